//
// Generated by NVIDIA NVVM Compiler
//
// Compiler Build ID: CL-36424714
// Cuda compilation tools, release 13.0, V13.0.88
// Based on NVVM 20.0.0
//

.version 9.0
.target sm_100
.address_size 64

	// .globl	_Z4Div0PiS_i
.extern .func  (.param .b32 func_retval0) vprintf
(
	.param .b64 vprintf_param_0,
	.param .b64 vprintf_param_1
)
;
.global .align 1 .b8 $str[25] = {73, 110, 100, 101, 120, 32, 58, 32, 37, 100, 32, 37, 100, 32, 100, 97, 110, 32, 37, 100, 32, 37, 100, 10};
.global .align 1 .b8 $str$1[15] = {73, 110, 100, 101, 120, 32, 58, 32, 37, 100, 32, 37, 100, 10};

.visible .entry _Z4Div0PiS_i(
	.param .u64 .ptr .align 1 _Z4Div0PiS_i_param_0,
	.param .u64 .ptr .align 1 _Z4Div0PiS_i_param_1,
	.param .u32 _Z4Div0PiS_i_param_2
)
{
	.reg .pred 	%p<3>;
	.reg .b32 	%r<29>;
	.reg .b64 	%rd<15>;

	ld.param.u64 	%rd3, [_Z4Div0PiS_i_param_0];
	ld.param.u64 	%rd4, [_Z4Div0PiS_i_param_1];
	ld.param.u32 	%r2, [_Z4Div0PiS_i_param_2];
	cvta.to.global.u64 	%rd1, %rd4;
	cvta.to.global.u64 	%rd5, %rd3;
	mov.u32 	%r3, %ctaid.x;
	mov.u32 	%r4, %ntid.x;
	mov.u32 	%r5, %tid.x;
	mad.lo.s32 	%r6, %r3, %r4, %r5;
	mov.u32 	%r7, %ctaid.y;
	mov.u32 	%r8, %ntid.y;
	mov.u32 	%r9, %tid.y;
	mad.lo.s32 	%r10, %r7, %r8, %r9;
	shl.b32 	%r11, %r10, 2;
	add.s32 	%r1, %r6, %r11;
	mul.wide.u32 	%rd6, %r1, 4;
	add.s64 	%rd2, %rd5, %rd6;
	setp.gt.u32 	%p1, %r1, 2;
	@%p1 bra 	$L__BB0_2;
	ld.global.u32 	%r12, [%rd2];
	ld.global.u32 	%r13, [%rd2+4];
	mad.lo.s32 	%r14, %r12, %r2, %r13;
	mul.wide.s32 	%rd7, %r14, 4;
	add.s64 	%rd8, %rd1, %rd7;
	atom.global.add.u32 	%r15, [%rd8], 1;
	ld.global.u32 	%r16, [%rd2+16];
	ld.global.u32 	%r17, [%rd2+20];
	mad.lo.s32 	%r18, %r16, %r2, %r17;
	mul.wide.s32 	%rd9, %r18, 4;
	add.s64 	%rd10, %rd1, %rd9;
	atom.global.add.u32 	%r19, [%rd10], 1;
$L__BB0_2:
	add.s32 	%r20, %r1, -8;
	setp.gt.u32 	%p2, %r20, 2;
	@%p2 bra 	$L__BB0_4;
	ld.global.u32 	%r21, [%rd2];
	ld.global.u32 	%r22, [%rd2+4];
	mad.lo.s32 	%r23, %r21, %r2, %r22;
	mul.wide.s32 	%rd11, %r23, 4;
	add.s64 	%rd12, %rd1, %rd11;
	atom.global.add.u32 	%r24, [%rd12], 1;
	ld.global.u32 	%r25, [%rd2+16];
	ld.global.u32 	%r26, [%rd2+20];
	mad.lo.s32 	%r27, %r25, %r2, %r26;
	mul.wide.s32 	%rd13, %r27, 4;
	add.s64 	%rd14, %rd1, %rd13;
	atom.global.add.u32 	%r28, [%rd14], 1;
$L__BB0_4:
	ret;

}
	// .globl	_Z5Div45PiS_i
.visible .entry _Z5Div45PiS_i(
	.param .u64 .ptr .align 1 _Z5Div45PiS_i_param_0,
	.param .u64 .ptr .align 1 _Z5Div45PiS_i_param_1,
	.param .u32 _Z5Div45PiS_i_param_2
)
{
	.reg .pred 	%p<4>;
	.reg .b32 	%r<26>;
	.reg .b64 	%rd<13>;

	ld.param.u64 	%rd3, [_Z5Div45PiS_i_param_0];
	ld.param.u64 	%rd4, [_Z5Div45PiS_i_param_1];
	ld.param.u32 	%r2, [_Z5Div45PiS_i_param_2];
	cvta.to.global.u64 	%rd1, %rd4;
	cvta.to.global.u64 	%rd5, %rd3;
	mov.u32 	%r3, %ctaid.x;
	mov.u32 	%r4, %ntid.x;
	mov.u32 	%r5, %tid.x;
	mad.lo.s32 	%r6, %r3, %r4, %r5;
	mov.u32 	%r7, %ctaid.y;
	mov.u32 	%r8, %ntid.y;
	mov.u32 	%r9, %tid.y;
	mad.lo.s32 	%r10, %r7, %r8, %r9;
	shl.b32 	%r11, %r10, 2;
	add.s32 	%r1, %r6, %r11;
	mul.wide.u32 	%rd6, %r1, 4;
	add.s64 	%rd2, %rd5, %rd6;
	setp.gt.u32 	%p1, %r1, 2;
	@%p1 bra 	$L__BB1_2;
	ld.global.u32 	%r12, [%rd2+16];
	ld.global.u32 	%r13, [%rd2+4];
	mad.lo.s32 	%r14, %r12, %r2, %r13;
	mul.wide.s32 	%rd7, %r14, 4;
	add.s64 	%rd8, %rd1, %rd7;
	atom.global.add.u32 	%r15, [%rd8], 1;
$L__BB1_2:
	add.s32 	%r16, %r1, -4;
	setp.gt.u32 	%p2, %r16, 2;
	@%p2 bra 	$L__BB1_4;
	ld.global.u32 	%r17, [%rd2+16];
	ld.global.u32 	%r18, [%rd2+4];
	mad.lo.s32 	%r19, %r17, %r2, %r18;
	mul.wide.s32 	%rd9, %r19, 4;
	add.s64 	%rd10, %rd1, %rd9;
	atom.global.add.u32 	%r20, [%rd10], 1;
$L__BB1_4:
	add.s32 	%r21, %r1, -8;
	setp.gt.u32 	%p3, %r21, 2;
	@%p3 bra 	$L__BB1_6;
	ld.global.u32 	%r22, [%rd2+16];
	ld.global.u32 	%r23, [%rd2+4];
	mad.lo.s32 	%r24, %r22, %r2, %r23;
	mul.wide.s32 	%rd11, %r24, 4;
	add.s64 	%rd12, %rd1, %rd11;
	atom.global.add.u32 	%r25, [%rd12], 1;
$L__BB1_6:
	ret;

}
	// .globl	_Z5Div90PiS_i
.visible .entry _Z5Div90PiS_i(
	.param .u64 .ptr .align 1 _Z5Div90PiS_i_param_0,
	.param .u64 .ptr .align 1 _Z5Div90PiS_i_param_1,
	.param .u32 _Z5Div90PiS_i_param_2
)
{
	.reg .pred 	%p<12>;
	.reg .b32 	%r<39>;
	.reg .b64 	%rd<19>;

	ld.param.u64 	%rd3, [_Z5Div90PiS_i_param_0];
	ld.param.u64 	%rd4, [_Z5Div90PiS_i_param_1];
	ld.param.u32 	%r3, [_Z5Div90PiS_i_param_2];
	cvta.to.global.u64 	%rd1, %rd4;
	cvta.to.global.u64 	%rd5, %rd3;
	mov.u32 	%r4, %ctaid.x;
	mov.u32 	%r5, %ntid.x;
	mov.u32 	%r6, %tid.x;
	mad.lo.s32 	%r7, %r4, %r5, %r6;
	mov.u32 	%r8, %ctaid.y;
	mov.u32 	%r9, %ntid.y;
	mov.u32 	%r10, %tid.y;
	mad.lo.s32 	%r11, %r8, %r9, %r10;
	shl.b32 	%r12, %r11, 2;
	add.s32 	%r1, %r12, %r7;
	setp.ne.s32 	%p1, %r1, 0;
	and.b32  	%r2, %r7, 1;
	setp.eq.b32 	%p2, %r2, 1;
	and.pred  	%p3, %p2, %p1;
	mul.wide.u32 	%rd6, %r1, 4;
	add.s64 	%rd2, %rd5, %rd6;
	setp.gt.u32 	%p4, %r1, 2;
	or.pred  	%p5, %p4, %p3;
	@%p5 bra 	$L__BB2_2;
	ld.global.u32 	%r13, [%rd2+16];
	ld.global.u32 	%r14, [%rd2];
	mad.lo.s32 	%r15, %r13, %r3, %r14;
	mul.wide.s32 	%rd7, %r15, 4;
	add.s64 	%rd8, %rd1, %rd7;
	atom.global.add.u32 	%r16, [%rd8], 1;
	ld.global.u32 	%r17, [%rd2+20];
	ld.global.u32 	%r18, [%rd2+4];
	mad.lo.s32 	%r19, %r17, %r3, %r18;
	mul.wide.s32 	%rd9, %r19, 4;
	add.s64 	%rd10, %rd1, %rd9;
	atom.global.add.u32 	%r20, [%rd10], 1;
$L__BB2_2:
	setp.ne.s32 	%p6, %r2, 0;
	add.s32 	%r21, %r1, -7;
	setp.lt.u32 	%p7, %r21, -3;
	or.pred  	%p8, %p7, %p6;
	@%p8 bra 	$L__BB2_4;
	ld.global.u32 	%r22, [%rd2+16];
	ld.global.u32 	%r23, [%rd2];
	mad.lo.s32 	%r24, %r22, %r3, %r23;
	mul.wide.s32 	%rd11, %r24, 4;
	add.s64 	%rd12, %rd1, %rd11;
	atom.global.add.u32 	%r25, [%rd12], 1;
	ld.global.u32 	%r26, [%rd2+20];
	ld.global.u32 	%r27, [%rd2+4];
	mad.lo.s32 	%r28, %r26, %r3, %r27;
	mul.wide.s32 	%rd13, %r28, 4;
	add.s64 	%rd14, %rd1, %rd13;
	atom.global.add.u32 	%r29, [%rd14], 1;
$L__BB2_4:
	setp.ne.s32 	%p9, %r2, 0;
	add.s32 	%r30, %r1, -11;
	setp.lt.u32 	%p10, %r30, -3;
	or.pred  	%p11, %p10, %p9;
	@%p11 bra 	$L__BB2_6;
	ld.global.u32 	%r31, [%rd2+16];
	ld.global.u32 	%r32, [%rd2];
	mad.lo.s32 	%r33, %r31, %r3, %r32;
	mul.wide.s32 	%rd15, %r33, 4;
	add.s64 	%rd16, %rd1, %rd15;
	atom.global.add.u32 	%r34, [%rd16], 1;
	ld.global.u32 	%r35, [%rd2+20];
	ld.global.u32 	%r36, [%rd2+4];
	mad.lo.s32 	%r37, %r35, %r3, %r36;
	mul.wide.s32 	%rd17, %r37, 4;
	add.s64 	%rd18, %rd1, %rd17;
	atom.global.add.u32 	%r38, [%rd18], 1;
$L__BB2_6:
	ret;

}
	// .globl	_Z6Div135PiS_i
.visible .entry _Z6Div135PiS_i(
	.param .u64 .ptr .align 1 _Z6Div135PiS_i_param_0,
	.param .u64 .ptr .align 1 _Z6Div135PiS_i_param_1,
	.param .u32 _Z6Div135PiS_i_param_2
)
{
	.reg .pred 	%p<4>;
	.reg .b32 	%r<26>;
	.reg .b64 	%rd<13>;

	ld.param.u64 	%rd3, [_Z6Div135PiS_i_param_0];
	ld.param.u64 	%rd4, [_Z6Div135PiS_i_param_1];
	ld.param.u32 	%r2, [_Z6Div135PiS_i_param_2];
	cvta.to.global.u64 	%rd1, %rd4;
	cvta.to.global.u64 	%rd5, %rd3;
	mov.u32 	%r3, %ctaid.x;
	mov.u32 	%r4, %ntid.x;
	mov.u32 	%r5, %tid.x;
	mad.lo.s32 	%r6, %r3, %r4, %r5;
	mov.u32 	%r7, %ctaid.y;
	mov.u32 	%r8, %ntid.y;
	mov.u32 	%r9, %tid.y;
	mad.lo.s32 	%r10, %r7, %r8, %r9;
	shl.b32 	%r11, %r10, 2;
	add.s32 	%r1, %r6, %r11;
	mul.wide.u32 	%rd6, %r1, 4;
	add.s64 	%rd2, %rd5, %rd6;
	setp.gt.u32 	%p1, %r1, 2;
	@%p1 bra 	$L__BB3_2;
	ld.global.u32 	%r12, [%rd2+20];
	ld.global.u32 	%r13, [%rd2];
	mad.lo.s32 	%r14, %r12, %r2, %r13;
	mul.wide.s32 	%rd7, %r14, 4;
	add.s64 	%rd8, %rd1, %rd7;
	atom.global.add.u32 	%r15, [%rd8], 1;
$L__BB3_2:
	add.s32 	%r16, %r1, -4;
	setp.gt.u32 	%p2, %r16, 2;
	@%p2 bra 	$L__BB3_4;
	ld.global.u32 	%r17, [%rd2+20];
	ld.global.u32 	%r18, [%rd2];
	mad.lo.s32 	%r19, %r17, %r2, %r18;
	mul.wide.s32 	%rd9, %r19, 4;
	add.s64 	%rd10, %rd1, %rd9;
	atom.global.add.u32 	%r20, [%rd10], 1;
$L__BB3_4:
	add.s32 	%r21, %r1, -8;
	setp.gt.u32 	%p3, %r21, 2;
	@%p3 bra 	$L__BB3_6;
	ld.global.u32 	%r22, [%rd2+20];
	ld.global.u32 	%r23, [%rd2];
	mad.lo.s32 	%r24, %r22, %r2, %r23;
	mul.wide.s32 	%rd11, %r24, 4;
	add.s64 	%rd12, %rd1, %rd11;
	atom.global.add.u32 	%r25, [%rd12], 1;
$L__BB3_6:
	ret;

}
	// .globl	_Z6Div180PiS_i
.visible .entry _Z6Div180PiS_i(
	.param .u64 .ptr .align 1 _Z6Div180PiS_i_param_0,
	.param .u64 .ptr .align 1 _Z6Div180PiS_i_param_1,
	.param .u32 _Z6Div180PiS_i_param_2
)
{
	.reg .pred 	%p<3>;
	.reg .b32 	%r<29>;
	.reg .b64 	%rd<15>;

	ld.param.u64 	%rd3, [_Z6Div180PiS_i_param_0];
	ld.param.u64 	%rd4, [_Z6Div180PiS_i_param_1];
	ld.param.u32 	%r2, [_Z6Div180PiS_i_param_2];
	cvta.to.global.u64 	%rd1, %rd4;
	cvta.to.global.u64 	%rd5, %rd3;
	mov.u32 	%r3, %ctaid.x;
	mov.u32 	%r4, %ntid.x;
	mov.u32 	%r5, %tid.x;
	mad.lo.s32 	%r6, %r3, %r4, %r5;
	mov.u32 	%r7, %ctaid.y;
	mov.u32 	%r8, %ntid.y;
	mov.u32 	%r9, %tid.y;
	mad.lo.s32 	%r10, %r7, %r8, %r9;
	shl.b32 	%r11, %r10, 2;
	add.s32 	%r1, %r6, %r11;
	mul.wide.u32 	%rd6, %r1, 4;
	add.s64 	%rd2, %rd5, %rd6;
	setp.gt.u32 	%p1, %r1, 2;
	@%p1 bra 	$L__BB4_2;
	ld.global.u32 	%r12, [%rd2+4];
	ld.global.u32 	%r13, [%rd2];
	mad.lo.s32 	%r14, %r12, %r2, %r13;
	mul.wide.s32 	%rd7, %r14, 4;
	add.s64 	%rd8, %rd1, %rd7;
	atom.global.add.u32 	%r15, [%rd8], 1;
	ld.global.u32 	%r16, [%rd2+20];
	ld.global.u32 	%r17, [%rd2+16];
	mad.lo.s32 	%r18, %r16, %r2, %r17;
	mul.wide.s32 	%rd9, %r18, 4;
	add.s64 	%rd10, %rd1, %rd9;
	atom.global.add.u32 	%r19, [%rd10], 1;
$L__BB4_2:
	add.s32 	%r20, %r1, -8;
	setp.gt.u32 	%p2, %r20, 2;
	@%p2 bra 	$L__BB4_4;
	ld.global.u32 	%r21, [%rd2+4];
	ld.global.u32 	%r22, [%rd2];
	mad.lo.s32 	%r23, %r21, %r2, %r22;
	mul.wide.s32 	%rd11, %r23, 4;
	add.s64 	%rd12, %rd1, %rd11;
	atom.global.add.u32 	%r24, [%rd12], 1;
	ld.global.u32 	%r25, [%rd2+20];
	ld.global.u32 	%r26, [%rd2+16];
	mad.lo.s32 	%r27, %r25, %r2, %r26;
	mul.wide.s32 	%rd13, %r27, 4;
	add.s64 	%rd14, %rd1, %rd13;
	atom.global.add.u32 	%r28, [%rd14], 1;
$L__BB4_4:
	ret;

}
	// .globl	_Z6Div225PiS_i
.visible .entry _Z6Div225PiS_i(
	.param .u64 .ptr .align 1 _Z6Div225PiS_i_param_0,
	.param .u64 .ptr .align 1 _Z6Div225PiS_i_param_1,
	.param .u32 _Z6Div225PiS_i_param_2
)
{
	.reg .pred 	%p<4>;
	.reg .b32 	%r<26>;
	.reg .b64 	%rd<13>;

	ld.param.u64 	%rd3, [_Z6Div225PiS_i_param_0];
	ld.param.u64 	%rd4, [_Z6Div225PiS_i_param_1];
	ld.param.u32 	%r2, [_Z6Div225PiS_i_param_2];
	cvta.to.global.u64 	%rd1, %rd4;
	cvta.to.global.u64 	%rd5, %rd3;
	mov.u32 	%r3, %ctaid.x;
	mov.u32 	%r4, %ntid.x;
	mov.u32 	%r5, %tid.x;
	mad.lo.s32 	%r6, %r3, %r4, %r5;
	mov.u32 	%r7, %ctaid.y;
	mov.u32 	%r8, %ntid.y;
	mov.u32 	%r9, %tid.y;
	mad.lo.s32 	%r10, %r7, %r8, %r9;
	shl.b32 	%r11, %r10, 2;
	add.s32 	%r1, %r6, %r11;
	mul.wide.u32 	%rd6, %r1, 4;
	add.s64 	%rd2, %rd5, %rd6;
	setp.gt.u32 	%p1, %r1, 2;
	@%p1 bra 	$L__BB5_2;
	ld.global.u32 	%r12, [%rd2+4];
	ld.global.u32 	%r13, [%rd2+16];
	mad.lo.s32 	%r14, %r12, %r2, %r13;
	mul.wide.s32 	%rd7, %r14, 4;
	add.s64 	%rd8, %rd1, %rd7;
	atom.global.add.u32 	%r15, [%rd8], 1;
$L__BB5_2:
	add.s32 	%r16, %r1, -4;
	setp.gt.u32 	%p2, %r16, 2;
	@%p2 bra 	$L__BB5_4;
	ld.global.u32 	%r17, [%rd2+4];
	ld.global.u32 	%r18, [%rd2+16];
	mad.lo.s32 	%r19, %r17, %r2, %r18;
	mul.wide.s32 	%rd9, %r19, 4;
	add.s64 	%rd10, %rd1, %rd9;
	atom.global.add.u32 	%r20, [%rd10], 1;
$L__BB5_4:
	add.s32 	%r21, %r1, -8;
	setp.gt.u32 	%p3, %r21, 2;
	@%p3 bra 	$L__BB5_6;
	ld.global.u32 	%r22, [%rd2+4];
	ld.global.u32 	%r23, [%rd2+16];
	mad.lo.s32 	%r24, %r22, %r2, %r23;
	mul.wide.s32 	%rd11, %r24, 4;
	add.s64 	%rd12, %rd1, %rd11;
	atom.global.add.u32 	%r25, [%rd12], 1;
$L__BB5_6:
	ret;

}
	// .globl	_Z6Div270PiS_i
.visible .entry _Z6Div270PiS_i(
	.param .u64 .ptr .align 1 _Z6Div270PiS_i_param_0,
	.param .u64 .ptr .align 1 _Z6Div270PiS_i_param_1,
	.param .u32 _Z6Div270PiS_i_param_2
)
{
	.local .align 16 .b8 	__local_depot6[16];
	.reg .b64 	%SP;
	.reg .b64 	%SPL;
	.reg .pred 	%p<12>;
	.reg .b32 	%r<48>;
	.reg .b64 	%rd<30>;

	mov.u64 	%SPL, __local_depot6;
	cvta.local.u64 	%SP, %SPL;
	ld.param.u64 	%rd4, [_Z6Div270PiS_i_param_0];
	ld.param.u64 	%rd5, [_Z6Div270PiS_i_param_1];
	ld.param.u32 	%r6, [_Z6Div270PiS_i_param_2];
	cvta.to.global.u64 	%rd1, %rd5;
	cvta.to.global.u64 	%rd6, %rd4;
	add.u64 	%rd7, %SP, 0;
	add.u64 	%rd2, %SPL, 0;
	mov.u32 	%r7, %ctaid.x;
	mov.u32 	%r8, %ntid.x;
	mov.u32 	%r9, %tid.x;
	mad.lo.s32 	%r10, %r7, %r8, %r9;
	mov.u32 	%r11, %ctaid.y;
	mov.u32 	%r12, %ntid.y;
	mov.u32 	%r13, %tid.y;
	mad.lo.s32 	%r14, %r11, %r12, %r13;
	shl.b32 	%r15, %r14, 2;
	add.s32 	%r1, %r15, %r10;
	setp.ne.s32 	%p1, %r1, 0;
	and.b32  	%r2, %r10, 1;
	setp.eq.b32 	%p2, %r2, 1;
	and.pred  	%p3, %p2, %p1;
	mul.wide.u32 	%rd8, %r1, 4;
	add.s64 	%rd3, %rd6, %rd8;
	add.s32 	%r3, %r1, 4;
	add.s32 	%r4, %r1, 1;
	add.s32 	%r5, %r1, 5;
	setp.gt.u32 	%p4, %r1, 2;
	or.pred  	%p5, %p4, %p3;
	@%p5 bra 	$L__BB6_2;
	ld.global.u32 	%r16, [%rd3];
	ld.global.u32 	%r17, [%rd3+16];
	mad.lo.s32 	%r18, %r16, %r6, %r17;
	mul.wide.s32 	%rd9, %r18, 4;
	add.s64 	%rd10, %rd1, %rd9;
	atom.global.add.u32 	%r19, [%rd10], 1;
	ld.global.u32 	%r20, [%rd3+4];
	ld.global.u32 	%r21, [%rd3+20];
	mad.lo.s32 	%r22, %r20, %r6, %r21;
	mul.wide.s32 	%rd11, %r22, 4;
	add.s64 	%rd12, %rd1, %rd11;
	atom.global.add.u32 	%r23, [%rd12], 1;
	st.local.v4.u32 	[%rd2], {%r1, %r3, %r4, %r5};
	mov.u64 	%rd13, $str;
	cvta.global.u64 	%rd14, %rd13;
	{ // callseq 0, 0
	.param .b64 param0;
	st.param.b64 	[param0], %rd14;
	.param .b64 param1;
	st.param.b64 	[param1], %rd7;
	.param .b32 retval0;
	call.uni (retval0), 
	vprintf, 
	(
	param0, 
	param1
	);
	ld.param.b32 	%r24, [retval0];
	} // callseq 0
$L__BB6_2:
	setp.ne.s32 	%p6, %r2, 0;
	add.s32 	%r26, %r1, -7;
	setp.lt.u32 	%p7, %r26, -3;
	or.pred  	%p8, %p7, %p6;
	@%p8 bra 	$L__BB6_4;
	ld.global.u32 	%r27, [%rd3];
	ld.global.u32 	%r28, [%rd3+16];
	mad.lo.s32 	%r29, %r27, %r6, %r28;
	mul.wide.s32 	%rd16, %r29, 4;
	add.s64 	%rd17, %rd1, %rd16;
	atom.global.add.u32 	%r30, [%rd17], 1;
	ld.global.u32 	%r31, [%rd3+4];
	ld.global.u32 	%r32, [%rd3+20];
	mad.lo.s32 	%r33, %r31, %r6, %r32;
	mul.wide.s32 	%rd18, %r33, 4;
	add.s64 	%rd19, %rd1, %rd18;
	atom.global.add.u32 	%r34, [%rd19], 1;
	st.local.v4.u32 	[%rd2], {%r1, %r3, %r4, %r5};
	mov.u64 	%rd20, $str;
	cvta.global.u64 	%rd21, %rd20;
	{ // callseq 1, 0
	.param .b64 param0;
	st.param.b64 	[param0], %rd21;
	.param .b64 param1;
	st.param.b64 	[param1], %rd7;
	.param .b32 retval0;
	call.uni (retval0), 
	vprintf, 
	(
	param0, 
	param1
	);
	ld.param.b32 	%r35, [retval0];
	} // callseq 1
$L__BB6_4:
	setp.ne.s32 	%p9, %r2, 0;
	add.s32 	%r37, %r1, -11;
	setp.lt.u32 	%p10, %r37, -3;
	or.pred  	%p11, %p10, %p9;
	@%p11 bra 	$L__BB6_6;
	ld.global.u32 	%r38, [%rd3];
	ld.global.u32 	%r39, [%rd3+16];
	mad.lo.s32 	%r40, %r38, %r6, %r39;
	mul.wide.s32 	%rd23, %r40, 4;
	add.s64 	%rd24, %rd1, %rd23;
	atom.global.add.u32 	%r41, [%rd24], 1;
	ld.global.u32 	%r42, [%rd3+4];
	ld.global.u32 	%r43, [%rd3+20];
	mad.lo.s32 	%r44, %r42, %r6, %r43;
	mul.wide.s32 	%rd25, %r44, 4;
	add.s64 	%rd26, %rd1, %rd25;
	atom.global.add.u32 	%r45, [%rd26], 1;
	st.local.v4.u32 	[%rd2], {%r1, %r3, %r4, %r5};
	mov.u64 	%rd27, $str;
	cvta.global.u64 	%rd28, %rd27;
	{ // callseq 2, 0
	.param .b64 param0;
	st.param.b64 	[param0], %rd28;
	.param .b64 param1;
	st.param.b64 	[param1], %rd7;
	.param .b32 retval0;
	call.uni (retval0), 
	vprintf, 
	(
	param0, 
	param1
	);
	ld.param.b32 	%r46, [retval0];
	} // callseq 2
$L__BB6_6:
	ret;

}
	// .globl	_Z6Div315PiS_i
.visible .entry _Z6Div315PiS_i(
	.param .u64 .ptr .align 1 _Z6Div315PiS_i_param_0,
	.param .u64 .ptr .align 1 _Z6Div315PiS_i_param_1,
	.param .u32 _Z6Div315PiS_i_param_2
)
{
	.local .align 8 .b8 	__local_depot7[8];
	.reg .b64 	%SP;
	.reg .b64 	%SPL;
	.reg .pred 	%p<4>;
	.reg .b32 	%r<33>;
	.reg .b64 	%rd<24>;

	mov.u64 	%SPL, __local_depot7;
	cvta.local.u64 	%SP, %SPL;
	ld.param.u64 	%rd4, [_Z6Div315PiS_i_param_0];
	ld.param.u64 	%rd5, [_Z6Div315PiS_i_param_1];
	ld.param.u32 	%r3, [_Z6Div315PiS_i_param_2];
	cvta.to.global.u64 	%rd1, %rd5;
	cvta.to.global.u64 	%rd6, %rd4;
	add.u64 	%rd7, %SP, 0;
	add.u64 	%rd2, %SPL, 0;
	mov.u32 	%r4, %ctaid.x;
	mov.u32 	%r5, %ntid.x;
	mov.u32 	%r6, %tid.x;
	mad.lo.s32 	%r7, %r4, %r5, %r6;
	mov.u32 	%r8, %ctaid.y;
	mov.u32 	%r9, %ntid.y;
	mov.u32 	%r10, %tid.y;
	mad.lo.s32 	%r11, %r8, %r9, %r10;
	shl.b32 	%r12, %r11, 2;
	add.s32 	%r1, %r7, %r12;
	mul.wide.u32 	%rd8, %r1, 4;
	add.s64 	%rd3, %rd6, %rd8;
	add.s32 	%r2, %r1, 5;
	setp.gt.u32 	%p1, %r1, 2;
	@%p1 bra 	$L__BB7_2;
	ld.global.u32 	%r13, [%rd3];
	ld.global.u32 	%r14, [%rd3+20];
	mad.lo.s32 	%r15, %r13, %r3, %r14;
	mul.wide.s32 	%rd9, %r15, 4;
	add.s64 	%rd10, %rd1, %rd9;
	atom.global.add.u32 	%r16, [%rd10], 1;
	st.local.v2.u32 	[%rd2], {%r1, %r2};
	mov.u64 	%rd11, $str$1;
	cvta.global.u64 	%rd12, %rd11;
	{ // callseq 3, 0
	.param .b64 param0;
	st.param.b64 	[param0], %rd12;
	.param .b64 param1;
	st.param.b64 	[param1], %rd7;
	.param .b32 retval0;
	call.uni (retval0), 
	vprintf, 
	(
	param0, 
	param1
	);
	ld.param.b32 	%r17, [retval0];
	} // callseq 3
$L__BB7_2:
	add.s32 	%r19, %r1, -4;
	setp.gt.u32 	%p2, %r19, 2;
	@%p2 bra 	$L__BB7_4;
	ld.global.u32 	%r20, [%rd3];
	ld.global.u32 	%r21, [%rd3+20];
	mad.lo.s32 	%r22, %r20, %r3, %r21;
	mul.wide.s32 	%rd14, %r22, 4;
	add.s64 	%rd15, %rd1, %rd14;
	atom.global.add.u32 	%r23, [%rd15], 1;
	st.local.v2.u32 	[%rd2], {%r1, %r2};
	mov.u64 	%rd16, $str$1;
	cvta.global.u64 	%rd17, %rd16;
	{ // callseq 4, 0
	.param .b64 param0;
	st.param.b64 	[param0], %rd17;
	.param .b64 param1;
	st.param.b64 	[param1], %rd7;
	.param .b32 retval0;
	call.uni (retval0), 
	vprintf, 
	(
	param0, 
	param1
	);
	ld.param.b32 	%r24, [retval0];
	} // callseq 4
$L__BB7_4:
	add.s32 	%r26, %r1, -8;
	setp.gt.u32 	%p3, %r26, 2;
	@%p3 bra 	$L__BB7_6;
	ld.global.u32 	%r27, [%rd3];
	ld.global.u32 	%r28, [%rd3+20];
	mad.lo.s32 	%r29, %r27, %r3, %r28;
	mul.wide.s32 	%rd19, %r29, 4;
	add.s64 	%rd20, %rd1, %rd19;
	atom.global.add.u32 	%r30, [%rd20], 1;
	st.local.v2.u32 	[%rd2], {%r1, %r2};
	mov.u64 	%rd21, $str$1;
	cvta.global.u64 	%rd22, %rd21;
	{ // callseq 5, 0
	.param .b64 param0;
	st.param.b64 	[param0], %rd22;
	.param .b64 param1;
	st.param.b64 	[param1], %rd7;
	.param .b32 retval0;
	call.uni (retval0), 
	vprintf, 
	(
	param0, 
	param1
	);
	ld.param.b32 	%r31, [retval0];
	} // callseq 5
$L__BB7_6:
	ret;

}
	// .globl	_Z7blok1_0PiS_i
.visible .entry _Z7blok1_0PiS_i(
	.param .u64 .ptr .align 1 _Z7blok1_0PiS_i_param_0,
	.param .u64 .ptr .align 1 _Z7blok1_0PiS_i_param_1,
	.param .u32 _Z7blok1_0PiS_i_param_2
)
{
	.reg .pred 	%p<63>;
	.reg .b32 	%r<153>;
	.reg .b64 	%rd<50>;

	ld.param.u64 	%rd13, [_Z7blok1_0PiS_i_param_0];
	ld.param.u64 	%rd14, [_Z7blok1_0PiS_i_param_1];
	ld.param.u32 	%r49, [_Z7blok1_0PiS_i_param_2];
	cvta.to.global.u64 	%rd1, %rd14;
	setp.lt.s32 	%p1, %r49, 1;
	@%p1 bra 	$L__BB8_90;
	and.b32  	%r1, %r49, 3;
	and.b32  	%r2, %r49, 2147483644;
	neg.s32 	%r3, %r2;
	add.s64 	%rd2, %rd1, 12;
	cvta.to.global.u64 	%rd3, %rd13;
	mov.b32 	%r132, 0;
$L__BB8_2:
	mul.lo.s32 	%r52, %r132, %r49;
	mul.wide.u32 	%rd15, %r52, 4;
	add.s64 	%rd4, %rd3, %rd15;
	mov.b32 	%r133, 0;
$L__BB8_3:
	setp.lt.u32 	%p2, %r49, 4;
	mul.lo.s32 	%r6, %r133, %r49;
	mov.b32 	%r140, 0;
	@%p2 bra 	$L__BB8_18;
	mul.wide.u32 	%rd16, %r6, 4;
	add.s64 	%rd49, %rd2, %rd16;
	mov.b32 	%r135, 1;
	mov.u32 	%r134, %r6;
	mov.u32 	%r136, %r3;
$L__BB8_5:
	ld.global.u32 	%r138, [%rd4];
	setp.ne.s32 	%p3, %r138, %r133;
	@%p3 bra 	$L__BB8_8;
	ld.global.u32 	%r55, [%rd4+4];
	add.s32 	%r56, %r135, -1;
	setp.ne.s32 	%p4, %r56, %r55;
	mov.u32 	%r138, %r133;
	@%p4 bra 	$L__BB8_8;
	mul.wide.u32 	%rd17, %r134, 4;
	add.s64 	%rd18, %rd1, %rd17;
	atom.global.add.u32 	%r57, [%rd18], 1;
	ld.global.u32 	%r138, [%rd4];
$L__BB8_8:
	setp.ne.s32 	%p5, %r138, %r133;
	@%p5 bra 	$L__BB8_11;
	ld.global.u32 	%r58, [%rd4+4];
	setp.ne.s32 	%p6, %r135, %r58;
	mov.u32 	%r138, %r133;
	@%p6 bra 	$L__BB8_11;
	atom.global.add.u32 	%r59, [%rd49+-8], 1;
	ld.global.u32 	%r138, [%rd4];
$L__BB8_11:
	setp.ne.s32 	%p7, %r138, %r133;
	@%p7 bra 	$L__BB8_14;
	add.s32 	%r60, %r135, 1;
	ld.global.u32 	%r61, [%rd4+4];
	setp.ne.s32 	%p8, %r60, %r61;
	mov.u32 	%r138, %r133;
	@%p8 bra 	$L__BB8_14;
	atom.global.add.u32 	%r62, [%rd49+-4], 1;
	ld.global.u32 	%r138, [%rd4];
$L__BB8_14:
	setp.ne.s32 	%p9, %r138, %r133;
	@%p9 bra 	$L__BB8_17;
	add.s32 	%r63, %r135, 2;
	ld.global.u32 	%r64, [%rd4+4];
	setp.ne.s32 	%p10, %r63, %r64;
	@%p10 bra 	$L__BB8_17;
	atom.global.add.u32 	%r65, [%rd49], 1;
$L__BB8_17:
	add.s32 	%r136, %r136, 4;
	add.s32 	%r135, %r135, 4;
	add.s64 	%rd49, %rd49, 16;
	add.s32 	%r134, %r134, 4;
	setp.ne.s32 	%p11, %r136, 0;
	mov.u32 	%r140, %r2;
	@%p11 bra 	$L__BB8_5;
$L__BB8_18:
	setp.eq.s32 	%p12, %r1, 0;
	@%p12 bra 	$L__BB8_30;
	ld.global.u32 	%r66, [%rd4];
	setp.ne.s32 	%p13, %r66, %r133;
	@%p13 bra 	$L__BB8_22;
	ld.global.u32 	%r67, [%rd4+4];
	setp.ne.s32 	%p14, %r67, %r140;
	@%p14 bra 	$L__BB8_22;
	add.s32 	%r68, %r140, %r6;
	mul.wide.u32 	%rd19, %r68, 4;
	add.s64 	%rd20, %rd1, %rd19;
	atom.global.add.u32 	%r69, [%rd20], 1;
$L__BB8_22:
	setp.eq.s32 	%p15, %r1, 1;
	@%p15 bra 	$L__BB8_30;
	ld.global.u32 	%r70, [%rd4];
	setp.ne.s32 	%p16, %r70, %r133;
	cvt.u64.u32 	%rd21, %r6;
	cvt.u64.u32 	%rd22, %r140;
	add.s64 	%rd23, %rd22, %rd21;
	shl.b64 	%rd24, %rd23, 2;
	add.s64 	%rd8, %rd1, %rd24;
	@%p16 bra 	$L__BB8_26;
	ld.global.u32 	%r71, [%rd4+4];
	add.s32 	%r72, %r140, 1;
	setp.ne.s32 	%p17, %r71, %r72;
	@%p17 bra 	$L__BB8_26;
	atom.global.add.u32 	%r73, [%rd8+4], 1;
$L__BB8_26:
	setp.eq.s32 	%p18, %r1, 2;
	@%p18 bra 	$L__BB8_30;
	ld.global.u32 	%r74, [%rd4];
	setp.ne.s32 	%p19, %r74, %r133;
	@%p19 bra 	$L__BB8_30;
	ld.global.u32 	%r75, [%rd4+4];
	add.s32 	%r76, %r140, 2;
	setp.ne.s32 	%p20, %r75, %r76;
	@%p20 bra 	$L__BB8_30;
	atom.global.add.u32 	%r77, [%rd8+8], 1;
$L__BB8_30:
	add.s32 	%r133, %r133, 1;
	setp.ne.s32 	%p21, %r133, %r49;
	@%p21 bra 	$L__BB8_3;
	mov.b32 	%r141, 0;
$L__BB8_32:
	setp.lt.u32 	%p22, %r49, 4;
	mul.lo.s32 	%r23, %r141, %r49;
	mov.b32 	%r146, 0;
	@%p22 bra 	$L__BB8_47;
	mov.b32 	%r142, 0;
$L__BB8_34:
	ld.global.u32 	%r144, [%rd4+4];
	setp.ne.s32 	%p23, %r144, %r141;
	@%p23 bra 	$L__BB8_37;
	ld.global.u32 	%r81, [%rd4+8];
	setp.ne.s32 	%p24, %r81, %r142;
	mov.u32 	%r144, %r141;
	@%p24 bra 	$L__BB8_37;
	add.s32 	%r82, %r142, %r23;
	mul.wide.u32 	%rd25, %r82, 4;
	add.s64 	%rd26, %rd1, %rd25;
	atom.global.add.u32 	%r83, [%rd26], 1;
	ld.global.u32 	%r144, [%rd4+4];
$L__BB8_37:
	setp.ne.s32 	%p25, %r144, %r141;
	cvt.u64.u32 	%rd27, %r23;
	cvt.u64.u32 	%rd28, %r142;
	add.s64 	%rd29, %rd28, %rd27;
	shl.b64 	%rd30, %rd29, 2;
	add.s64 	%rd9, %rd1, %rd30;
	@%p25 bra 	$L__BB8_40;
	add.s32 	%r84, %r142, 1;
	ld.global.u32 	%r85, [%rd4+8];
	setp.ne.s32 	%p26, %r85, %r84;
	mov.u32 	%r144, %r141;
	@%p26 bra 	$L__BB8_40;
	atom.global.add.u32 	%r86, [%rd9+4], 1;
	ld.global.u32 	%r144, [%rd4+4];
$L__BB8_40:
	setp.ne.s32 	%p27, %r144, %r141;
	@%p27 bra 	$L__BB8_43;
	add.s32 	%r87, %r142, 2;
	ld.global.u32 	%r88, [%rd4+8];
	setp.ne.s32 	%p28, %r88, %r87;
	mov.u32 	%r144, %r141;
	@%p28 bra 	$L__BB8_43;
	atom.global.add.u32 	%r89, [%rd9+8], 1;
	ld.global.u32 	%r144, [%rd4+4];
$L__BB8_43:
	setp.ne.s32 	%p29, %r144, %r141;
	@%p29 bra 	$L__BB8_46;
	add.s32 	%r90, %r142, 3;
	ld.global.u32 	%r91, [%rd4+8];
	setp.ne.s32 	%p30, %r91, %r90;
	@%p30 bra 	$L__BB8_46;
	atom.global.add.u32 	%r92, [%rd9+12], 1;
$L__BB8_46:
	add.s32 	%r142, %r142, 4;
	setp.ne.s32 	%p31, %r142, %r2;
	mov.u32 	%r146, %r2;
	@%p31 bra 	$L__BB8_34;
$L__BB8_47:
	setp.eq.s32 	%p32, %r1, 0;
	@%p32 bra 	$L__BB8_59;
	ld.global.u32 	%r93, [%rd4+4];
	setp.ne.s32 	%p33, %r93, %r141;
	@%p33 bra 	$L__BB8_51;
	ld.global.u32 	%r94, [%rd4+8];
	setp.ne.s32 	%p34, %r94, %r146;
	@%p34 bra 	$L__BB8_51;
	add.s32 	%r95, %r146, %r23;
	mul.wide.u32 	%rd31, %r95, 4;
	add.s64 	%rd32, %rd1, %rd31;
	atom.global.add.u32 	%r96, [%rd32], 1;
$L__BB8_51:
	setp.eq.s32 	%p35, %r1, 1;
	@%p35 bra 	$L__BB8_59;
	ld.global.u32 	%r97, [%rd4+4];
	setp.ne.s32 	%p36, %r97, %r141;
	cvt.u64.u32 	%rd33, %r23;
	cvt.u64.u32 	%rd34, %r146;
	add.s64 	%rd35, %rd34, %rd33;
	shl.b64 	%rd36, %rd35, 2;
	add.s64 	%rd10, %rd1, %rd36;
	@%p36 bra 	$L__BB8_55;
	ld.global.u32 	%r98, [%rd4+8];
	add.s32 	%r99, %r146, 1;
	setp.ne.s32 	%p37, %r98, %r99;
	@%p37 bra 	$L__BB8_55;
	atom.global.add.u32 	%r100, [%rd10+4], 1;
$L__BB8_55:
	setp.eq.s32 	%p38, %r1, 2;
	@%p38 bra 	$L__BB8_59;
	ld.global.u32 	%r101, [%rd4+4];
	setp.ne.s32 	%p39, %r101, %r141;
	@%p39 bra 	$L__BB8_59;
	ld.global.u32 	%r102, [%rd4+8];
	add.s32 	%r103, %r146, 2;
	setp.ne.s32 	%p40, %r102, %r103;
	@%p40 bra 	$L__BB8_59;
	atom.global.add.u32 	%r104, [%rd10+8], 1;
$L__BB8_59:
	add.s32 	%r141, %r141, 1;
	setp.ne.s32 	%p41, %r141, %r49;
	@%p41 bra 	$L__BB8_32;
	mov.b32 	%r147, 0;
$L__BB8_61:
	setp.lt.u32 	%p42, %r49, 4;
	mul.lo.s32 	%r36, %r147, %r49;
	mov.b32 	%r152, 0;
	@%p42 bra 	$L__BB8_76;
	mov.b32 	%r148, 0;
	cvt.u64.u32 	%rd39, %r36;
$L__BB8_63:
	ld.global.u32 	%r150, [%rd4+8];
	setp.ne.s32 	%p43, %r150, %r147;
	@%p43 bra 	$L__BB8_66;
	ld.global.u32 	%r108, [%rd4+12];
	setp.ne.s32 	%p44, %r108, %r148;
	mov.u32 	%r150, %r147;
	@%p44 bra 	$L__BB8_66;
	add.s32 	%r109, %r148, %r36;
	mul.wide.u32 	%rd37, %r109, 4;
	add.s64 	%rd38, %rd1, %rd37;
	atom.global.add.u32 	%r110, [%rd38], 1;
	ld.global.u32 	%r150, [%rd4+8];
$L__BB8_66:
	setp.ne.s32 	%p45, %r150, %r147;
	cvt.u64.u32 	%rd40, %r148;
	add.s64 	%rd41, %rd40, %rd39;
	shl.b64 	%rd42, %rd41, 2;
	add.s64 	%rd11, %rd1, %rd42;
	@%p45 bra 	$L__BB8_69;
	add.s32 	%r111, %r148, 1;
	ld.global.u32 	%r112, [%rd4+12];
	setp.ne.s32 	%p46, %r112, %r111;
	mov.u32 	%r150, %r147;
	@%p46 bra 	$L__BB8_69;
	atom.global.add.u32 	%r113, [%rd11+4], 1;
	ld.global.u32 	%r150, [%rd4+8];
$L__BB8_69:
	setp.ne.s32 	%p47, %r150, %r147;
	@%p47 bra 	$L__BB8_72;
	add.s32 	%r114, %r148, 2;
	ld.global.u32 	%r115, [%rd4+12];
	setp.ne.s32 	%p48, %r115, %r114;
	mov.u32 	%r150, %r147;
	@%p48 bra 	$L__BB8_72;
	atom.global.add.u32 	%r116, [%rd11+8], 1;
	ld.global.u32 	%r150, [%rd4+8];
$L__BB8_72:
	setp.ne.s32 	%p49, %r150, %r147;
	@%p49 bra 	$L__BB8_75;
	add.s32 	%r117, %r148, 3;
	ld.global.u32 	%r118, [%rd4+12];
	setp.ne.s32 	%p50, %r118, %r117;
	@%p50 bra 	$L__BB8_75;
	atom.global.add.u32 	%r119, [%rd11+12], 1;
$L__BB8_75:
	add.s32 	%r148, %r148, 4;
	setp.ne.s32 	%p51, %r148, %r2;
	mov.u32 	%r152, %r2;
	@%p51 bra 	$L__BB8_63;
$L__BB8_76:
	setp.eq.s32 	%p52, %r1, 0;
	@%p52 bra 	$L__BB8_88;
	ld.global.u32 	%r120, [%rd4+8];
	setp.ne.s32 	%p53, %r120, %r147;
	@%p53 bra 	$L__BB8_80;
	ld.global.u32 	%r121, [%rd4+12];
	setp.ne.s32 	%p54, %r121, %r152;
	@%p54 bra 	$L__BB8_80;
	add.s32 	%r122, %r152, %r36;
	mul.wide.u32 	%rd43, %r122, 4;
	add.s64 	%rd44, %rd1, %rd43;
	atom.global.add.u32 	%r123, [%rd44], 1;
$L__BB8_80:
	setp.eq.s32 	%p55, %r1, 1;
	@%p55 bra 	$L__BB8_88;
	ld.global.u32 	%r124, [%rd4+8];
	setp.ne.s32 	%p56, %r124, %r147;
	cvt.u64.u32 	%rd45, %r36;
	cvt.u64.u32 	%rd46, %r152;
	add.s64 	%rd47, %rd46, %rd45;
	shl.b64 	%rd48, %rd47, 2;
	add.s64 	%rd12, %rd1, %rd48;
	@%p56 bra 	$L__BB8_84;
	ld.global.u32 	%r125, [%rd4+12];
	add.s32 	%r126, %r152, 1;
	setp.ne.s32 	%p57, %r125, %r126;
	@%p57 bra 	$L__BB8_84;
	atom.global.add.u32 	%r127, [%rd12+4], 1;
$L__BB8_84:
	setp.eq.s32 	%p58, %r1, 2;
	@%p58 bra 	$L__BB8_88;
	ld.global.u32 	%r128, [%rd4+8];
	setp.ne.s32 	%p59, %r128, %r147;
	@%p59 bra 	$L__BB8_88;
	ld.global.u32 	%r129, [%rd4+12];
	add.s32 	%r130, %r152, 2;
	setp.ne.s32 	%p60, %r129, %r130;
	@%p60 bra 	$L__BB8_88;
	atom.global.add.u32 	%r131, [%rd12+8], 1;
$L__BB8_88:
	add.s32 	%r147, %r147, 1;
	setp.ne.s32 	%p61, %r147, %r49;
	@%p61 bra 	$L__BB8_61;
	add.s32 	%r132, %r132, 1;
	setp.ne.s32 	%p62, %r132, 4;
	@%p62 bra 	$L__BB8_2;
$L__BB8_90:
	ret;

}
	// .globl	_Z8blok1_45PiS_i
.visible .entry _Z8blok1_45PiS_i(
	.param .u64 .ptr .align 1 _Z8blok1_45PiS_i_param_0,
	.param .u64 .ptr .align 1 _Z8blok1_45PiS_i_param_1,
	.param .u32 _Z8blok1_45PiS_i_param_2
)
{
	.reg .b32 	%r<38>;
	.reg .b64 	%rd<23>;

	ld.param.u64 	%rd1, [_Z8blok1_45PiS_i_param_0];
	ld.param.u64 	%rd2, [_Z8blok1_45PiS_i_param_1];
	ld.param.u32 	%r1, [_Z8blok1_45PiS_i_param_2];
	cvta.to.global.u64 	%rd3, %rd2;
	cvta.to.global.u64 	%rd4, %rd1;
	ld.global.u32 	%r2, [%rd4+16];
	ld.global.u32 	%r3, [%rd4+4];
	mad.lo.s32 	%r4, %r2, %r1, %r3;
	mul.wide.s32 	%rd5, %r4, 4;
	add.s64 	%rd6, %rd3, %rd5;
	atom.global.add.u32 	%r5, [%rd6], 1;
	ld.global.u32 	%r6, [%rd4+20];
	ld.global.u32 	%r7, [%rd4+8];
	mad.lo.s32 	%r8, %r6, %r1, %r7;
	mul.wide.s32 	%rd7, %r8, 4;
	add.s64 	%rd8, %rd3, %rd7;
	atom.global.add.u32 	%r9, [%rd8], 1;
	ld.global.u32 	%r10, [%rd4+24];
	ld.global.u32 	%r11, [%rd4+12];
	mad.lo.s32 	%r12, %r10, %r1, %r11;
	mul.wide.s32 	%rd9, %r12, 4;
	add.s64 	%rd10, %rd3, %rd9;
	atom.global.add.u32 	%r13, [%rd10], 1;
	ld.global.u32 	%r14, [%rd4+32];
	ld.global.u32 	%r15, [%rd4+20];
	mad.lo.s32 	%r16, %r14, %r1, %r15;
	mul.wide.s32 	%rd11, %r16, 4;
	add.s64 	%rd12, %rd3, %rd11;
	atom.global.add.u32 	%r17, [%rd12], 1;
	ld.global.u32 	%r18, [%rd4+36];
	ld.global.u32 	%r19, [%rd4+24];
	mad.lo.s32 	%r20, %r18, %r1, %r19;
	mul.wide.s32 	%rd13, %r20, 4;
	add.s64 	%rd14, %rd3, %rd13;
	atom.global.add.u32 	%r21, [%rd14], 1;
	ld.global.u32 	%r22, [%rd4+40];
	ld.global.u32 	%r23, [%rd4+28];
	mad.lo.s32 	%r24, %r22, %r1, %r23;
	mul.wide.s32 	%rd15, %r24, 4;
	add.s64 	%rd16, %rd3, %rd15;
	atom.global.add.u32 	%r25, [%rd16], 1;
	ld.global.u32 	%r26, [%rd4+48];
	ld.global.u32 	%r27, [%rd4+36];
	mad.lo.s32 	%r28, %r26, %r1, %r27;
	mul.wide.s32 	%rd17, %r28, 4;
	add.s64 	%rd18, %rd3, %rd17;
	atom.global.add.u32 	%r29, [%rd18], 1;
	ld.global.u32 	%r30, [%rd4+52];
	ld.global.u32 	%r31, [%rd4+40];
	mad.lo.s32 	%r32, %r30, %r1, %r31;
	mul.wide.s32 	%rd19, %r32, 4;
	add.s64 	%rd20, %rd3, %rd19;
	atom.global.add.u32 	%r33, [%rd20], 1;
	ld.global.u32 	%r34, [%rd4+56];
	ld.global.u32 	%r35, [%rd4+44];
	mad.lo.s32 	%r36, %r34, %r1, %r35;
	mul.wide.s32 	%rd21, %r36, 4;
	add.s64 	%rd22, %rd3, %rd21;
	atom.global.add.u32 	%r37, [%rd22], 1;
	ret;

}
	// .globl	_Z8blok1_90PiS_i
.visible .entry _Z8blok1_90PiS_i(
	.param .u64 .ptr .align 1 _Z8blok1_90PiS_i_param_0,
	.param .u64 .ptr .align 1 _Z8blok1_90PiS_i_param_1,
	.param .u32 _Z8blok1_90PiS_i_param_2
)
{
	.reg .b32 	%r<50>;
	.reg .b64 	%rd<29>;

	ld.param.u64 	%rd1, [_Z8blok1_90PiS_i_param_0];
	ld.param.u64 	%rd2, [_Z8blok1_90PiS_i_param_1];
	ld.param.u32 	%r1, [_Z8blok1_90PiS_i_param_2];
	cvta.to.global.u64 	%rd3, %rd2;
	cvta.to.global.u64 	%rd4, %rd1;
	ld.global.u32 	%r2, [%rd4+16];
	ld.global.u32 	%r3, [%rd4];
	mad.lo.s32 	%r4, %r2, %r1, %r3;
	mul.wide.s32 	%rd5, %r4, 4;
	add.s64 	%rd6, %rd3, %rd5;
	atom.global.add.u32 	%r5, [%rd6], 1;
	ld.global.u32 	%r6, [%rd4+20];
	ld.global.u32 	%r7, [%rd4+4];
	mad.lo.s32 	%r8, %r6, %r1, %r7;
	mul.wide.s32 	%rd7, %r8, 4;
	add.s64 	%rd8, %rd3, %rd7;
	atom.global.add.u32 	%r9, [%rd8], 1;
	ld.global.u32 	%r10, [%rd4+24];
	ld.global.u32 	%r11, [%rd4+8];
	mad.lo.s32 	%r12, %r10, %r1, %r11;
	mul.wide.s32 	%rd9, %r12, 4;
	add.s64 	%rd10, %rd3, %rd9;
	atom.global.add.u32 	%r13, [%rd10], 1;
	ld.global.u32 	%r14, [%rd4+28];
	ld.global.u32 	%r15, [%rd4+12];
	mad.lo.s32 	%r16, %r14, %r1, %r15;
	mul.wide.s32 	%rd11, %r16, 4;
	add.s64 	%rd12, %rd3, %rd11;
	atom.global.add.u32 	%r17, [%rd12], 1;
	ld.global.u32 	%r18, [%rd4+32];
	ld.global.u32 	%r19, [%rd4+16];
	mad.lo.s32 	%r20, %r18, %r1, %r19;
	mul.wide.s32 	%rd13, %r20, 4;
	add.s64 	%rd14, %rd3, %rd13;
	atom.global.add.u32 	%r21, [%rd14], 1;
	ld.global.u32 	%r22, [%rd4+36];
	ld.global.u32 	%r23, [%rd4+20];
	mad.lo.s32 	%r24, %r22, %r1, %r23;
	mul.wide.s32 	%rd15, %r24, 4;
	add.s64 	%rd16, %rd3, %rd15;
	atom.global.add.u32 	%r25, [%rd16], 1;
	ld.global.u32 	%r26, [%rd4+40];
	ld.global.u32 	%r27, [%rd4+24];
	mad.lo.s32 	%r28, %r26, %r1, %r27;
	mul.wide.s32 	%rd17, %r28, 4;
	add.s64 	%rd18, %rd3, %rd17;
	atom.global.add.u32 	%r29, [%rd18], 1;
	ld.global.u32 	%r30, [%rd4+44];
	ld.global.u32 	%r31, [%rd4+28];
	mad.lo.s32 	%r32, %r30, %r1, %r31;
	mul.wide.s32 	%rd19, %r32, 4;
	add.s64 	%rd20, %rd3, %rd19;
	atom.global.add.u32 	%r33, [%rd20], 1;
	ld.global.u32 	%r34, [%rd4+48];
	ld.global.u32 	%r35, [%rd4+32];
	mad.lo.s32 	%r36, %r34, %r1, %r35;
	mul.wide.s32 	%rd21, %r36, 4;
	add.s64 	%rd22, %rd3, %rd21;
	atom.global.add.u32 	%r37, [%rd22], 1;
	ld.global.u32 	%r38, [%rd4+52];
	ld.global.u32 	%r39, [%rd4+36];
	mad.lo.s32 	%r40, %r38, %r1, %r39;
	mul.wide.s32 	%rd23, %r40, 4;
	add.s64 	%rd24, %rd3, %rd23;
	atom.global.add.u32 	%r41, [%rd24], 1;
	ld.global.u32 	%r42, [%rd4+56];
	ld.global.u32 	%r43, [%rd4+40];
	mad.lo.s32 	%r44, %r42, %r1, %r43;
	mul.wide.s32 	%rd25, %r44, 4;
	add.s64 	%rd26, %rd3, %rd25;
	atom.global.add.u32 	%r45, [%rd26], 1;
	ld.global.u32 	%r46, [%rd4+60];
	ld.global.u32 	%r47, [%rd4+44];
	mad.lo.s32 	%r48, %r46, %r1, %r47;
	mul.wide.s32 	%rd27, %r48, 4;
	add.s64 	%rd28, %rd3, %rd27;
	atom.global.add.u32 	%r49, [%rd28], 1;
	ret;

}
	// .globl	_Z9blok1_135PiS_i
.visible .entry _Z9blok1_135PiS_i(
	.param .u64 .ptr .align 1 _Z9blok1_135PiS_i_param_0,
	.param .u64 .ptr .align 1 _Z9blok1_135PiS_i_param_1,
	.param .u32 _Z9blok1_135PiS_i_param_2
)
{
	.reg .b32 	%r<38>;
	.reg .b64 	%rd<23>;

	ld.param.u64 	%rd1, [_Z9blok1_135PiS_i_param_0];
	ld.param.u64 	%rd2, [_Z9blok1_135PiS_i_param_1];
	ld.param.u32 	%r1, [_Z9blok1_135PiS_i_param_2];
	cvta.to.global.u64 	%rd3, %rd2;
	cvta.to.global.u64 	%rd4, %rd1;
	ld.global.u32 	%r2, [%rd4+20];
	ld.global.u32 	%r3, [%rd4];
	mad.lo.s32 	%r4, %r2, %r1, %r3;
	mul.wide.s32 	%rd5, %r4, 4;
	add.s64 	%rd6, %rd3, %rd5;
	atom.global.add.u32 	%r5, [%rd6], 1;
	ld.global.u32 	%r6, [%rd4+24];
	ld.global.u32 	%r7, [%rd4+4];
	mad.lo.s32 	%r8, %r6, %r1, %r7;
	mul.wide.s32 	%rd7, %r8, 4;
	add.s64 	%rd8, %rd3, %rd7;
	atom.global.add.u32 	%r9, [%rd8], 1;
	ld.global.u32 	%r10, [%rd4+28];
	ld.global.u32 	%r11, [%rd4+8];
	mad.lo.s32 	%r12, %r10, %r1, %r11;
	mul.wide.s32 	%rd9, %r12, 4;
	add.s64 	%rd10, %rd3, %rd9;
	atom.global.add.u32 	%r13, [%rd10], 1;
	ld.global.u32 	%r14, [%rd4+36];
	ld.global.u32 	%r15, [%rd4+16];
	mad.lo.s32 	%r16, %r14, %r1, %r15;
	mul.wide.s32 	%rd11, %r16, 4;
	add.s64 	%rd12, %rd3, %rd11;
	atom.global.add.u32 	%r17, [%rd12], 1;
	ld.global.u32 	%r18, [%rd4+40];
	ld.global.u32 	%r19, [%rd4+20];
	mad.lo.s32 	%r20, %r18, %r1, %r19;
	mul.wide.s32 	%rd13, %r20, 4;
	add.s64 	%rd14, %rd3, %rd13;
	atom.global.add.u32 	%r21, [%rd14], 1;
	ld.global.u32 	%r22, [%rd4+44];
	ld.global.u32 	%r23, [%rd4+24];
	mad.lo.s32 	%r24, %r22, %r1, %r23;
	mul.wide.s32 	%rd15, %r24, 4;
	add.s64 	%rd16, %rd3, %rd15;
	atom.global.add.u32 	%r25, [%rd16], 1;
	ld.global.u32 	%r26, [%rd4+52];
	ld.global.u32 	%r27, [%rd4+32];
	mad.lo.s32 	%r28, %r26, %r1, %r27;
	mul.wide.s32 	%rd17, %r28, 4;
	add.s64 	%rd18, %rd3, %rd17;
	atom.global.add.u32 	%r29, [%rd18], 1;
	ld.global.u32 	%r30, [%rd4+56];
	ld.global.u32 	%r31, [%rd4+36];
	mad.lo.s32 	%r32, %r30, %r1, %r31;
	mul.wide.s32 	%rd19, %r32, 4;
	add.s64 	%rd20, %rd3, %rd19;
	atom.global.add.u32 	%r33, [%rd20], 1;
	ld.global.u32 	%r34, [%rd4+60];
	ld.global.u32 	%r35, [%rd4+40];
	mad.lo.s32 	%r36, %r34, %r1, %r35;
	mul.wide.s32 	%rd21, %r36, 4;
	add.s64 	%rd22, %rd3, %rd21;
	atom.global.add.u32 	%r37, [%rd22], 1;
	ret;

}
	// .globl	_Z9blok1_180PiS_i
.visible .entry _Z9blok1_180PiS_i(
	.param .u64 .ptr .align 1 _Z9blok1_180PiS_i_param_0,
	.param .u64 .ptr .align 1 _Z9blok1_180PiS_i_param_1,
	.param .u32 _Z9blok1_180PiS_i_param_2
)
{
	.reg .b32 	%r<50>;
	.reg .b64 	%rd<29>;

	ld.param.u64 	%rd1, [_Z9blok1_180PiS_i_param_0];
	ld.param.u64 	%rd2, [_Z9blok1_180PiS_i_param_1];
	ld.param.u32 	%r1, [_Z9blok1_180PiS_i_param_2];
	cvta.to.global.u64 	%rd3, %rd2;
	cvta.to.global.u64 	%rd4, %rd1;
	ld.global.u32 	%r2, [%rd4+4];
	ld.global.u32 	%r3, [%rd4];
	mad.lo.s32 	%r4, %r2, %r1, %r3;
	mul.wide.s32 	%rd5, %r4, 4;
	add.s64 	%rd6, %rd3, %rd5;
	atom.global.add.u32 	%r5, [%rd6], 1;
	ld.global.u32 	%r6, [%rd4+8];
	ld.global.u32 	%r7, [%rd4+4];
	mad.lo.s32 	%r8, %r6, %r1, %r7;
	mul.wide.s32 	%rd7, %r8, 4;
	add.s64 	%rd8, %rd3, %rd7;
	atom.global.add.u32 	%r9, [%rd8], 1;
	ld.global.u32 	%r10, [%rd4+12];
	ld.global.u32 	%r11, [%rd4+8];
	mad.lo.s32 	%r12, %r10, %r1, %r11;
	mul.wide.s32 	%rd9, %r12, 4;
	add.s64 	%rd10, %rd3, %rd9;
	atom.global.add.u32 	%r13, [%rd10], 1;
	ld.global.u32 	%r14, [%rd4+20];
	ld.global.u32 	%r15, [%rd4+16];
	mad.lo.s32 	%r16, %r14, %r1, %r15;
	mul.wide.s32 	%rd11, %r16, 4;
	add.s64 	%rd12, %rd3, %rd11;
	atom.global.add.u32 	%r17, [%rd12], 1;
	ld.global.u32 	%r18, [%rd4+24];
	ld.global.u32 	%r19, [%rd4+20];
	mad.lo.s32 	%r20, %r18, %r1, %r19;
	mul.wide.s32 	%rd13, %r20, 4;
	add.s64 	%rd14, %rd3, %rd13;
	atom.global.add.u32 	%r21, [%rd14], 1;
	ld.global.u32 	%r22, [%rd4+28];
	ld.global.u32 	%r23, [%rd4+24];
	mad.lo.s32 	%r24, %r22, %r1, %r23;
	mul.wide.s32 	%rd15, %r24, 4;
	add.s64 	%rd16, %rd3, %rd15;
	atom.global.add.u32 	%r25, [%rd16], 1;
	ld.global.u32 	%r26, [%rd4+36];
	ld.global.u32 	%r27, [%rd4+32];
	mad.lo.s32 	%r28, %r26, %r1, %r27;
	mul.wide.s32 	%rd17, %r28, 4;
	add.s64 	%rd18, %rd3, %rd17;
	atom.global.add.u32 	%r29, [%rd18], 1;
	ld.global.u32 	%r30, [%rd4+40];
	ld.global.u32 	%r31, [%rd4+36];
	mad.lo.s32 	%r32, %r30, %r1, %r31;
	mul.wide.s32 	%rd19, %r32, 4;
	add.s64 	%rd20, %rd3, %rd19;
	atom.global.add.u32 	%r33, [%rd20], 1;
	ld.global.u32 	%r34, [%rd4+44];
	ld.global.u32 	%r35, [%rd4+40];
	mad.lo.s32 	%r36, %r34, %r1, %r35;
	mul.wide.s32 	%rd21, %r36, 4;
	add.s64 	%rd22, %rd3, %rd21;
	atom.global.add.u32 	%r37, [%rd22], 1;
	ld.global.u32 	%r38, [%rd4+52];
	ld.global.u32 	%r39, [%rd4+48];
	mad.lo.s32 	%r40, %r38, %r1, %r39;
	mul.wide.s32 	%rd23, %r40, 4;
	add.s64 	%rd24, %rd3, %rd23;
	atom.global.add.u32 	%r41, [%rd24], 1;
	ld.global.u32 	%r42, [%rd4+56];
	ld.global.u32 	%r43, [%rd4+52];
	mad.lo.s32 	%r44, %r42, %r1, %r43;
	mul.wide.s32 	%rd25, %r44, 4;
	add.s64 	%rd26, %rd3, %rd25;
	atom.global.add.u32 	%r45, [%rd26], 1;
	ld.global.u32 	%r46, [%rd4+60];
	ld.global.u32 	%r47, [%rd4+56];
	mad.lo.s32 	%r48, %r46, %r1, %r47;
	mul.wide.s32 	%rd27, %r48, 4;
	add.s64 	%rd28, %rd3, %rd27;
	atom.global.add.u32 	%r49, [%rd28], 1;
	ret;

}
	// .globl	_Z9blok1_225PiS_i
.visible .entry _Z9blok1_225PiS_i(
	.param .u64 .ptr .align 1 _Z9blok1_225PiS_i_param_0,
	.param .u64 .ptr .align 1 _Z9blok1_225PiS_i_param_1,
	.param .u32 _Z9blok1_225PiS_i_param_2
)
{
	.reg .b32 	%r<38>;
	.reg .b64 	%rd<23>;

	ld.param.u64 	%rd1, [_Z9blok1_225PiS_i_param_0];
	ld.param.u64 	%rd2, [_Z9blok1_225PiS_i_param_1];
	ld.param.u32 	%r1, [_Z9blok1_225PiS_i_param_2];
	cvta.to.global.u64 	%rd3, %rd2;
	cvta.to.global.u64 	%rd4, %rd1;
	ld.global.u32 	%r2, [%rd4+4];
	ld.global.u32 	%r3, [%rd4+16];
	mad.lo.s32 	%r4, %r2, %r1, %r3;
	mul.wide.s32 	%rd5, %r4, 4;
	add.s64 	%rd6, %rd3, %rd5;
	atom.global.add.u32 	%r5, [%rd6], 1;
	ld.global.u32 	%r6, [%rd4+8];
	ld.global.u32 	%r7, [%rd4+20];
	mad.lo.s32 	%r8, %r6, %r1, %r7;
	mul.wide.s32 	%rd7, %r8, 4;
	add.s64 	%rd8, %rd3, %rd7;
	atom.global.add.u32 	%r9, [%rd8], 1;
	ld.global.u32 	%r10, [%rd4+12];
	ld.global.u32 	%r11, [%rd4+24];
	mad.lo.s32 	%r12, %r10, %r1, %r11;
	mul.wide.s32 	%rd9, %r12, 4;
	add.s64 	%rd10, %rd3, %rd9;
	atom.global.add.u32 	%r13, [%rd10], 1;
	ld.global.u32 	%r14, [%rd4+20];
	ld.global.u32 	%r15, [%rd4+32];
	mad.lo.s32 	%r16, %r14, %r1, %r15;
	mul.wide.s32 	%rd11, %r16, 4;
	add.s64 	%rd12, %rd3, %rd11;
	atom.global.add.u32 	%r17, [%rd12], 1;
	ld.global.u32 	%r18, [%rd4+24];
	ld.global.u32 	%r19, [%rd4+36];
	mad.lo.s32 	%r20, %r18, %r1, %r19;
	mul.wide.s32 	%rd13, %r20, 4;
	add.s64 	%rd14, %rd3, %rd13;
	atom.global.add.u32 	%r21, [%rd14], 1;
	ld.global.u32 	%r22, [%rd4+28];
	ld.global.u32 	%r23, [%rd4+40];
	mad.lo.s32 	%r24, %r22, %r1, %r23;
	mul.wide.s32 	%rd15, %r24, 4;
	add.s64 	%rd16, %rd3, %rd15;
	atom.global.add.u32 	%r25, [%rd16], 1;
	ld.global.u32 	%r26, [%rd4+36];
	ld.global.u32 	%r27, [%rd4+48];
	mad.lo.s32 	%r28, %r26, %r1, %r27;
	mul.wide.s32 	%rd17, %r28, 4;
	add.s64 	%rd18, %rd3, %rd17;
	atom.global.add.u32 	%r29, [%rd18], 1;
	ld.global.u32 	%r30, [%rd4+40];
	ld.global.u32 	%r31, [%rd4+52];
	mad.lo.s32 	%r32, %r30, %r1, %r31;
	mul.wide.s32 	%rd19, %r32, 4;
	add.s64 	%rd20, %rd3, %rd19;
	atom.global.add.u32 	%r33, [%rd20], 1;
	ld.global.u32 	%r34, [%rd4+44];
	ld.global.u32 	%r35, [%rd4+56];
	mad.lo.s32 	%r36, %r34, %r1, %r35;
	mul.wide.s32 	%rd21, %r36, 4;
	add.s64 	%rd22, %rd3, %rd21;
	atom.global.add.u32 	%r37, [%rd22], 1;
	ret;

}
	// .globl	_Z9blok1_270PiS_i
.visible .entry _Z9blok1_270PiS_i(
	.param .u64 .ptr .align 1 _Z9blok1_270PiS_i_param_0,
	.param .u64 .ptr .align 1 _Z9blok1_270PiS_i_param_1,
	.param .u32 _Z9blok1_270PiS_i_param_2
)
{
	.reg .b32 	%r<50>;
	.reg .b64 	%rd<29>;

	ld.param.u64 	%rd1, [_Z9blok1_270PiS_i_param_0];
	ld.param.u64 	%rd2, [_Z9blok1_270PiS_i_param_1];
	ld.param.u32 	%r1, [_Z9blok1_270PiS_i_param_2];
	cvta.to.global.u64 	%rd3, %rd2;
	cvta.to.global.u64 	%rd4, %rd1;
	ld.global.u32 	%r2, [%rd4];
	ld.global.u32 	%r3, [%rd4+16];
	mad.lo.s32 	%r4, %r2, %r1, %r3;
	mul.wide.s32 	%rd5, %r4, 4;
	add.s64 	%rd6, %rd3, %rd5;
	atom.global.add.u32 	%r5, [%rd6], 1;
	ld.global.u32 	%r6, [%rd4+4];
	ld.global.u32 	%r7, [%rd4+20];
	mad.lo.s32 	%r8, %r6, %r1, %r7;
	mul.wide.s32 	%rd7, %r8, 4;
	add.s64 	%rd8, %rd3, %rd7;
	atom.global.add.u32 	%r9, [%rd8], 1;
	ld.global.u32 	%r10, [%rd4+8];
	ld.global.u32 	%r11, [%rd4+24];
	mad.lo.s32 	%r12, %r10, %r1, %r11;
	mul.wide.s32 	%rd9, %r12, 4;
	add.s64 	%rd10, %rd3, %rd9;
	atom.global.add.u32 	%r13, [%rd10], 1;
	ld.global.u32 	%r14, [%rd4+12];
	ld.global.u32 	%r15, [%rd4+28];
	mad.lo.s32 	%r16, %r14, %r1, %r15;
	mul.wide.s32 	%rd11, %r16, 4;
	add.s64 	%rd12, %rd3, %rd11;
	atom.global.add.u32 	%r17, [%rd12], 1;
	ld.global.u32 	%r18, [%rd4+16];
	ld.global.u32 	%r19, [%rd4+32];
	mad.lo.s32 	%r20, %r18, %r1, %r19;
	mul.wide.s32 	%rd13, %r20, 4;
	add.s64 	%rd14, %rd3, %rd13;
	atom.global.add.u32 	%r21, [%rd14], 1;
	ld.global.u32 	%r22, [%rd4+20];
	ld.global.u32 	%r23, [%rd4+36];
	mad.lo.s32 	%r24, %r22, %r1, %r23;
	mul.wide.s32 	%rd15, %r24, 4;
	add.s64 	%rd16, %rd3, %rd15;
	atom.global.add.u32 	%r25, [%rd16], 1;
	ld.global.u32 	%r26, [%rd4+24];
	ld.global.u32 	%r27, [%rd4+40];
	mad.lo.s32 	%r28, %r26, %r1, %r27;
	mul.wide.s32 	%rd17, %r28, 4;
	add.s64 	%rd18, %rd3, %rd17;
	atom.global.add.u32 	%r29, [%rd18], 1;
	ld.global.u32 	%r30, [%rd4+28];
	ld.global.u32 	%r31, [%rd4+44];
	mad.lo.s32 	%r32, %r30, %r1, %r31;
	mul.wide.s32 	%rd19, %r32, 4;
	add.s64 	%rd20, %rd3, %rd19;
	atom.global.add.u32 	%r33, [%rd20], 1;
	ld.global.u32 	%r34, [%rd4+32];
	ld.global.u32 	%r35, [%rd4+48];
	mad.lo.s32 	%r36, %r34, %r1, %r35;
	mul.wide.s32 	%rd21, %r36, 4;
	add.s64 	%rd22, %rd3, %rd21;
	atom.global.add.u32 	%r37, [%rd22], 1;
	ld.global.u32 	%r38, [%rd4+36];
	ld.global.u32 	%r39, [%rd4+52];
	mad.lo.s32 	%r40, %r38, %r1, %r39;
	mul.wide.s32 	%rd23, %r40, 4;
	add.s64 	%rd24, %rd3, %rd23;
	atom.global.add.u32 	%r41, [%rd24], 1;
	ld.global.u32 	%r42, [%rd4+40];
	ld.global.u32 	%r43, [%rd4+56];
	mad.lo.s32 	%r44, %r42, %r1, %r43;
	mul.wide.s32 	%rd25, %r44, 4;
	add.s64 	%rd26, %rd3, %rd25;
	atom.global.add.u32 	%r45, [%rd26], 1;
	ld.global.u32 	%r46, [%rd4+44];
	ld.global.u32 	%r47, [%rd4+60];
	mad.lo.s32 	%r48, %r46, %r1, %r47;
	mul.wide.s32 	%rd27, %r48, 4;
	add.s64 	%rd28, %rd3, %rd27;
	atom.global.add.u32 	%r49, [%rd28], 1;
	ret;

}
	// .globl	_Z9blok1_315PiS_i
.visible .entry _Z9blok1_315PiS_i(
	.param .u64 .ptr .align 1 _Z9blok1_315PiS_i_param_0,
	.param .u64 .ptr .align 1 _Z9blok1_315PiS_i_param_1,
	.param .u32 _Z9blok1_315PiS_i_param_2
)
{
	.reg .b32 	%r<38>;
	.reg .b64 	%rd<23>;

	ld.param.u64 	%rd1, [_Z9blok1_315PiS_i_param_0];
	ld.param.u64 	%rd2, [_Z9blok1_315PiS_i_param_1];
	ld.param.u32 	%r1, [_Z9blok1_315PiS_i_param_2];
	cvta.to.global.u64 	%rd3, %rd2;
	cvta.to.global.u64 	%rd4, %rd1;
	ld.global.u32 	%r2, [%rd4];
	ld.global.u32 	%r3, [%rd4+20];
	mad.lo.s32 	%r4, %r2, %r1, %r3;
	mul.wide.s32 	%rd5, %r4, 4;
	add.s64 	%rd6, %rd3, %rd5;
	atom.global.add.u32 	%r5, [%rd6], 1;
	ld.global.u32 	%r6, [%rd4+4];
	ld.global.u32 	%r7, [%rd4+24];
	mad.lo.s32 	%r8, %r6, %r1, %r7;
	mul.wide.s32 	%rd7, %r8, 4;
	add.s64 	%rd8, %rd3, %rd7;
	atom.global.add.u32 	%r9, [%rd8], 1;
	ld.global.u32 	%r10, [%rd4+8];
	ld.global.u32 	%r11, [%rd4+28];
	mad.lo.s32 	%r12, %r10, %r1, %r11;
	mul.wide.s32 	%rd9, %r12, 4;
	add.s64 	%rd10, %rd3, %rd9;
	atom.global.add.u32 	%r13, [%rd10], 1;
	ld.global.u32 	%r14, [%rd4+16];
	ld.global.u32 	%r15, [%rd4+36];
	mad.lo.s32 	%r16, %r14, %r1, %r15;
	mul.wide.s32 	%rd11, %r16, 4;
	add.s64 	%rd12, %rd3, %rd11;
	atom.global.add.u32 	%r17, [%rd12], 1;
	ld.global.u32 	%r18, [%rd4+20];
	ld.global.u32 	%r19, [%rd4+40];
	mad.lo.s32 	%r20, %r18, %r1, %r19;
	mul.wide.s32 	%rd13, %r20, 4;
	add.s64 	%rd14, %rd3, %rd13;
	atom.global.add.u32 	%r21, [%rd14], 1;
	ld.global.u32 	%r22, [%rd4+24];
	ld.global.u32 	%r23, [%rd4+44];
	mad.lo.s32 	%r24, %r22, %r1, %r23;
	mul.wide.s32 	%rd15, %r24, 4;
	add.s64 	%rd16, %rd3, %rd15;
	atom.global.add.u32 	%r25, [%rd16], 1;
	ld.global.u32 	%r26, [%rd4+32];
	ld.global.u32 	%r27, [%rd4+52];
	mad.lo.s32 	%r28, %r26, %r1, %r27;
	mul.wide.s32 	%rd17, %r28, 4;
	add.s64 	%rd18, %rd3, %rd17;
	atom.global.add.u32 	%r29, [%rd18], 1;
	ld.global.u32 	%r30, [%rd4+36];
	ld.global.u32 	%r31, [%rd4+56];
	mad.lo.s32 	%r32, %r30, %r1, %r31;
	mul.wide.s32 	%rd19, %r32, 4;
	add.s64 	%rd20, %rd3, %rd19;
	atom.global.add.u32 	%r33, [%rd20], 1;
	ld.global.u32 	%r34, [%rd4+40];
	ld.global.u32 	%r35, [%rd4+60];
	mad.lo.s32 	%r36, %r34, %r1, %r35;
	mul.wide.s32 	%rd21, %r36, 4;
	add.s64 	%rd22, %rd3, %rd21;
	atom.global.add.u32 	%r37, [%rd22], 1;
	ret;

}
	// .globl	_Z3MulPfS_i
.visible .entry _Z3MulPfS_i(
	.param .u64 .ptr .align 1 _Z3MulPfS_i_param_0,
	.param .u64 .ptr .align 1 _Z3MulPfS_i_param_1,
	.param .u32 _Z3MulPfS_i_param_2
)
{
	.reg .pred 	%p<10>;
	.reg .b32 	%r<23>;
	.reg .b32 	%f<88>;
	.reg .b64 	%rd<8>;

	ld.param.u64 	%rd3, [_Z3MulPfS_i_param_0];
	ld.param.u64 	%rd4, [_Z3MulPfS_i_param_1];
	ld.param.u32 	%r10, [_Z3MulPfS_i_param_2];
	setp.lt.s32 	%p1, %r10, 1;
	@%p1 bra 	$L__BB16_13;
	cvta.to.global.u64 	%rd5, %rd3;
	cvta.to.global.u64 	%rd6, %rd4;
	mov.u32 	%r11, %tid.y;
	mov.u32 	%r12, %ntid.y;
	mov.u32 	%r13, %ctaid.y;
	mad.lo.s32 	%r14, %r13, %r12, %r11;
	mov.u32 	%r15, %tid.x;
	mov.u32 	%r16, %ntid.x;
	mov.u32 	%r17, %ctaid.x;
	mad.lo.s32 	%r18, %r17, %r16, %r15;
	mad.lo.s32 	%r19, %r10, %r14, %r18;
	mul.wide.s32 	%rd7, %r19, 4;
	add.s64 	%rd1, %rd6, %rd7;
	add.s64 	%rd2, %rd5, %rd7;
	and.b32  	%r1, %r10, 15;
	setp.lt.u32 	%p2, %r10, 16;
	@%p2 bra 	$L__BB16_4;
	and.b32  	%r20, %r10, 2147483632;
	neg.s32 	%r21, %r20;
$L__BB16_3:
	.pragma "nounroll";
	ld.global.f32 	%f1, [%rd2];
	mul.f32 	%f2, %f1, %f1;
	atom.global.add.f32 	%f3, [%rd1], %f2;
	ld.global.f32 	%f4, [%rd2];
	mul.f32 	%f5, %f4, %f4;
	atom.global.add.f32 	%f6, [%rd1], %f5;
	ld.global.f32 	%f7, [%rd2];
	mul.f32 	%f8, %f7, %f7;
	atom.global.add.f32 	%f9, [%rd1], %f8;
	ld.global.f32 	%f10, [%rd2];
	mul.f32 	%f11, %f10, %f10;
	atom.global.add.f32 	%f12, [%rd1], %f11;
	ld.global.f32 	%f13, [%rd2];
	mul.f32 	%f14, %f13, %f13;
	atom.global.add.f32 	%f15, [%rd1], %f14;
	ld.global.f32 	%f16, [%rd2];
	mul.f32 	%f17, %f16, %f16;
	atom.global.add.f32 	%f18, [%rd1], %f17;
	ld.global.f32 	%f19, [%rd2];
	mul.f32 	%f20, %f19, %f19;
	atom.global.add.f32 	%f21, [%rd1], %f20;
	ld.global.f32 	%f22, [%rd2];
	mul.f32 	%f23, %f22, %f22;
	atom.global.add.f32 	%f24, [%rd1], %f23;
	ld.global.f32 	%f25, [%rd2];
	mul.f32 	%f26, %f25, %f25;
	atom.global.add.f32 	%f27, [%rd1], %f26;
	ld.global.f32 	%f28, [%rd2];
	mul.f32 	%f29, %f28, %f28;
	atom.global.add.f32 	%f30, [%rd1], %f29;
	ld.global.f32 	%f31, [%rd2];
	mul.f32 	%f32, %f31, %f31;
	atom.global.add.f32 	%f33, [%rd1], %f32;
	ld.global.f32 	%f34, [%rd2];
	mul.f32 	%f35, %f34, %f34;
	atom.global.add.f32 	%f36, [%rd1], %f35;
	ld.global.f32 	%f37, [%rd2];
	mul.f32 	%f38, %f37, %f37;
	atom.global.add.f32 	%f39, [%rd1], %f38;
	ld.global.f32 	%f40, [%rd2];
	mul.f32 	%f41, %f40, %f40;
	atom.global.add.f32 	%f42, [%rd1], %f41;
	ld.global.f32 	%f43, [%rd2];
	mul.f32 	%f44, %f43, %f43;
	atom.global.add.f32 	%f45, [%rd1], %f44;
	ld.global.f32 	%f46, [%rd2];
	mul.f32 	%f47, %f46, %f46;
	atom.global.add.f32 	%f48, [%rd1], %f47;
	add.s32 	%r21, %r21, 16;
	setp.ne.s32 	%p3, %r21, 0;
	@%p3 bra 	$L__BB16_3;
$L__BB16_4:
	setp.eq.s32 	%p4, %r1, 0;
	@%p4 bra 	$L__BB16_13;
	and.b32  	%r5, %r10, 7;
	setp.lt.u32 	%p5, %r1, 8;
	@%p5 bra 	$L__BB16_7;
	ld.global.f32 	%f49, [%rd2];
	mul.f32 	%f50, %f49, %f49;
	atom.global.add.f32 	%f51, [%rd1], %f50;
	ld.global.f32 	%f52, [%rd2];
	mul.f32 	%f53, %f52, %f52;
	atom.global.add.f32 	%f54, [%rd1], %f53;
	ld.global.f32 	%f55, [%rd2];
	mul.f32 	%f56, %f55, %f55;
	atom.global.add.f32 	%f57, [%rd1], %f56;
	ld.global.f32 	%f58, [%rd2];
	mul.f32 	%f59, %f58, %f58;
	atom.global.add.f32 	%f60, [%rd1], %f59;
	ld.global.f32 	%f61, [%rd2];
	mul.f32 	%f62, %f61, %f61;
	atom.global.add.f32 	%f63, [%rd1], %f62;
	ld.global.f32 	%f64, [%rd2];
	mul.f32 	%f65, %f64, %f64;
	atom.global.add.f32 	%f66, [%rd1], %f65;
	ld.global.f32 	%f67, [%rd2];
	mul.f32 	%f68, %f67, %f67;
	atom.global.add.f32 	%f69, [%rd1], %f68;
	ld.global.f32 	%f70, [%rd2];
	mul.f32 	%f71, %f70, %f70;
	atom.global.add.f32 	%f72, [%rd1], %f71;
$L__BB16_7:
	setp.eq.s32 	%p6, %r5, 0;
	@%p6 bra 	$L__BB16_13;
	and.b32  	%r6, %r10, 3;
	setp.lt.u32 	%p7, %r5, 4;
	@%p7 bra 	$L__BB16_10;
	ld.global.f32 	%f73, [%rd2];
	mul.f32 	%f74, %f73, %f73;
	atom.global.add.f32 	%f75, [%rd1], %f74;
	ld.global.f32 	%f76, [%rd2];
	mul.f32 	%f77, %f76, %f76;
	atom.global.add.f32 	%f78, [%rd1], %f77;
	ld.global.f32 	%f79, [%rd2];
	mul.f32 	%f80, %f79, %f79;
	atom.global.add.f32 	%f81, [%rd1], %f80;
	ld.global.f32 	%f82, [%rd2];
	mul.f32 	%f83, %f82, %f82;
	atom.global.add.f32 	%f84, [%rd1], %f83;
$L__BB16_10:
	setp.eq.s32 	%p8, %r6, 0;
	@%p8 bra 	$L__BB16_13;
	neg.s32 	%r22, %r6;
$L__BB16_12:
	.pragma "nounroll";
	ld.global.f32 	%f85, [%rd2];
	mul.f32 	%f86, %f85, %f85;
	atom.global.add.f32 	%f87, [%rd1], %f86;
	add.s32 	%r22, %r22, 1;
	setp.ne.s32 	%p9, %r22, 0;
	@%p9 bra 	$L__BB16_12;
$L__BB16_13:
	ret;

}
	// .globl	_Z16AddToitTransposePiS_i
.visible .entry _Z16AddToitTransposePiS_i(
	.param .u64 .ptr .align 1 _Z16AddToitTransposePiS_i_param_0,
	.param .u64 .ptr .align 1 _Z16AddToitTransposePiS_i_param_1,
	.param .u32 _Z16AddToitTransposePiS_i_param_2
)
{
	.reg .b32 	%r<15>;
	.reg .b64 	%rd<10>;

	ld.param.u64 	%rd1, [_Z16AddToitTransposePiS_i_param_0];
	ld.param.u64 	%rd2, [_Z16AddToitTransposePiS_i_param_1];
	ld.param.u32 	%r1, [_Z16AddToitTransposePiS_i_param_2];
	cvta.to.global.u64 	%rd3, %rd1;
	cvta.to.global.u64 	%rd4, %rd2;
	mov.u32 	%r2, %ctaid.x;
	mov.u32 	%r3, %ntid.x;
	mov.u32 	%r4, %tid.x;
	mad.lo.s32 	%r5, %r2, %r3, %r4;
	mov.u32 	%r6, %ctaid.y;
	mov.u32 	%r7, %ntid.y;
	mov.u32 	%r8, %tid.y;
	mad.lo.s32 	%r9, %r6, %r7, %r8;
	mad.lo.s32 	%r10, %r1, %r9, %r5;
	mul.wide.s32 	%rd5, %r10, 4;
	add.s64 	%rd6, %rd4, %rd5;
	ld.global.u32 	%r11, [%rd6];
	mad.lo.s32 	%r12, %r1, %r5, %r9;
	mul.wide.s32 	%rd7, %r12, 4;
	add.s64 	%rd8, %rd4, %rd7;
	ld.global.u32 	%r13, [%rd8];
	add.s32 	%r14, %r13, %r11;
	add.s64 	%rd9, %rd3, %rd5;
	st.global.u32 	[%rd9], %r14;
	ret;

}
	// .globl	_Z13normalizationPiPfii
.visible .entry _Z13normalizationPiPfii(
	.param .u64 .ptr .align 1 _Z13normalizationPiPfii_param_0,
	.param .u64 .ptr .align 1 _Z13normalizationPiPfii_param_1,
	.param .u32 _Z13normalizationPiPfii_param_2,
	.param .u32 _Z13normalizationPiPfii_param_3
)
{
	.reg .pred 	%p<2>;
	.reg .b32 	%r<13>;
	.reg .b32 	%f<4>;
	.reg .b64 	%rd<9>;

	ld.param.u64 	%rd2, [_Z13normalizationPiPfii_param_0];
	ld.param.u64 	%rd1, [_Z13normalizationPiPfii_param_1];
	ld.param.u32 	%r4, [_Z13normalizationPiPfii_param_2];
	ld.param.u32 	%r3, [_Z13normalizationPiPfii_param_3];
	cvta.to.global.u64 	%rd3, %rd2;
	mov.u32 	%r5, %tid.x;
	mov.u32 	%r6, %ctaid.x;
	mov.u32 	%r7, %ntid.x;
	mad.lo.s32 	%r8, %r6, %r7, %r5;
	mov.u32 	%r9, %tid.y;
	mov.u32 	%r10, %ctaid.y;
	mov.u32 	%r11, %ntid.y;
	mad.lo.s32 	%r12, %r10, %r11, %r9;
	mad.lo.s32 	%r1, %r4, %r12, %r8;
	bar.sync 	0;
	mul.wide.u32 	%rd4, %r1, 4;
	add.s64 	%rd5, %rd3, %rd4;
	ld.global.u32 	%r2, [%rd5];
	setp.lt.s32 	%p1, %r2, 1;
	@%p1 bra 	$L__BB18_2;
	cvta.to.global.u64 	%rd6, %rd1;
	cvt.rn.f32.u32 	%f1, %r2;
	cvt.rn.f32.s32 	%f2, %r3;
	div.rn.f32 	%f3, %f1, %f2;
	add.s64 	%rd8, %rd6, %rd4;
	st.global.f32 	[%rd8], %f3;
$L__BB18_2:
	ret;

}
	// .globl	_Z6JumlahPiS_i
.visible .entry _Z6JumlahPiS_i(
	.param .u64 .ptr .align 1 _Z6JumlahPiS_i_param_0,
	.param .u64 .ptr .align 1 _Z6JumlahPiS_i_param_1,
	.param .u32 _Z6JumlahPiS_i_param_2
)
{
	.reg .pred 	%p<2>;
	.reg .b32 	%r<13>;
	.reg .b64 	%rd<7>;

	ld.param.u64 	%rd1, [_Z6JumlahPiS_i_param_0];
	ld.param.u64 	%rd2, [_Z6JumlahPiS_i_param_1];
	ld.param.u32 	%r2, [_Z6JumlahPiS_i_param_2];
	cvta.to.global.u64 	%rd3, %rd2;
	mov.u32 	%r3, %ctaid.x;
	mov.u32 	%r4, %ntid.x;
	mov.u32 	%r5, %tid.x;
	mad.lo.s32 	%r6, %r3, %r4, %r5;
	mov.u32 	%r7, %ctaid.y;
	mov.u32 	%r8, %ntid.y;
	mov.u32 	%r9, %tid.y;
	mad.lo.s32 	%r10, %r7, %r8, %r9;
	mad.lo.s32 	%r11, %r2, %r10, %r6;
	mul.wide.s32 	%rd4, %r11, 4;
	add.s64 	%rd5, %rd3, %rd4;
	ld.global.u32 	%r1, [%rd5];
	setp.lt.s32 	%p1, %r1, 1;
	@%p1 bra 	$L__BB19_2;
	cvta.to.global.u64 	%rd6, %rd1;
	atom.global.add.u32 	%r12, [%rd6], %r1;
$L__BB19_2:
	ret;

}
	// .globl	_Z11Jumlah_normPfS_
.visible .entry _Z11Jumlah_normPfS_(
	.param .u64 .ptr .align 1 _Z11Jumlah_normPfS__param_0,
	.param .u64 .ptr .align 1 _Z11Jumlah_normPfS__param_1
)
{
	.reg .b32 	%r<5>;
	.reg .b32 	%f<3>;
	.reg .b64 	%rd<7>;

	ld.param.u64 	%rd1, [_Z11Jumlah_normPfS__param_0];
	ld.param.u64 	%rd2, [_Z11Jumlah_normPfS__param_1];
	cvta.to.global.u64 	%rd3, %rd1;
	cvta.to.global.u64 	%rd4, %rd2;
	mov.u32 	%r1, %ctaid.x;
	mov.u32 	%r2, %ntid.x;
	mov.u32 	%r3, %tid.x;
	mad.lo.s32 	%r4, %r1, %r2, %r3;
	mul.wide.s32 	%rd5, %r4, 4;
	add.s64 	%rd6, %rd4, %rd5;
	ld.global.f32 	%f1, [%rd6];
	atom.global.add.f32 	%f2, [%rd3], %f1;
	ret;

}
	// .globl	_Z18calculate_contrastPfS_i
.visible .entry _Z18calculate_contrastPfS_i(
	.param .u64 .ptr .align 1 _Z18calculate_contrastPfS_i_param_0,
	.param .u64 .ptr .align 1 _Z18calculate_contrastPfS_i_param_1,
	.param .u32 _Z18calculate_contrastPfS_i_param_2
)
{
	.reg .pred 	%p<2>;
	.reg .b32 	%r<11>;
	.reg .b32 	%f<3>;
	.reg .b64 	%rd<7>;

	ld.param.u64 	%rd2, [_Z18calculate_contrastPfS_i_param_0];
	ld.param.u64 	%rd1, [_Z18calculate_contrastPfS_i_param_1];
	ld.param.u32 	%r1, [_Z18calculate_contrastPfS_i_param_2];
	cvta.to.global.u64 	%rd3, %rd2;
	mov.u32 	%r2, %ctaid.x;
	mov.u32 	%r3, %ntid.x;
	mov.u32 	%r4, %tid.x;
	mad.lo.s32 	%r5, %r2, %r3, %r4;
	mov.u32 	%r6, %ctaid.y;
	mov.u32 	%r7, %ntid.y;
	mov.u32 	%r8, %tid.y;
	mad.lo.s32 	%r9, %r6, %r7, %r8;
	mad.lo.s32 	%r10, %r1, %r9, %r5;
	mul.wide.s32 	%rd4, %r10, 4;
	add.s64 	%rd5, %rd3, %rd4;
	ld.global.f32 	%f1, [%rd5];
	setp.leu.f32 	%p1, %f1, 0f00000000;
	@%p1 bra 	$L__BB21_2;
	cvta.to.global.u64 	%rd6, %rd1;
	atom.global.add.f32 	%f2, [%rd6], %f1;
$L__BB21_2:
	ret;

}
	// .globl	_Z13calculate_IDMPfS_i
.visible .entry _Z13calculate_IDMPfS_i(
	.param .u64 .ptr .align 1 _Z13calculate_IDMPfS_i_param_0,
	.param .u64 .ptr .align 1 _Z13calculate_IDMPfS_i_param_1,
	.param .u32 _Z13calculate_IDMPfS_i_param_2
)
{
	.reg .pred 	%p<2>;
	.reg .b32 	%r<13>;
	.reg .b32 	%f<5>;
	.reg .b64 	%rd<7>;

	ld.param.u64 	%rd2, [_Z13calculate_IDMPfS_i_param_0];
	ld.param.u64 	%rd1, [_Z13calculate_IDMPfS_i_param_1];
	ld.param.u32 	%r3, [_Z13calculate_IDMPfS_i_param_2];
	cvta.to.global.u64 	%rd3, %rd2;
	mov.u32 	%r4, %ctaid.x;
	mov.u32 	%r5, %ntid.x;
	mov.u32 	%r6, %tid.x;
	mad.lo.s32 	%r1, %r4, %r5, %r6;
	mov.u32 	%r7, %ctaid.y;
	mov.u32 	%r8, %ntid.y;
	mov.u32 	%r9, %tid.y;
	mad.lo.s32 	%r2, %r7, %r8, %r9;
	mad.lo.s32 	%r10, %r3, %r2, %r1;
	mul.wide.s32 	%rd4, %r10, 4;
	add.s64 	%rd5, %rd3, %rd4;
	ld.global.f32 	%f1, [%rd5];
	setp.leu.f32 	%p1, %f1, 0f00000000;
	@%p1 bra 	$L__BB22_2;
	cvta.to.global.u64 	%rd6, %rd1;
	sub.s32 	%r11, %r2, %r1;
	mad.lo.s32 	%r12, %r11, %r11, 1;
	cvt.rn.f32.u32 	%f2, %r12;
	div.rn.f32 	%f3, %f1, %f2;
	atom.global.add.f32 	%f4, [%rd6], %f3;
$L__BB22_2:
	ret;

}
	// .globl	_Z17calculate_entropyPfS_i
.visible .entry _Z17calculate_entropyPfS_i(
	.param .u64 .ptr .align 1 _Z17calculate_entropyPfS_i_param_0,
	.param .u64 .ptr .align 1 _Z17calculate_entropyPfS_i_param_1,
	.param .u32 _Z17calculate_entropyPfS_i_param_2
)
{
	.reg .pred 	%p<5>;
	.reg .b32 	%r<15>;
	.reg .b32 	%f<26>;
	.reg .b64 	%rd<7>;

	ld.param.u64 	%rd2, [_Z17calculate_entropyPfS_i_param_0];
	ld.param.u64 	%rd1, [_Z17calculate_entropyPfS_i_param_1];
	ld.param.u32 	%r1, [_Z17calculate_entropyPfS_i_param_2];
	cvta.to.global.u64 	%rd3, %rd2;
	mov.u32 	%r2, %ctaid.x;
	mov.u32 	%r3, %ntid.x;
	mov.u32 	%r4, %tid.x;
	mad.lo.s32 	%r5, %r2, %r3, %r4;
	mov.u32 	%r6, %ctaid.y;
	mov.u32 	%r7, %ntid.y;
	mov.u32 	%r8, %tid.y;
	mad.lo.s32 	%r9, %r6, %r7, %r8;
	mad.lo.s32 	%r10, %r1, %r9, %r5;
	mul.wide.s32 	%rd4, %r10, 4;
	add.s64 	%rd5, %rd3, %rd4;
	ld.global.f32 	%f1, [%rd5];
	setp.leu.f32 	%p1, %f1, 0f00000000;
	@%p1 bra 	$L__BB23_2;
	cvta.to.global.u64 	%rd6, %rd1;
	setp.lt.f32 	%p2, %f1, 0f00800000;
	mul.f32 	%f2, %f1, 0f4B000000;
	selp.f32 	%f3, %f2, %f1, %p2;
	selp.f32 	%f4, 0fC1B80000, 0f00000000, %p2;
	mov.b32 	%r11, %f3;
	add.s32 	%r12, %r11, -1059760811;
	and.b32  	%r13, %r12, -8388608;
	sub.s32 	%r14, %r11, %r13;
	mov.b32 	%f5, %r14;
	cvt.rn.f32.s32 	%f6, %r13;
	fma.rn.f32 	%f7, %f6, 0f34000000, %f4;
	add.f32 	%f8, %f5, 0fBF800000;
	fma.rn.f32 	%f9, %f8, 0fBE055027, 0f3E1039F6;
	fma.rn.f32 	%f10, %f9, %f8, 0fBDF8CDCC;
	fma.rn.f32 	%f11, %f10, %f8, 0f3E0F2955;
	fma.rn.f32 	%f12, %f11, %f8, 0fBE2AD8B9;
	fma.rn.f32 	%f13, %f12, %f8, 0f3E4CED0B;
	fma.rn.f32 	%f14, %f13, %f8, 0fBE7FFF22;
	fma.rn.f32 	%f15, %f14, %f8, 0f3EAAAA78;
	fma.rn.f32 	%f16, %f15, %f8, 0fBF000000;
	mul.f32 	%f17, %f8, %f16;
	fma.rn.f32 	%f18, %f17, %f8, %f8;
	fma.rn.f32 	%f19, %f7, 0f3F317218, %f18;
	setp.gt.u32 	%p3, %r11, 2139095039;
	fma.rn.f32 	%f20, %f3, 0f7F800000, 0f7F800000;
	selp.f32 	%f21, %f20, %f19, %p3;
	setp.eq.f32 	%p4, %f3, 0f00000000;
	mul.f32 	%f22, %f21, 0f3EDE5BD9;
	selp.f32 	%f23, 0fFF800000, %f22, %p4;
	mul.f32 	%f24, %f1, %f23;
	atom.global.add.f32 	%f25, [%rd6], %f24;
$L__BB23_2:
	ret;

}
	// .globl	_Z13calculate_ASMPfS_i
.visible .entry _Z13calculate_ASMPfS_i(
	.param .u64 .ptr .align 1 _Z13calculate_ASMPfS_i_param_0,
	.param .u64 .ptr .align 1 _Z13calculate_ASMPfS_i_param_1,
	.param .u32 _Z13calculate_ASMPfS_i_param_2
)
{
	.reg .pred 	%p<2>;
	.reg .b32 	%r<11>;
	.reg .b32 	%f<4>;
	.reg .b64 	%rd<7>;

	ld.param.u64 	%rd2, [_Z13calculate_ASMPfS_i_param_0];
	ld.param.u64 	%rd1, [_Z13calculate_ASMPfS_i_param_1];
	ld.param.u32 	%r1, [_Z13calculate_ASMPfS_i_param_2];
	cvta.to.global.u64 	%rd3, %rd2;
	mov.u32 	%r2, %ctaid.x;
	mov.u32 	%r3, %ntid.x;
	mov.u32 	%r4, %tid.x;
	mad.lo.s32 	%r5, %r2, %r3, %r4;
	mov.u32 	%r6, %ctaid.y;
	mov.u32 	%r7, %ntid.y;
	mov.u32 	%r8, %tid.y;
	mad.lo.s32 	%r9, %r6, %r7, %r8;
	mad.lo.s32 	%r10, %r1, %r9, %r5;
	mul.wide.s32 	%rd4, %r10, 4;
	add.s64 	%rd5, %rd3, %rd4;
	ld.global.f32 	%f1, [%rd5];
	setp.leu.f32 	%p1, %f1, 0f00000000;
	@%p1 bra 	$L__BB24_2;
	cvta.to.global.u64 	%rd6, %rd1;
	mul.f32 	%f2, %f1, %f1;
	atom.global.add.f32 	%f3, [%rd6], %f2;
$L__BB24_2:
	ret;

}
	// .globl	_Z15calculate_miu_iPfS_i
.visible .entry _Z15calculate_miu_iPfS_i(
	.param .u64 .ptr .align 1 _Z15calculate_miu_iPfS_i_param_0,
	.param .u64 .ptr .align 1 _Z15calculate_miu_iPfS_i_param_1,
	.param .u32 _Z15calculate_miu_iPfS_i_param_2
)
{
	.reg .pred 	%p<2>;
	.reg .b32 	%r<11>;
	.reg .b32 	%f<5>;
	.reg .b64 	%rd<7>;

	ld.param.u64 	%rd2, [_Z15calculate_miu_iPfS_i_param_0];
	ld.param.u64 	%rd1, [_Z15calculate_miu_iPfS_i_param_1];
	ld.param.u32 	%r2, [_Z15calculate_miu_iPfS_i_param_2];
	cvta.to.global.u64 	%rd3, %rd2;
	mov.u32 	%r3, %ctaid.x;
	mov.u32 	%r4, %ntid.x;
	mov.u32 	%r5, %tid.x;
	mad.lo.s32 	%r6, %r3, %r4, %r5;
	mov.u32 	%r7, %ctaid.y;
	mov.u32 	%r8, %ntid.y;
	mov.u32 	%r9, %tid.y;
	mad.lo.s32 	%r1, %r7, %r8, %r9;
	mad.lo.s32 	%r10, %r2, %r1, %r6;
	mul.wide.s32 	%rd4, %r10, 4;
	add.s64 	%rd5, %rd3, %rd4;
	ld.global.f32 	%f1, [%rd5];
	setp.leu.f32 	%p1, %f1, 0f00000000;
	@%p1 bra 	$L__BB25_2;
	cvta.to.global.u64 	%rd6, %rd1;
	cvt.rn.f32.u32 	%f2, %r1;
	mul.f32 	%f3, %f1, %f2;
	atom.global.add.f32 	%f4, [%rd6], %f3;
$L__BB25_2:
	ret;

}
	// .globl	_Z15calculate_miu_jPfS_i
.visible .entry _Z15calculate_miu_jPfS_i(
	.param .u64 .ptr .align 1 _Z15calculate_miu_jPfS_i_param_0,
	.param .u64 .ptr .align 1 _Z15calculate_miu_jPfS_i_param_1,
	.param .u32 _Z15calculate_miu_jPfS_i_param_2
)
{
	.reg .pred 	%p<2>;
	.reg .b32 	%r<11>;
	.reg .b32 	%f<5>;
	.reg .b64 	%rd<7>;

	ld.param.u64 	%rd2, [_Z15calculate_miu_jPfS_i_param_0];
	ld.param.u64 	%rd1, [_Z15calculate_miu_jPfS_i_param_1];
	ld.param.u32 	%r2, [_Z15calculate_miu_jPfS_i_param_2];
	cvta.to.global.u64 	%rd3, %rd2;
	mov.u32 	%r3, %ctaid.x;
	mov.u32 	%r4, %ntid.x;
	mov.u32 	%r5, %tid.x;
	mad.lo.s32 	%r1, %r3, %r4, %r5;
	mov.u32 	%r6, %ctaid.y;
	mov.u32 	%r7, %ntid.y;
	mov.u32 	%r8, %tid.y;
	mad.lo.s32 	%r9, %r6, %r7, %r8;
	mad.lo.s32 	%r10, %r2, %r9, %r1;
	mul.wide.s32 	%rd4, %r10, 4;
	add.s64 	%rd5, %rd3, %rd4;
	ld.global.f32 	%f1, [%rd5];
	setp.leu.f32 	%p1, %f1, 0f00000000;
	@%p1 bra 	$L__BB26_2;
	cvta.to.global.u64 	%rd6, %rd1;
	cvt.rn.f32.s32 	%f2, %r1;
	mul.f32 	%f3, %f1, %f2;
	atom.global.add.f32 	%f4, [%rd6], %f3;
$L__BB26_2:
	ret;

}
	// .globl	_Z15calculate_std_iPfS_S_i
.visible .entry _Z15calculate_std_iPfS_S_i(
	.param .u64 .ptr .align 1 _Z15calculate_std_iPfS_S_i_param_0,
	.param .u64 .ptr .align 1 _Z15calculate_std_iPfS_S_i_param_1,
	.param .u64 .ptr .align 1 _Z15calculate_std_iPfS_S_i_param_2,
	.param .u32 _Z15calculate_std_iPfS_S_i_param_3
)
{
	.reg .pred 	%p<2>;
	.reg .b32 	%r<11>;
	.reg .b32 	%f<8>;
	.reg .b64 	%rd<9>;

	ld.param.u64 	%rd3, [_Z15calculate_std_iPfS_S_i_param_0];
	ld.param.u64 	%rd1, [_Z15calculate_std_iPfS_S_i_param_1];
	ld.param.u64 	%rd2, [_Z15calculate_std_iPfS_S_i_param_2];
	ld.param.u32 	%r2, [_Z15calculate_std_iPfS_S_i_param_3];
	cvta.to.global.u64 	%rd4, %rd3;
	mov.u32 	%r3, %ctaid.x;
	mov.u32 	%r4, %ntid.x;
	mov.u32 	%r5, %tid.x;
	mad.lo.s32 	%r6, %r3, %r4, %r5;
	mov.u32 	%r7, %ctaid.y;
	mov.u32 	%r8, %ntid.y;
	mov.u32 	%r9, %tid.y;
	mad.lo.s32 	%r1, %r7, %r8, %r9;
	mad.lo.s32 	%r10, %r2, %r1, %r6;
	mul.wide.s32 	%rd5, %r10, 4;
	add.s64 	%rd6, %rd4, %rd5;
	ld.global.f32 	%f1, [%rd6];
	setp.leu.f32 	%p1, %f1, 0f00000000;
	@%p1 bra 	$L__BB27_2;
	cvta.to.global.u64 	%rd7, %rd2;
	cvta.to.global.u64 	%rd8, %rd1;
	cvt.rn.f32.u32 	%f2, %r1;
	ld.global.f32 	%f3, [%rd7];
	sub.f32 	%f4, %f2, %f3;
	mul.f32 	%f5, %f4, %f4;
	mul.f32 	%f6, %f1, %f5;
	atom.global.add.f32 	%f7, [%rd8], %f6;
$L__BB27_2:
	ret;

}
	// .globl	_Z15calculate_std_jPfS_S_i
.visible .entry _Z15calculate_std_jPfS_S_i(
	.param .u64 .ptr .align 1 _Z15calculate_std_jPfS_S_i_param_0,
	.param .u64 .ptr .align 1 _Z15calculate_std_jPfS_S_i_param_1,
	.param .u64 .ptr .align 1 _Z15calculate_std_jPfS_S_i_param_2,
	.param .u32 _Z15calculate_std_jPfS_S_i_param_3
)
{
	.reg .pred 	%p<2>;
	.reg .b32 	%r<8>;
	.reg .b32 	%f<8>;
	.reg .b64 	%rd<9>;

	ld.param.u64 	%rd3, [_Z15calculate_std_jPfS_S_i_param_0];
	ld.param.u64 	%rd1, [_Z15calculate_std_jPfS_S_i_param_1];
	ld.param.u64 	%rd2, [_Z15calculate_std_jPfS_S_i_param_2];
	ld.param.u32 	%r2, [_Z15calculate_std_jPfS_S_i_param_3];
	cvta.to.global.u64 	%rd4, %rd3;
	mov.u32 	%r1, %ctaid.x;
	mov.u32 	%r3, %ctaid.y;
	mov.u32 	%r4, %ntid.y;
	mov.u32 	%r5, %tid.y;
	mad.lo.s32 	%r6, %r3, %r4, %r5;
	mad.lo.s32 	%r7, %r2, %r6, %r1;
	mul.wide.s32 	%rd5, %r7, 4;
	add.s64 	%rd6, %rd4, %rd5;
	ld.global.f32 	%f1, [%rd6];
	setp.leu.f32 	%p1, %f1, 0f00000000;
	@%p1 bra 	$L__BB28_2;
	cvta.to.global.u64 	%rd7, %rd2;
	cvta.to.global.u64 	%rd8, %rd1;
	cvt.rn.f32.u32 	%f2, %r1;
	ld.global.f32 	%f3, [%rd7];
	sub.f32 	%f4, %f2, %f3;
	mul.f32 	%f5, %f4, %f4;
	mul.f32 	%f6, %f1, %f5;
	atom.global.add.f32 	%f7, [%rd8], %f6;
$L__BB28_2:
	ret;

}
	// .globl	_Z18calculate_korelasiPfS_S_S_S_S_i
.visible .entry _Z18calculate_korelasiPfS_S_S_S_S_i(
	.param .u64 .ptr .align 1 _Z18calculate_korelasiPfS_S_S_S_S_i_param_0,
	.param .u64 .ptr .align 1 _Z18calculate_korelasiPfS_S_S_S_S_i_param_1,
	.param .u64 .ptr .align 1 _Z18calculate_korelasiPfS_S_S_S_S_i_param_2,
	.param .u64 .ptr .align 1 _Z18calculate_korelasiPfS_S_S_S_S_i_param_3,
	.param .u64 .ptr .align 1 _Z18calculate_korelasiPfS_S_S_S_S_i_param_4,
	.param .u64 .ptr .align 1 _Z18calculate_korelasiPfS_S_S_S_S_i_param_5,
	.param .u32 _Z18calculate_korelasiPfS_S_S_S_S_i_param_6
)
{
	.reg .pred 	%p<2>;
	.reg .b32 	%r<11>;
	.reg .b32 	%f<15>;
	.reg .b64 	%rd<15>;

	ld.param.u64 	%rd6, [_Z18calculate_korelasiPfS_S_S_S_S_i_param_0];
	ld.param.u64 	%rd1, [_Z18calculate_korelasiPfS_S_S_S_S_i_param_1];
	ld.param.u64 	%rd2, [_Z18calculate_korelasiPfS_S_S_S_S_i_param_2];
	ld.param.u64 	%rd3, [_Z18calculate_korelasiPfS_S_S_S_S_i_param_3];
	ld.param.u64 	%rd4, [_Z18calculate_korelasiPfS_S_S_S_S_i_param_4];
	ld.param.u64 	%rd5, [_Z18calculate_korelasiPfS_S_S_S_S_i_param_5];
	ld.param.u32 	%r3, [_Z18calculate_korelasiPfS_S_S_S_S_i_param_6];
	cvta.to.global.u64 	%rd7, %rd6;
	mov.u32 	%r4, %ctaid.x;
	mov.u32 	%r5, %ntid.x;
	mov.u32 	%r6, %tid.x;
	mad.lo.s32 	%r1, %r4, %r5, %r6;
	mov.u32 	%r7, %ctaid.y;
	mov.u32 	%r8, %ntid.y;
	mov.u32 	%r9, %tid.y;
	mad.lo.s32 	%r2, %r7, %r8, %r9;
	mad.lo.s32 	%r10, %r3, %r2, %r1;
	mul.wide.s32 	%rd8, %r10, 4;
	add.s64 	%rd9, %rd7, %rd8;
	ld.global.f32 	%f1, [%rd9];
	setp.leu.f32 	%p1, %f1, 0f00000000;
	@%p1 bra 	$L__BB29_2;
	cvta.to.global.u64 	%rd10, %rd2;
	cvta.to.global.u64 	%rd11, %rd4;
	cvta.to.global.u64 	%rd12, %rd3;
	cvta.to.global.u64 	%rd13, %rd5;
	cvta.to.global.u64 	%rd14, %rd1;
	cvt.rn.f32.u32 	%f2, %r2;
	ld.global.f32 	%f3, [%rd10];
	sub.f32 	%f4, %f2, %f3;
	cvt.rn.f32.s32 	%f5, %r1;
	ld.global.f32 	%f6, [%rd11];
	sub.f32 	%f7, %f5, %f6;
	mul.f32 	%f8, %f4, %f7;
	mul.f32 	%f9, %f1, %f8;
	ld.global.f32 	%f10, [%rd12];
	ld.global.f32 	%f11, [%rd13];
	mul.f32 	%f12, %f10, %f11;
	div.rn.f32 	%f13, %f9, %f12;
	atom.global.add.f32 	%f14, [%rd14], %f13;
$L__BB29_2:
	ret;

}
	// .globl	_Z18calculate_variancePfS_S_S_i
.visible .entry _Z18calculate_variancePfS_S_S_i(
	.param .u64 .ptr .align 1 _Z18calculate_variancePfS_S_S_i_param_0,
	.param .u64 .ptr .align 1 _Z18calculate_variancePfS_S_S_i_param_1,
	.param .u64 .ptr .align 1 _Z18calculate_variancePfS_S_S_i_param_2,
	.param .u64 .ptr .align 1 _Z18calculate_variancePfS_S_S_i_param_3,
	.param .u32 _Z18calculate_variancePfS_S_S_i_param_4
)
{
	.reg .pred 	%p<2>;
	.reg .b32 	%r<11>;
	.reg .b32 	%f<10>;
	.reg .b64 	%rd<11>;

	ld.param.u64 	%rd4, [_Z18calculate_variancePfS_S_S_i_param_0];
	ld.param.u64 	%rd1, [_Z18calculate_variancePfS_S_S_i_param_1];
	ld.param.u64 	%rd2, [_Z18calculate_variancePfS_S_S_i_param_2];
	ld.param.u64 	%rd3, [_Z18calculate_variancePfS_S_S_i_param_3];
	ld.param.u32 	%r2, [_Z18calculate_variancePfS_S_S_i_param_4];
	cvta.to.global.u64 	%rd5, %rd4;
	mov.u32 	%r3, %ctaid.x;
	mov.u32 	%r4, %ntid.x;
	mov.u32 	%r5, %tid.x;
	mad.lo.s32 	%r6, %r3, %r4, %r5;
	mov.u32 	%r7, %ctaid.y;
	mov.u32 	%r8, %ntid.y;
	mov.u32 	%r9, %tid.y;
	mad.lo.s32 	%r1, %r7, %r8, %r9;
	mad.lo.s32 	%r10, %r2, %r1, %r6;
	mul.wide.s32 	%rd6, %r10, 4;
	add.s64 	%rd7, %rd5, %rd6;
	ld.global.f32 	%f1, [%rd7];
	setp.leu.f32 	%p1, %f1, 0f00000000;
	@%p1 bra 	$L__BB30_2;
	cvta.to.global.u64 	%rd8, %rd2;
	cvta.to.global.u64 	%rd9, %rd3;
	cvta.to.global.u64 	%rd10, %rd1;
	cvt.rn.f32.u32 	%f2, %r1;
	ld.global.f32 	%f3, [%rd8];
	ld.global.f32 	%f4, [%rd9];
	add.f32 	%f5, %f3, %f4;
	fma.rn.f32 	%f6, %f5, 0fBF000000, %f2;
	mul.f32 	%f7, %f6, %f6;
	mul.f32 	%f8, %f1, %f7;
	atom.global.add.f32 	%f9, [%rd10], %f8;
$L__BB30_2:
	ret;

}
	// .globl	_Z20calculate_sumaveragePfS_i
.visible .entry _Z20calculate_sumaveragePfS_i(
	.param .u64 .ptr .align 1 _Z20calculate_sumaveragePfS_i_param_0,
	.param .u64 .ptr .align 1 _Z20calculate_sumaveragePfS_i_param_1,
	.param .u32 _Z20calculate_sumaveragePfS_i_param_2
)
{
	.reg .pred 	%p<39>;
	.reg .b32 	%r<79>;
	.reg .b32 	%f<131>;
	.reg .b64 	%rd<7>;

	ld.param.u64 	%rd3, [_Z20calculate_sumaveragePfS_i_param_0];
	ld.param.u64 	%rd4, [_Z20calculate_sumaveragePfS_i_param_1];
	ld.param.u32 	%r31, [_Z20calculate_sumaveragePfS_i_param_2];
	cvta.to.global.u64 	%rd1, %rd4;
	mov.u32 	%r32, %ctaid.x;
	mov.u32 	%r33, %ntid.x;
	mul.lo.s32 	%r1, %r32, %r33;
	mov.u32 	%r2, %tid.x;
	mov.u32 	%r34, %ctaid.y;
	mov.u32 	%r35, %ntid.y;
	mul.lo.s32 	%r3, %r34, %r35;
	mov.u32 	%r4, %tid.y;
	setp.lt.s32 	%p1, %r31, 2;
	@%p1 bra 	$L__BB31_101;
	add.s32 	%r37, %r1, %r2;
	add.s32 	%r38, %r3, %r4;
	shl.b32 	%r39, %r31, 1;
	cvta.to.global.u64 	%rd5, %rd3;
	add.s32 	%r5, %r38, %r37;
	mad.lo.s32 	%r40, %r31, %r38, %r37;
	mul.wide.s32 	%rd6, %r40, 4;
	add.s64 	%rd2, %rd5, %rd6;
	max.s32 	%r41, %r39, 3;
	add.s32 	%r6, %r41, -2;
	and.b32  	%r7, %r6, 15;
	setp.lt.s32 	%p2, %r39, 18;
	mov.b32 	%r75, 2;
	@%p2 bra 	$L__BB31_53;
	and.b32  	%r8, %r6, -16;
	cvt.rn.f32.u32 	%f1, %r5;
	neg.s32 	%r71, %r5;
	mov.b32 	%r73, 2;
	mov.b32 	%r72, 0;
$L__BB31_3:
	.pragma "nounroll";
	setp.ne.s32 	%p3, %r71, -2;
	@%p3 bra 	$L__BB31_5;
	ld.global.f32 	%f4, [%rd2];
	mul.f32 	%f5, %f4, %f1;
	atom.global.add.f32 	%f6, [%rd1], %f5;
	bra.uni 	$L__BB31_6;
$L__BB31_5:
	atom.global.add.f32 	%f3, [%rd1], 0f00000000;
$L__BB31_6:
	add.s32 	%r44, %r73, 1;
	setp.eq.s32 	%p4, %r5, %r44;
	@%p4 bra 	$L__BB31_8;
	atom.global.add.f32 	%f7, [%rd1], 0f00000000;
	bra.uni 	$L__BB31_9;
$L__BB31_8:
	ld.global.f32 	%f8, [%rd2];
	mul.f32 	%f9, %f8, %f1;
	atom.global.add.f32 	%f10, [%rd1], %f9;
$L__BB31_9:
	add.s32 	%r45, %r73, 2;
	setp.eq.s32 	%p5, %r5, %r45;
	@%p5 bra 	$L__BB31_11;
	atom.global.add.f32 	%f11, [%rd1], 0f00000000;
	bra.uni 	$L__BB31_12;
$L__BB31_11:
	ld.global.f32 	%f12, [%rd2];
	mul.f32 	%f13, %f12, %f1;
	atom.global.add.f32 	%f14, [%rd1], %f13;
$L__BB31_12:
	add.s32 	%r46, %r73, 3;
	setp.eq.s32 	%p6, %r5, %r46;
	@%p6 bra 	$L__BB31_14;
	atom.global.add.f32 	%f15, [%rd1], 0f00000000;
	bra.uni 	$L__BB31_15;
$L__BB31_14:
	ld.global.f32 	%f16, [%rd2];
	mul.f32 	%f17, %f16, %f1;
	atom.global.add.f32 	%f18, [%rd1], %f17;
$L__BB31_15:
	add.s32 	%r47, %r73, 4;
	setp.eq.s32 	%p7, %r5, %r47;
	@%p7 bra 	$L__BB31_17;
	atom.global.add.f32 	%f19, [%rd1], 0f00000000;
	bra.uni 	$L__BB31_18;
$L__BB31_17:
	ld.global.f32 	%f20, [%rd2];
	mul.f32 	%f21, %f20, %f1;
	atom.global.add.f32 	%f22, [%rd1], %f21;
$L__BB31_18:
	add.s32 	%r48, %r73, 5;
	setp.eq.s32 	%p8, %r5, %r48;
	@%p8 bra 	$L__BB31_20;
	atom.global.add.f32 	%f23, [%rd1], 0f00000000;
	bra.uni 	$L__BB31_21;
$L__BB31_20:
	ld.global.f32 	%f24, [%rd2];
	mul.f32 	%f25, %f24, %f1;
	atom.global.add.f32 	%f26, [%rd1], %f25;
$L__BB31_21:
	add.s32 	%r49, %r73, 6;
	setp.eq.s32 	%p9, %r5, %r49;
	@%p9 bra 	$L__BB31_23;
	atom.global.add.f32 	%f27, [%rd1], 0f00000000;
	bra.uni 	$L__BB31_24;
$L__BB31_23:
	ld.global.f32 	%f28, [%rd2];
	mul.f32 	%f29, %f28, %f1;
	atom.global.add.f32 	%f30, [%rd1], %f29;
$L__BB31_24:
	add.s32 	%r50, %r73, 7;
	setp.eq.s32 	%p10, %r5, %r50;
	@%p10 bra 	$L__BB31_26;
	atom.global.add.f32 	%f31, [%rd1], 0f00000000;
	bra.uni 	$L__BB31_27;
$L__BB31_26:
	ld.global.f32 	%f32, [%rd2];
	mul.f32 	%f33, %f32, %f1;
	atom.global.add.f32 	%f34, [%rd1], %f33;
$L__BB31_27:
	add.s32 	%r51, %r73, 8;
	setp.eq.s32 	%p11, %r5, %r51;
	@%p11 bra 	$L__BB31_29;
	atom.global.add.f32 	%f35, [%rd1], 0f00000000;
	bra.uni 	$L__BB31_30;
$L__BB31_29:
	ld.global.f32 	%f36, [%rd2];
	mul.f32 	%f37, %f36, %f1;
	atom.global.add.f32 	%f38, [%rd1], %f37;
$L__BB31_30:
	add.s32 	%r52, %r73, 9;
	setp.eq.s32 	%p12, %r5, %r52;
	@%p12 bra 	$L__BB31_32;
	atom.global.add.f32 	%f39, [%rd1], 0f00000000;
	bra.uni 	$L__BB31_33;
$L__BB31_32:
	ld.global.f32 	%f40, [%rd2];
	mul.f32 	%f41, %f40, %f1;
	atom.global.add.f32 	%f42, [%rd1], %f41;
$L__BB31_33:
	add.s32 	%r53, %r73, 10;
	setp.eq.s32 	%p13, %r5, %r53;
	@%p13 bra 	$L__BB31_35;
	atom.global.add.f32 	%f43, [%rd1], 0f00000000;
	bra.uni 	$L__BB31_36;
$L__BB31_35:
	ld.global.f32 	%f44, [%rd2];
	mul.f32 	%f45, %f44, %f1;
	atom.global.add.f32 	%f46, [%rd1], %f45;
$L__BB31_36:
	add.s32 	%r54, %r73, 11;
	setp.eq.s32 	%p14, %r5, %r54;
	@%p14 bra 	$L__BB31_38;
	atom.global.add.f32 	%f47, [%rd1], 0f00000000;
	bra.uni 	$L__BB31_39;
$L__BB31_38:
	ld.global.f32 	%f48, [%rd2];
	mul.f32 	%f49, %f48, %f1;
	atom.global.add.f32 	%f50, [%rd1], %f49;
$L__BB31_39:
	add.s32 	%r55, %r73, 12;
	setp.eq.s32 	%p15, %r5, %r55;
	@%p15 bra 	$L__BB31_41;
	atom.global.add.f32 	%f51, [%rd1], 0f00000000;
	bra.uni 	$L__BB31_42;
$L__BB31_41:
	ld.global.f32 	%f52, [%rd2];
	mul.f32 	%f53, %f52, %f1;
	atom.global.add.f32 	%f54, [%rd1], %f53;
$L__BB31_42:
	add.s32 	%r56, %r73, 13;
	setp.eq.s32 	%p16, %r5, %r56;
	@%p16 bra 	$L__BB31_44;
	atom.global.add.f32 	%f55, [%rd1], 0f00000000;
	bra.uni 	$L__BB31_45;
$L__BB31_44:
	ld.global.f32 	%f56, [%rd2];
	mul.f32 	%f57, %f56, %f1;
	atom.global.add.f32 	%f58, [%rd1], %f57;
$L__BB31_45:
	add.s32 	%r13, %r73, 14;
	setp.eq.s32 	%p17, %r5, %r13;
	@%p17 bra 	$L__BB31_47;
	atom.global.add.f32 	%f59, [%rd1], 0f00000000;
	bra.uni 	$L__BB31_48;
$L__BB31_47:
	ld.global.f32 	%f60, [%rd2];
	mul.f32 	%f61, %f60, %f1;
	atom.global.add.f32 	%f62, [%rd1], %f61;
$L__BB31_48:
	add.s32 	%r57, %r73, 15;
	setp.eq.s32 	%p18, %r5, %r57;
	@%p18 bra 	$L__BB31_50;
	atom.global.add.f32 	%f63, [%rd1], 0f00000000;
	bra.uni 	$L__BB31_51;
$L__BB31_50:
	ld.global.f32 	%f64, [%rd2];
	mul.f32 	%f65, %f64, %f1;
	atom.global.add.f32 	%f66, [%rd1], %f65;
$L__BB31_51:
	add.s32 	%r73, %r73, 16;
	add.s32 	%r72, %r72, 16;
	add.s32 	%r71, %r71, 16;
	setp.ne.s32 	%p19, %r13, %r8;
	@%p19 bra 	$L__BB31_3;
	add.s32 	%r75, %r72, 2;
$L__BB31_53:
	setp.eq.s32 	%p20, %r7, 0;
	@%p20 bra 	$L__BB31_101;
	and.b32  	%r19, %r6, 7;
	setp.lt.u32 	%p21, %r7, 8;
	@%p21 bra 	$L__BB31_80;
	setp.eq.s32 	%p22, %r5, %r75;
	@%p22 bra 	$L__BB31_57;
	atom.global.add.f32 	%f67, [%rd1], 0f00000000;
	bra.uni 	$L__BB31_58;
$L__BB31_57:
	cvt.rn.f32.u32 	%f68, %r5;
	ld.global.f32 	%f69, [%rd2];
	mul.f32 	%f70, %f69, %f68;
	atom.global.add.f32 	%f71, [%rd1], %f70;
$L__BB31_58:
	add.s32 	%r58, %r75, 1;
	setp.eq.s32 	%p23, %r5, %r58;
	@%p23 bra 	$L__BB31_60;
	atom.global.add.f32 	%f72, [%rd1], 0f00000000;
	bra.uni 	$L__BB31_61;
$L__BB31_60:
	cvt.rn.f32.u32 	%f73, %r5;
	ld.global.f32 	%f74, [%rd2];
	mul.f32 	%f75, %f74, %f73;
	atom.global.add.f32 	%f76, [%rd1], %f75;
$L__BB31_61:
	add.s32 	%r59, %r75, 2;
	setp.eq.s32 	%p24, %r5, %r59;
	@%p24 bra 	$L__BB31_63;
	atom.global.add.f32 	%f77, [%rd1], 0f00000000;
	bra.uni 	$L__BB31_64;
$L__BB31_63:
	cvt.rn.f32.u32 	%f78, %r5;
	ld.global.f32 	%f79, [%rd2];
	mul.f32 	%f80, %f79, %f78;
	atom.global.add.f32 	%f81, [%rd1], %f80;
$L__BB31_64:
	add.s32 	%r60, %r75, 3;
	setp.eq.s32 	%p25, %r5, %r60;
	@%p25 bra 	$L__BB31_66;
	atom.global.add.f32 	%f82, [%rd1], 0f00000000;
	bra.uni 	$L__BB31_67;
$L__BB31_66:
	cvt.rn.f32.u32 	%f83, %r5;
	ld.global.f32 	%f84, [%rd2];
	mul.f32 	%f85, %f84, %f83;
	atom.global.add.f32 	%f86, [%rd1], %f85;
$L__BB31_67:
	add.s32 	%r61, %r75, 4;
	setp.eq.s32 	%p26, %r5, %r61;
	@%p26 bra 	$L__BB31_69;
	atom.global.add.f32 	%f87, [%rd1], 0f00000000;
	bra.uni 	$L__BB31_70;
$L__BB31_69:
	cvt.rn.f32.u32 	%f88, %r5;
	ld.global.f32 	%f89, [%rd2];
	mul.f32 	%f90, %f89, %f88;
	atom.global.add.f32 	%f91, [%rd1], %f90;
$L__BB31_70:
	add.s32 	%r62, %r75, 5;
	setp.eq.s32 	%p27, %r5, %r62;
	@%p27 bra 	$L__BB31_72;
	atom.global.add.f32 	%f92, [%rd1], 0f00000000;
	bra.uni 	$L__BB31_73;
$L__BB31_72:
	cvt.rn.f32.u32 	%f93, %r5;
	ld.global.f32 	%f94, [%rd2];
	mul.f32 	%f95, %f94, %f93;
	atom.global.add.f32 	%f96, [%rd1], %f95;
$L__BB31_73:
	add.s32 	%r63, %r75, 6;
	setp.eq.s32 	%p28, %r5, %r63;
	@%p28 bra 	$L__BB31_75;
	atom.global.add.f32 	%f97, [%rd1], 0f00000000;
	bra.uni 	$L__BB31_76;
$L__BB31_75:
	cvt.rn.f32.u32 	%f98, %r5;
	ld.global.f32 	%f99, [%rd2];
	mul.f32 	%f100, %f99, %f98;
	atom.global.add.f32 	%f101, [%rd1], %f100;
$L__BB31_76:
	add.s32 	%r64, %r75, 7;
	setp.eq.s32 	%p29, %r5, %r64;
	@%p29 bra 	$L__BB31_78;
	atom.global.add.f32 	%f102, [%rd1], 0f00000000;
	bra.uni 	$L__BB31_79;
$L__BB31_78:
	cvt.rn.f32.u32 	%f103, %r5;
	ld.global.f32 	%f104, [%rd2];
	mul.f32 	%f105, %f104, %f103;
	atom.global.add.f32 	%f106, [%rd1], %f105;
$L__BB31_79:
	add.s32 	%r75, %r75, 8;
$L__BB31_80:
	setp.eq.s32 	%p30, %r19, 0;
	@%p30 bra 	$L__BB31_101;
	and.b32  	%r22, %r6, 3;
	setp.lt.u32 	%p31, %r19, 4;
	@%p31 bra 	$L__BB31_95;
	setp.eq.s32 	%p32, %r5, %r75;
	@%p32 bra 	$L__BB31_84;
	atom.global.add.f32 	%f107, [%rd1], 0f00000000;
	bra.uni 	$L__BB31_85;
$L__BB31_84:
	cvt.rn.f32.u32 	%f108, %r5;
	ld.global.f32 	%f109, [%rd2];
	mul.f32 	%f110, %f109, %f108;
	atom.global.add.f32 	%f111, [%rd1], %f110;
$L__BB31_85:
	add.s32 	%r65, %r75, 1;
	setp.eq.s32 	%p33, %r5, %r65;
	@%p33 bra 	$L__BB31_87;
	atom.global.add.f32 	%f112, [%rd1], 0f00000000;
	bra.uni 	$L__BB31_88;
$L__BB31_87:
	cvt.rn.f32.u32 	%f113, %r5;
	ld.global.f32 	%f114, [%rd2];
	mul.f32 	%f115, %f114, %f113;
	atom.global.add.f32 	%f116, [%rd1], %f115;
$L__BB31_88:
	add.s32 	%r66, %r75, 2;
	setp.eq.s32 	%p34, %r5, %r66;
	@%p34 bra 	$L__BB31_90;
	atom.global.add.f32 	%f117, [%rd1], 0f00000000;
	bra.uni 	$L__BB31_91;
$L__BB31_90:
	cvt.rn.f32.u32 	%f118, %r5;
	ld.global.f32 	%f119, [%rd2];
	mul.f32 	%f120, %f119, %f118;
	atom.global.add.f32 	%f121, [%rd1], %f120;
$L__BB31_91:
	add.s32 	%r67, %r75, 3;
	setp.eq.s32 	%p35, %r5, %r67;
	@%p35 bra 	$L__BB31_93;
	atom.global.add.f32 	%f122, [%rd1], 0f00000000;
	bra.uni 	$L__BB31_94;
$L__BB31_93:
	cvt.rn.f32.u32 	%f123, %r5;
	ld.global.f32 	%f124, [%rd2];
	mul.f32 	%f125, %f124, %f123;
	atom.global.add.f32 	%f126, [%rd1], %f125;
$L__BB31_94:
	add.s32 	%r75, %r75, 4;
$L__BB31_95:
	setp.eq.s32 	%p36, %r22, 0;
	@%p36 bra 	$L__BB31_101;
	cvt.rn.f32.u32 	%f2, %r5;
	sub.s32 	%r68, %r75, %r1;
	sub.s32 	%r69, %r68, %r3;
	sub.s32 	%r70, %r69, %r4;
	sub.s32 	%r78, %r70, %r2;
	neg.s32 	%r77, %r22;
$L__BB31_97:
	.pragma "nounroll";
	setp.eq.s32 	%p37, %r78, 0;
	@%p37 bra 	$L__BB31_99;
	atom.global.add.f32 	%f127, [%rd1], 0f00000000;
	bra.uni 	$L__BB31_100;
$L__BB31_99:
	ld.global.f32 	%f128, [%rd2];
	mul.f32 	%f129, %f128, %f2;
	atom.global.add.f32 	%f130, [%rd1], %f129;
$L__BB31_100:
	add.s32 	%r78, %r78, 1;
	add.s32 	%r77, %r77, 1;
	setp.ne.s32 	%p38, %r77, 0;
	@%p38 bra 	$L__BB31_97;
$L__BB31_101:
	ret;

}
	// .globl	_Z20calculate_sumentropyPfS_i
.visible .entry _Z20calculate_sumentropyPfS_i(
	.param .u64 .ptr .align 1 _Z20calculate_sumentropyPfS_i_param_0,
	.param .u64 .ptr .align 1 _Z20calculate_sumentropyPfS_i_param_1,
	.param .u32 _Z20calculate_sumentropyPfS_i_param_2
)
{
	.reg .pred 	%p<31>;
	.reg .b32 	%r<70>;
	.reg .b32 	%f<131>;
	.reg .b64 	%rd<7>;

	ld.param.u64 	%rd3, [_Z20calculate_sumentropyPfS_i_param_0];
	ld.param.u64 	%rd4, [_Z20calculate_sumentropyPfS_i_param_1];
	ld.param.u32 	%r25, [_Z20calculate_sumentropyPfS_i_param_2];
	cvta.to.global.u64 	%rd1, %rd4;
	mov.u32 	%r26, %ctaid.x;
	mov.u32 	%r27, %ntid.x;
	mul.lo.s32 	%r1, %r26, %r27;
	mov.u32 	%r2, %tid.x;
	mov.u32 	%r28, %ctaid.y;
	mov.u32 	%r29, %ntid.y;
	mul.lo.s32 	%r3, %r28, %r29;
	mov.u32 	%r4, %tid.y;
	setp.lt.s32 	%p1, %r25, 3;
	@%p1 bra 	$L__BB32_28;
	add.s32 	%r31, %r1, %r2;
	add.s32 	%r32, %r3, %r4;
	add.s32 	%r33, %r25, -1;
	shl.b32 	%r34, %r33, 1;
	cvta.to.global.u64 	%rd5, %rd3;
	add.s32 	%r5, %r32, %r31;
	mad.lo.s32 	%r35, %r33, %r32, %r31;
	mul.wide.s32 	%rd6, %r35, 4;
	add.s64 	%rd2, %rd5, %rd6;
	max.s32 	%r36, %r34, 3;
	add.s32 	%r6, %r36, -2;
	and.b32  	%r7, %r6, 3;
	setp.lt.s32 	%p2, %r34, 6;
	mov.b32 	%r67, 2;
	@%p2 bra 	$L__BB32_21;
	and.b32  	%r8, %r6, -4;
	neg.s32 	%r64, %r5;
	mov.b32 	%r66, 2;
	mov.b32 	%r65, 0;
$L__BB32_3:
	setp.ne.s32 	%p3, %r64, -2;
	@%p3 bra 	$L__BB32_6;
	ld.global.f32 	%f1, [%rd2];
	setp.leu.f32 	%p4, %f1, 0f00000000;
	@%p4 bra 	$L__BB32_6;
	setp.lt.f32 	%p5, %f1, 0f00800000;
	mul.f32 	%f7, %f1, 0f4B000000;
	selp.f32 	%f8, %f7, %f1, %p5;
	selp.f32 	%f9, 0fC1B80000, 0f00000000, %p5;
	mov.b32 	%r39, %f8;
	add.s32 	%r40, %r39, -1059760811;
	and.b32  	%r41, %r40, -8388608;
	sub.s32 	%r42, %r39, %r41;
	mov.b32 	%f10, %r42;
	cvt.rn.f32.s32 	%f11, %r41;
	fma.rn.f32 	%f12, %f11, 0f34000000, %f9;
	add.f32 	%f13, %f10, 0fBF800000;
	fma.rn.f32 	%f14, %f13, 0fBE055027, 0f3E1039F6;
	fma.rn.f32 	%f15, %f14, %f13, 0fBDF8CDCC;
	fma.rn.f32 	%f16, %f15, %f13, 0f3E0F2955;
	fma.rn.f32 	%f17, %f16, %f13, 0fBE2AD8B9;
	fma.rn.f32 	%f18, %f17, %f13, 0f3E4CED0B;
	fma.rn.f32 	%f19, %f18, %f13, 0fBE7FFF22;
	fma.rn.f32 	%f20, %f19, %f13, 0f3EAAAA78;
	fma.rn.f32 	%f21, %f20, %f13, 0fBF000000;
	mul.f32 	%f22, %f13, %f21;
	fma.rn.f32 	%f23, %f22, %f13, %f13;
	fma.rn.f32 	%f24, %f12, 0f3F317218, %f23;
	setp.gt.u32 	%p6, %r39, 2139095039;
	fma.rn.f32 	%f25, %f8, 0f7F800000, 0f7F800000;
	selp.f32 	%f26, %f25, %f24, %p6;
	setp.eq.f32 	%p7, %f8, 0f00000000;
	mul.f32 	%f27, %f26, 0f3EDE5BD9;
	selp.f32 	%f28, 0fFF800000, %f27, %p7;
	mul.f32 	%f29, %f1, %f28;
	atom.global.add.f32 	%f30, [%rd1], %f29;
	bra.uni 	$L__BB32_7;
$L__BB32_6:
	atom.global.add.f32 	%f6, [%rd1], 0f00000000;
$L__BB32_7:
	add.s32 	%r43, %r66, 1;
	setp.ne.s32 	%p8, %r5, %r43;
	@%p8 bra 	$L__BB32_9;
	ld.global.f32 	%f2, [%rd2];
	setp.gt.f32 	%p9, %f2, 0f00000000;
	@%p9 bra 	$L__BB32_10;
$L__BB32_9:
	atom.global.add.f32 	%f31, [%rd1], 0f00000000;
	bra.uni 	$L__BB32_11;
$L__BB32_10:
	setp.lt.f32 	%p10, %f2, 0f00800000;
	mul.f32 	%f32, %f2, 0f4B000000;
	selp.f32 	%f33, %f32, %f2, %p10;
	selp.f32 	%f34, 0fC1B80000, 0f00000000, %p10;
	mov.b32 	%r44, %f33;
	add.s32 	%r45, %r44, -1059760811;
	and.b32  	%r46, %r45, -8388608;
	sub.s32 	%r47, %r44, %r46;
	mov.b32 	%f35, %r47;
	cvt.rn.f32.s32 	%f36, %r46;
	fma.rn.f32 	%f37, %f36, 0f34000000, %f34;
	add.f32 	%f38, %f35, 0fBF800000;
	fma.rn.f32 	%f39, %f38, 0fBE055027, 0f3E1039F6;
	fma.rn.f32 	%f40, %f39, %f38, 0fBDF8CDCC;
	fma.rn.f32 	%f41, %f40, %f38, 0f3E0F2955;
	fma.rn.f32 	%f42, %f41, %f38, 0fBE2AD8B9;
	fma.rn.f32 	%f43, %f42, %f38, 0f3E4CED0B;
	fma.rn.f32 	%f44, %f43, %f38, 0fBE7FFF22;
	fma.rn.f32 	%f45, %f44, %f38, 0f3EAAAA78;
	fma.rn.f32 	%f46, %f45, %f38, 0fBF000000;
	mul.f32 	%f47, %f38, %f46;
	fma.rn.f32 	%f48, %f47, %f38, %f38;
	fma.rn.f32 	%f49, %f37, 0f3F317218, %f48;
	setp.gt.u32 	%p11, %r44, 2139095039;
	fma.rn.f32 	%f50, %f33, 0f7F800000, 0f7F800000;
	selp.f32 	%f51, %f50, %f49, %p11;
	setp.eq.f32 	%p12, %f33, 0f00000000;
	mul.f32 	%f52, %f51, 0f3EDE5BD9;
	selp.f32 	%f53, 0fFF800000, %f52, %p12;
	mul.f32 	%f54, %f2, %f53;
	atom.global.add.f32 	%f55, [%rd1], %f54;
$L__BB32_11:
	add.s32 	%r13, %r66, 2;
	setp.ne.s32 	%p13, %r5, %r13;
	@%p13 bra 	$L__BB32_13;
	ld.global.f32 	%f3, [%rd2];
	setp.gt.f32 	%p14, %f3, 0f00000000;
	@%p14 bra 	$L__BB32_14;
$L__BB32_13:
	atom.global.add.f32 	%f56, [%rd1], 0f00000000;
	bra.uni 	$L__BB32_15;
$L__BB32_14:
	setp.lt.f32 	%p15, %f3, 0f00800000;
	mul.f32 	%f57, %f3, 0f4B000000;
	selp.f32 	%f58, %f57, %f3, %p15;
	selp.f32 	%f59, 0fC1B80000, 0f00000000, %p15;
	mov.b32 	%r48, %f58;
	add.s32 	%r49, %r48, -1059760811;
	and.b32  	%r50, %r49, -8388608;
	sub.s32 	%r51, %r48, %r50;
	mov.b32 	%f60, %r51;
	cvt.rn.f32.s32 	%f61, %r50;
	fma.rn.f32 	%f62, %f61, 0f34000000, %f59;
	add.f32 	%f63, %f60, 0fBF800000;
	fma.rn.f32 	%f64, %f63, 0fBE055027, 0f3E1039F6;
	fma.rn.f32 	%f65, %f64, %f63, 0fBDF8CDCC;
	fma.rn.f32 	%f66, %f65, %f63, 0f3E0F2955;
	fma.rn.f32 	%f67, %f66, %f63, 0fBE2AD8B9;
	fma.rn.f32 	%f68, %f67, %f63, 0f3E4CED0B;
	fma.rn.f32 	%f69, %f68, %f63, 0fBE7FFF22;
	fma.rn.f32 	%f70, %f69, %f63, 0f3EAAAA78;
	fma.rn.f32 	%f71, %f70, %f63, 0fBF000000;
	mul.f32 	%f72, %f63, %f71;
	fma.rn.f32 	%f73, %f72, %f63, %f63;
	fma.rn.f32 	%f74, %f62, 0f3F317218, %f73;
	setp.gt.u32 	%p16, %r48, 2139095039;
	fma.rn.f32 	%f75, %f58, 0f7F800000, 0f7F800000;
	selp.f32 	%f76, %f75, %f74, %p16;
	setp.eq.f32 	%p17, %f58, 0f00000000;
	mul.f32 	%f77, %f76, 0f3EDE5BD9;
	selp.f32 	%f78, 0fFF800000, %f77, %p17;
	mul.f32 	%f79, %f3, %f78;
	atom.global.add.f32 	%f80, [%rd1], %f79;
$L__BB32_15:
	add.s32 	%r52, %r66, 3;
	setp.ne.s32 	%p18, %r5, %r52;
	@%p18 bra 	$L__BB32_17;
	ld.global.f32 	%f4, [%rd2];
	setp.gt.f32 	%p19, %f4, 0f00000000;
	@%p19 bra 	$L__BB32_18;
$L__BB32_17:
	atom.global.add.f32 	%f81, [%rd1], 0f00000000;
	bra.uni 	$L__BB32_19;
$L__BB32_18:
	setp.lt.f32 	%p20, %f4, 0f00800000;
	mul.f32 	%f82, %f4, 0f4B000000;
	selp.f32 	%f83, %f82, %f4, %p20;
	selp.f32 	%f84, 0fC1B80000, 0f00000000, %p20;
	mov.b32 	%r53, %f83;
	add.s32 	%r54, %r53, -1059760811;
	and.b32  	%r55, %r54, -8388608;
	sub.s32 	%r56, %r53, %r55;
	mov.b32 	%f85, %r56;
	cvt.rn.f32.s32 	%f86, %r55;
	fma.rn.f32 	%f87, %f86, 0f34000000, %f84;
	add.f32 	%f88, %f85, 0fBF800000;
	fma.rn.f32 	%f89, %f88, 0fBE055027, 0f3E1039F6;
	fma.rn.f32 	%f90, %f89, %f88, 0fBDF8CDCC;
	fma.rn.f32 	%f91, %f90, %f88, 0f3E0F2955;
	fma.rn.f32 	%f92, %f91, %f88, 0fBE2AD8B9;
	fma.rn.f32 	%f93, %f92, %f88, 0f3E4CED0B;
	fma.rn.f32 	%f94, %f93, %f88, 0fBE7FFF22;
	fma.rn.f32 	%f95, %f94, %f88, 0f3EAAAA78;
	fma.rn.f32 	%f96, %f95, %f88, 0fBF000000;
	mul.f32 	%f97, %f88, %f96;
	fma.rn.f32 	%f98, %f97, %f88, %f88;
	fma.rn.f32 	%f99, %f87, 0f3F317218, %f98;
	setp.gt.u32 	%p21, %r53, 2139095039;
	fma.rn.f32 	%f100, %f83, 0f7F800000, 0f7F800000;
	selp.f32 	%f101, %f100, %f99, %p21;
	setp.eq.f32 	%p22, %f83, 0f00000000;
	mul.f32 	%f102, %f101, 0f3EDE5BD9;
	selp.f32 	%f103, 0fFF800000, %f102, %p22;
	mul.f32 	%f104, %f4, %f103;
	atom.global.add.f32 	%f105, [%rd1], %f104;
$L__BB32_19:
	add.s32 	%r66, %r66, 4;
	add.s32 	%r65, %r65, 4;
	add.s32 	%r64, %r64, 4;
	setp.ne.s32 	%p23, %r13, %r8;
	@%p23 bra 	$L__BB32_3;
	add.s32 	%r67, %r65, 2;
$L__BB32_21:
	setp.eq.s32 	%p24, %r7, 0;
	@%p24 bra 	$L__BB32_28;
	sub.s32 	%r57, %r67, %r1;
	sub.s32 	%r58, %r57, %r3;
	sub.s32 	%r59, %r58, %r4;
	sub.s32 	%r69, %r59, %r2;
	neg.s32 	%r68, %r7;
$L__BB32_23:
	.pragma "nounroll";
	setp.ne.s32 	%p25, %r69, 0;
	@%p25 bra 	$L__BB32_25;
	ld.global.f32 	%f5, [%rd2];
	setp.gt.f32 	%p26, %f5, 0f00000000;
	@%p26 bra 	$L__BB32_26;
$L__BB32_25:
	atom.global.add.f32 	%f106, [%rd1], 0f00000000;
	bra.uni 	$L__BB32_27;
$L__BB32_26:
	setp.lt.f32 	%p27, %f5, 0f00800000;
	mul.f32 	%f107, %f5, 0f4B000000;
	selp.f32 	%f108, %f107, %f5, %p27;
	selp.f32 	%f109, 0fC1B80000, 0f00000000, %p27;
	mov.b32 	%r60, %f108;
	add.s32 	%r61, %r60, -1059760811;
	and.b32  	%r62, %r61, -8388608;
	sub.s32 	%r63, %r60, %r62;
	mov.b32 	%f110, %r63;
	cvt.rn.f32.s32 	%f111, %r62;
	fma.rn.f32 	%f112, %f111, 0f34000000, %f109;
	add.f32 	%f113, %f110, 0fBF800000;
	fma.rn.f32 	%f114, %f113, 0fBE055027, 0f3E1039F6;
	fma.rn.f32 	%f115, %f114, %f113, 0fBDF8CDCC;
	fma.rn.f32 	%f116, %f115, %f113, 0f3E0F2955;
	fma.rn.f32 	%f117, %f116, %f113, 0fBE2AD8B9;
	fma.rn.f32 	%f118, %f117, %f113, 0f3E4CED0B;
	fma.rn.f32 	%f119, %f118, %f113, 0fBE7FFF22;
	fma.rn.f32 	%f120, %f119, %f113, 0f3EAAAA78;
	fma.rn.f32 	%f121, %f120, %f113, 0fBF000000;
	mul.f32 	%f122, %f113, %f121;
	fma.rn.f32 	%f123, %f122, %f113, %f113;
	fma.rn.f32 	%f124, %f112, 0f3F317218, %f123;
	setp.gt.u32 	%p28, %r60, 2139095039;
	fma.rn.f32 	%f125, %f108, 0f7F800000, 0f7F800000;
	selp.f32 	%f126, %f125, %f124, %p28;
	setp.eq.f32 	%p29, %f108, 0f00000000;
	mul.f32 	%f127, %f126, 0f3EDE5BD9;
	selp.f32 	%f128, 0fFF800000, %f127, %p29;
	mul.f32 	%f129, %f5, %f128;
	atom.global.add.f32 	%f130, [%rd1], %f129;
$L__BB32_27:
	add.s32 	%r69, %r69, 1;
	add.s32 	%r68, %r68, 1;
	setp.ne.s32 	%p30, %r68, 0;
	@%p30 bra 	$L__BB32_23;
$L__BB32_28:
	ret;

}
	// .globl	_Z21calculate_sumvariancePfS_S_i
.visible .entry _Z21calculate_sumvariancePfS_S_i(
	.param .u64 .ptr .align 1 _Z21calculate_sumvariancePfS_S_i_param_0,
	.param .u64 .ptr .align 1 _Z21calculate_sumvariancePfS_S_i_param_1,
	.param .u64 .ptr .align 1 _Z21calculate_sumvariancePfS_S_i_param_2,
	.param .u32 _Z21calculate_sumvariancePfS_S_i_param_3
)
{
	.reg .pred 	%p<16>;
	.reg .b32 	%r<49>;
	.reg .b32 	%f<38>;
	.reg .b64 	%rd<9>;

	ld.param.u64 	%rd4, [_Z21calculate_sumvariancePfS_S_i_param_0];
	ld.param.u64 	%rd5, [_Z21calculate_sumvariancePfS_S_i_param_1];
	ld.param.u64 	%rd6, [_Z21calculate_sumvariancePfS_S_i_param_2];
	ld.param.u32 	%r25, [_Z21calculate_sumvariancePfS_S_i_param_3];
	cvta.to.global.u64 	%rd1, %rd6;
	cvta.to.global.u64 	%rd2, %rd5;
	mov.u32 	%r26, %ctaid.x;
	mov.u32 	%r27, %ntid.x;
	mul.lo.s32 	%r1, %r26, %r27;
	mov.u32 	%r2, %tid.x;
	mov.u32 	%r28, %ctaid.y;
	mov.u32 	%r29, %ntid.y;
	mul.lo.s32 	%r3, %r28, %r29;
	mov.u32 	%r4, %tid.y;
	setp.lt.s32 	%p1, %r25, 2;
	@%p1 bra 	$L__BB33_28;
	add.s32 	%r31, %r1, %r2;
	add.s32 	%r32, %r3, %r4;
	shl.b32 	%r33, %r25, 1;
	cvta.to.global.u64 	%rd7, %rd4;
	add.s32 	%r5, %r32, %r31;
	mad.lo.s32 	%r34, %r25, %r32, %r31;
	mul.wide.s32 	%rd8, %r34, 4;
	add.s64 	%rd3, %rd7, %rd8;
	max.s32 	%r35, %r33, 3;
	add.s32 	%r6, %r35, -2;
	and.b32  	%r7, %r6, 3;
	setp.lt.s32 	%p2, %r33, 6;
	mov.b32 	%r46, 2;
	@%p2 bra 	$L__BB33_21;
	and.b32  	%r8, %r6, -4;
	cvt.rn.f32.u32 	%f1, %r5;
	neg.s32 	%r43, %r5;
	mov.b32 	%r45, 2;
	mov.b32 	%r44, 0;
$L__BB33_3:
	setp.ne.s32 	%p3, %r43, -2;
	@%p3 bra 	$L__BB33_6;
	ld.global.f32 	%f2, [%rd3];
	setp.leu.f32 	%p4, %f2, 0f00000000;
	@%p4 bra 	$L__BB33_6;
	ld.global.f32 	%f9, [%rd1];
	sub.f32 	%f10, %f1, %f9;
	mul.f32 	%f11, %f10, %f10;
	mul.f32 	%f12, %f2, %f11;
	atom.global.add.f32 	%f13, [%rd2], %f12;
	bra.uni 	$L__BB33_7;
$L__BB33_6:
	atom.global.add.f32 	%f8, [%rd2], 0f00000000;
$L__BB33_7:
	add.s32 	%r38, %r45, 1;
	setp.ne.s32 	%p5, %r5, %r38;
	@%p5 bra 	$L__BB33_9;
	ld.global.f32 	%f3, [%rd3];
	setp.gt.f32 	%p6, %f3, 0f00000000;
	@%p6 bra 	$L__BB33_10;
$L__BB33_9:
	atom.global.add.f32 	%f14, [%rd2], 0f00000000;
	bra.uni 	$L__BB33_11;
$L__BB33_10:
	ld.global.f32 	%f15, [%rd1];
	sub.f32 	%f16, %f1, %f15;
	mul.f32 	%f17, %f16, %f16;
	mul.f32 	%f18, %f3, %f17;
	atom.global.add.f32 	%f19, [%rd2], %f18;
$L__BB33_11:
	add.s32 	%r13, %r45, 2;
	setp.ne.s32 	%p7, %r5, %r13;
	@%p7 bra 	$L__BB33_13;
	ld.global.f32 	%f4, [%rd3];
	setp.gt.f32 	%p8, %f4, 0f00000000;
	@%p8 bra 	$L__BB33_14;
$L__BB33_13:
	atom.global.add.f32 	%f20, [%rd2], 0f00000000;
	bra.uni 	$L__BB33_15;
$L__BB33_14:
	ld.global.f32 	%f21, [%rd1];
	sub.f32 	%f22, %f1, %f21;
	mul.f32 	%f23, %f22, %f22;
	mul.f32 	%f24, %f4, %f23;
	atom.global.add.f32 	%f25, [%rd2], %f24;
$L__BB33_15:
	add.s32 	%r39, %r45, 3;
	setp.ne.s32 	%p9, %r5, %r39;
	@%p9 bra 	$L__BB33_17;
	ld.global.f32 	%f5, [%rd3];
	setp.gt.f32 	%p10, %f5, 0f00000000;
	@%p10 bra 	$L__BB33_18;
$L__BB33_17:
	atom.global.add.f32 	%f26, [%rd2], 0f00000000;
	bra.uni 	$L__BB33_19;
$L__BB33_18:
	ld.global.f32 	%f27, [%rd1];
	sub.f32 	%f28, %f1, %f27;
	mul.f32 	%f29, %f28, %f28;
	mul.f32 	%f30, %f5, %f29;
	atom.global.add.f32 	%f31, [%rd2], %f30;
$L__BB33_19:
	add.s32 	%r45, %r45, 4;
	add.s32 	%r44, %r44, 4;
	add.s32 	%r43, %r43, 4;
	setp.ne.s32 	%p11, %r13, %r8;
	@%p11 bra 	$L__BB33_3;
	add.s32 	%r46, %r44, 2;
$L__BB33_21:
	setp.eq.s32 	%p12, %r7, 0;
	@%p12 bra 	$L__BB33_28;
	cvt.rn.f32.u32 	%f6, %r5;
	sub.s32 	%r40, %r46, %r1;
	sub.s32 	%r41, %r40, %r3;
	sub.s32 	%r42, %r41, %r4;
	sub.s32 	%r48, %r42, %r2;
	neg.s32 	%r47, %r7;
$L__BB33_23:
	.pragma "nounroll";
	setp.ne.s32 	%p13, %r48, 0;
	@%p13 bra 	$L__BB33_25;
	ld.global.f32 	%f7, [%rd3];
	setp.gt.f32 	%p14, %f7, 0f00000000;
	@%p14 bra 	$L__BB33_26;
$L__BB33_25:
	atom.global.add.f32 	%f32, [%rd2], 0f00000000;
	bra.uni 	$L__BB33_27;
$L__BB33_26:
	ld.global.f32 	%f33, [%rd1];
	sub.f32 	%f34, %f6, %f33;
	mul.f32 	%f35, %f34, %f34;
	mul.f32 	%f36, %f7, %f35;
	atom.global.add.f32 	%f37, [%rd2], %f36;
$L__BB33_27:
	add.s32 	%r48, %r48, 1;
	add.s32 	%r47, %r47, 1;
	setp.ne.s32 	%p15, %r47, 0;
	@%p15 bra 	$L__BB33_23;
$L__BB33_28:
	ret;

}
	// .globl	_Z27calculate_differenceentropyPfS_i
.visible .entry _Z27calculate_differenceentropyPfS_i(
	.param .u64 .ptr .align 1 _Z27calculate_differenceentropyPfS_i_param_0,
	.param .u64 .ptr .align 1 _Z27calculate_differenceentropyPfS_i_param_1,
	.param .u32 _Z27calculate_differenceentropyPfS_i_param_2
)
{
	.reg .pred 	%p<31>;
	.reg .b32 	%r<66>;
	.reg .b32 	%f<131>;
	.reg .b64 	%rd<7>;

	ld.param.u64 	%rd3, [_Z27calculate_differenceentropyPfS_i_param_0];
	ld.param.u64 	%rd4, [_Z27calculate_differenceentropyPfS_i_param_1];
	ld.param.u32 	%r21, [_Z27calculate_differenceentropyPfS_i_param_2];
	cvta.to.global.u64 	%rd1, %rd4;
	mov.u32 	%r22, %ctaid.x;
	mov.u32 	%r23, %ntid.x;
	mov.u32 	%r24, %tid.x;
	mad.lo.s32 	%r1, %r22, %r23, %r24;
	mov.u32 	%r25, %ctaid.y;
	mov.u32 	%r26, %ntid.y;
	mul.lo.s32 	%r2, %r25, %r26;
	mov.u32 	%r3, %tid.y;
	add.s32 	%r4, %r21, -1;
	setp.lt.s32 	%p1, %r21, 2;
	@%p1 bra 	$L__BB34_27;
	add.s32 	%r28, %r2, %r3;
	cvta.to.global.u64 	%rd5, %rd3;
	sub.s32 	%r5, %r28, %r1;
	abs.s32 	%r6, %r5;
	mad.lo.s32 	%r29, %r21, %r28, %r1;
	mul.wide.s32 	%rd6, %r29, 4;
	add.s64 	%rd2, %rd5, %rd6;
	add.s32 	%r30, %r21, -2;
	and.b32  	%r7, %r4, 3;
	setp.lt.u32 	%p2, %r30, 3;
	mov.b32 	%r63, 0;
	@%p2 bra 	$L__BB34_20;
	and.b32  	%r63, %r4, -4;
	sub.s32 	%r32, %r1, %r2;
	sub.s32 	%r33, %r32, %r3;
	max.s32 	%r34, %r33, %r5;
	neg.s32 	%r61, %r34;
	mov.b32 	%r62, 0;
$L__BB34_3:
	setp.ne.s32 	%p3, %r61, 0;
	@%p3 bra 	$L__BB34_6;
	ld.global.f32 	%f1, [%rd2];
	setp.leu.f32 	%p4, %f1, 0f00000000;
	@%p4 bra 	$L__BB34_6;
	setp.lt.f32 	%p5, %f1, 0f00800000;
	mul.f32 	%f7, %f1, 0f4B000000;
	selp.f32 	%f8, %f7, %f1, %p5;
	selp.f32 	%f9, 0fC1B80000, 0f00000000, %p5;
	mov.b32 	%r35, %f8;
	add.s32 	%r36, %r35, -1059760811;
	and.b32  	%r37, %r36, -8388608;
	sub.s32 	%r38, %r35, %r37;
	mov.b32 	%f10, %r38;
	cvt.rn.f32.s32 	%f11, %r37;
	fma.rn.f32 	%f12, %f11, 0f34000000, %f9;
	add.f32 	%f13, %f10, 0fBF800000;
	fma.rn.f32 	%f14, %f13, 0fBE055027, 0f3E1039F6;
	fma.rn.f32 	%f15, %f14, %f13, 0fBDF8CDCC;
	fma.rn.f32 	%f16, %f15, %f13, 0f3E0F2955;
	fma.rn.f32 	%f17, %f16, %f13, 0fBE2AD8B9;
	fma.rn.f32 	%f18, %f17, %f13, 0f3E4CED0B;
	fma.rn.f32 	%f19, %f18, %f13, 0fBE7FFF22;
	fma.rn.f32 	%f20, %f19, %f13, 0f3EAAAA78;
	fma.rn.f32 	%f21, %f20, %f13, 0fBF000000;
	mul.f32 	%f22, %f13, %f21;
	fma.rn.f32 	%f23, %f22, %f13, %f13;
	fma.rn.f32 	%f24, %f12, 0f3F317218, %f23;
	setp.gt.u32 	%p6, %r35, 2139095039;
	fma.rn.f32 	%f25, %f8, 0f7F800000, 0f7F800000;
	selp.f32 	%f26, %f25, %f24, %p6;
	setp.eq.f32 	%p7, %f8, 0f00000000;
	mul.f32 	%f27, %f26, 0f3EDE5BD9;
	selp.f32 	%f28, 0fFF800000, %f27, %p7;
	mul.f32 	%f29, %f1, %f28;
	atom.global.add.f32 	%f30, [%rd1], %f29;
	bra.uni 	$L__BB34_7;
$L__BB34_6:
	atom.global.add.f32 	%f6, [%rd1], 0f00000000;
$L__BB34_7:
	add.s32 	%r39, %r62, 1;
	setp.ne.s32 	%p8, %r6, %r39;
	@%p8 bra 	$L__BB34_9;
	ld.global.f32 	%f2, [%rd2];
	setp.gt.f32 	%p9, %f2, 0f00000000;
	@%p9 bra 	$L__BB34_10;
$L__BB34_9:
	atom.global.add.f32 	%f31, [%rd1], 0f00000000;
	bra.uni 	$L__BB34_11;
$L__BB34_10:
	setp.lt.f32 	%p10, %f2, 0f00800000;
	mul.f32 	%f32, %f2, 0f4B000000;
	selp.f32 	%f33, %f32, %f2, %p10;
	selp.f32 	%f34, 0fC1B80000, 0f00000000, %p10;
	mov.b32 	%r40, %f33;
	add.s32 	%r41, %r40, -1059760811;
	and.b32  	%r42, %r41, -8388608;
	sub.s32 	%r43, %r40, %r42;
	mov.b32 	%f35, %r43;
	cvt.rn.f32.s32 	%f36, %r42;
	fma.rn.f32 	%f37, %f36, 0f34000000, %f34;
	add.f32 	%f38, %f35, 0fBF800000;
	fma.rn.f32 	%f39, %f38, 0fBE055027, 0f3E1039F6;
	fma.rn.f32 	%f40, %f39, %f38, 0fBDF8CDCC;
	fma.rn.f32 	%f41, %f40, %f38, 0f3E0F2955;
	fma.rn.f32 	%f42, %f41, %f38, 0fBE2AD8B9;
	fma.rn.f32 	%f43, %f42, %f38, 0f3E4CED0B;
	fma.rn.f32 	%f44, %f43, %f38, 0fBE7FFF22;
	fma.rn.f32 	%f45, %f44, %f38, 0f3EAAAA78;
	fma.rn.f32 	%f46, %f45, %f38, 0fBF000000;
	mul.f32 	%f47, %f38, %f46;
	fma.rn.f32 	%f48, %f47, %f38, %f38;
	fma.rn.f32 	%f49, %f37, 0f3F317218, %f48;
	setp.gt.u32 	%p11, %r40, 2139095039;
	fma.rn.f32 	%f50, %f33, 0f7F800000, 0f7F800000;
	selp.f32 	%f51, %f50, %f49, %p11;
	setp.eq.f32 	%p12, %f33, 0f00000000;
	mul.f32 	%f52, %f51, 0f3EDE5BD9;
	selp.f32 	%f53, 0fFF800000, %f52, %p12;
	mul.f32 	%f54, %f2, %f53;
	atom.global.add.f32 	%f55, [%rd1], %f54;
$L__BB34_11:
	add.s32 	%r44, %r62, 2;
	setp.ne.s32 	%p13, %r6, %r44;
	@%p13 bra 	$L__BB34_13;
	ld.global.f32 	%f3, [%rd2];
	setp.gt.f32 	%p14, %f3, 0f00000000;
	@%p14 bra 	$L__BB34_14;
$L__BB34_13:
	atom.global.add.f32 	%f56, [%rd1], 0f00000000;
	bra.uni 	$L__BB34_15;
$L__BB34_14:
	setp.lt.f32 	%p15, %f3, 0f00800000;
	mul.f32 	%f57, %f3, 0f4B000000;
	selp.f32 	%f58, %f57, %f3, %p15;
	selp.f32 	%f59, 0fC1B80000, 0f00000000, %p15;
	mov.b32 	%r45, %f58;
	add.s32 	%r46, %r45, -1059760811;
	and.b32  	%r47, %r46, -8388608;
	sub.s32 	%r48, %r45, %r47;
	mov.b32 	%f60, %r48;
	cvt.rn.f32.s32 	%f61, %r47;
	fma.rn.f32 	%f62, %f61, 0f34000000, %f59;
	add.f32 	%f63, %f60, 0fBF800000;
	fma.rn.f32 	%f64, %f63, 0fBE055027, 0f3E1039F6;
	fma.rn.f32 	%f65, %f64, %f63, 0fBDF8CDCC;
	fma.rn.f32 	%f66, %f65, %f63, 0f3E0F2955;
	fma.rn.f32 	%f67, %f66, %f63, 0fBE2AD8B9;
	fma.rn.f32 	%f68, %f67, %f63, 0f3E4CED0B;
	fma.rn.f32 	%f69, %f68, %f63, 0fBE7FFF22;
	fma.rn.f32 	%f70, %f69, %f63, 0f3EAAAA78;
	fma.rn.f32 	%f71, %f70, %f63, 0fBF000000;
	mul.f32 	%f72, %f63, %f71;
	fma.rn.f32 	%f73, %f72, %f63, %f63;
	fma.rn.f32 	%f74, %f62, 0f3F317218, %f73;
	setp.gt.u32 	%p16, %r45, 2139095039;
	fma.rn.f32 	%f75, %f58, 0f7F800000, 0f7F800000;
	selp.f32 	%f76, %f75, %f74, %p16;
	setp.eq.f32 	%p17, %f58, 0f00000000;
	mul.f32 	%f77, %f76, 0f3EDE5BD9;
	selp.f32 	%f78, 0fFF800000, %f77, %p17;
	mul.f32 	%f79, %f3, %f78;
	atom.global.add.f32 	%f80, [%rd1], %f79;
$L__BB34_15:
	add.s32 	%r49, %r62, 3;
	setp.ne.s32 	%p18, %r6, %r49;
	@%p18 bra 	$L__BB34_17;
	ld.global.f32 	%f4, [%rd2];
	setp.gt.f32 	%p19, %f4, 0f00000000;
	@%p19 bra 	$L__BB34_18;
$L__BB34_17:
	atom.global.add.f32 	%f81, [%rd1], 0f00000000;
	bra.uni 	$L__BB34_19;
$L__BB34_18:
	setp.lt.f32 	%p20, %f4, 0f00800000;
	mul.f32 	%f82, %f4, 0f4B000000;
	selp.f32 	%f83, %f82, %f4, %p20;
	selp.f32 	%f84, 0fC1B80000, 0f00000000, %p20;
	mov.b32 	%r50, %f83;
	add.s32 	%r51, %r50, -1059760811;
	and.b32  	%r52, %r51, -8388608;
	sub.s32 	%r53, %r50, %r52;
	mov.b32 	%f85, %r53;
	cvt.rn.f32.s32 	%f86, %r52;
	fma.rn.f32 	%f87, %f86, 0f34000000, %f84;
	add.f32 	%f88, %f85, 0fBF800000;
	fma.rn.f32 	%f89, %f88, 0fBE055027, 0f3E1039F6;
	fma.rn.f32 	%f90, %f89, %f88, 0fBDF8CDCC;
	fma.rn.f32 	%f91, %f90, %f88, 0f3E0F2955;
	fma.rn.f32 	%f92, %f91, %f88, 0fBE2AD8B9;
	fma.rn.f32 	%f93, %f92, %f88, 0f3E4CED0B;
	fma.rn.f32 	%f94, %f93, %f88, 0fBE7FFF22;
	fma.rn.f32 	%f95, %f94, %f88, 0f3EAAAA78;
	fma.rn.f32 	%f96, %f95, %f88, 0fBF000000;
	mul.f32 	%f97, %f88, %f96;
	fma.rn.f32 	%f98, %f97, %f88, %f88;
	fma.rn.f32 	%f99, %f87, 0f3F317218, %f98;
	setp.gt.u32 	%p21, %r50, 2139095039;
	fma.rn.f32 	%f100, %f83, 0f7F800000, 0f7F800000;
	selp.f32 	%f101, %f100, %f99, %p21;
	setp.eq.f32 	%p22, %f83, 0f00000000;
	mul.f32 	%f102, %f101, 0f3EDE5BD9;
	selp.f32 	%f103, 0fFF800000, %f102, %p22;
	mul.f32 	%f104, %f4, %f103;
	atom.global.add.f32 	%f105, [%rd1], %f104;
$L__BB34_19:
	add.s32 	%r62, %r62, 4;
	add.s32 	%r61, %r61, 4;
	setp.ne.s32 	%p23, %r62, %r63;
	@%p23 bra 	$L__BB34_3;
$L__BB34_20:
	setp.eq.s32 	%p24, %r7, 0;
	@%p24 bra 	$L__BB34_27;
	sub.s32 	%r54, %r1, %r2;
	sub.s32 	%r55, %r54, %r3;
	max.s32 	%r56, %r55, %r5;
	sub.s32 	%r65, %r63, %r56;
	neg.s32 	%r64, %r7;
$L__BB34_22:
	.pragma "nounroll";
	setp.ne.s32 	%p25, %r65, 0;
	@%p25 bra 	$L__BB34_24;
	ld.global.f32 	%f5, [%rd2];
	setp.gt.f32 	%p26, %f5, 0f00000000;
	@%p26 bra 	$L__BB34_25;
$L__BB34_24:
	atom.global.add.f32 	%f106, [%rd1], 0f00000000;
	bra.uni 	$L__BB34_26;
$L__BB34_25:
	setp.lt.f32 	%p27, %f5, 0f00800000;
	mul.f32 	%f107, %f5, 0f4B000000;
	selp.f32 	%f108, %f107, %f5, %p27;
	selp.f32 	%f109, 0fC1B80000, 0f00000000, %p27;
	mov.b32 	%r57, %f108;
	add.s32 	%r58, %r57, -1059760811;
	and.b32  	%r59, %r58, -8388608;
	sub.s32 	%r60, %r57, %r59;
	mov.b32 	%f110, %r60;
	cvt.rn.f32.s32 	%f111, %r59;
	fma.rn.f32 	%f112, %f111, 0f34000000, %f109;
	add.f32 	%f113, %f110, 0fBF800000;
	fma.rn.f32 	%f114, %f113, 0fBE055027, 0f3E1039F6;
	fma.rn.f32 	%f115, %f114, %f113, 0fBDF8CDCC;
	fma.rn.f32 	%f116, %f115, %f113, 0f3E0F2955;
	fma.rn.f32 	%f117, %f116, %f113, 0fBE2AD8B9;
	fma.rn.f32 	%f118, %f117, %f113, 0f3E4CED0B;
	fma.rn.f32 	%f119, %f118, %f113, 0fBE7FFF22;
	fma.rn.f32 	%f120, %f119, %f113, 0f3EAAAA78;
	fma.rn.f32 	%f121, %f120, %f113, 0fBF000000;
	mul.f32 	%f122, %f113, %f121;
	fma.rn.f32 	%f123, %f122, %f113, %f113;
	fma.rn.f32 	%f124, %f112, 0f3F317218, %f123;
	setp.gt.u32 	%p28, %r57, 2139095039;
	fma.rn.f32 	%f125, %f108, 0f7F800000, 0f7F800000;
	selp.f32 	%f126, %f125, %f124, %p28;
	setp.eq.f32 	%p29, %f108, 0f00000000;
	mul.f32 	%f127, %f126, 0f3EDE5BD9;
	selp.f32 	%f128, 0fFF800000, %f127, %p29;
	mul.f32 	%f129, %f5, %f128;
	atom.global.add.f32 	%f130, [%rd1], %f129;
$L__BB34_26:
	add.s32 	%r65, %r65, 1;
	add.s32 	%r64, %r64, 1;
	setp.ne.s32 	%p30, %r64, 0;
	@%p30 bra 	$L__BB34_22;
$L__BB34_27:
	ret;

}
	// .globl	_Z13calculate_dvaPfS_i
.visible .entry _Z13calculate_dvaPfS_i(
	.param .u64 .ptr .align 1 _Z13calculate_dvaPfS_i_param_0,
	.param .u64 .ptr .align 1 _Z13calculate_dvaPfS_i_param_1,
	.param .u32 _Z13calculate_dvaPfS_i_param_2
)
{
	.reg .pred 	%p<16>;
	.reg .b32 	%r<48>;
	.reg .b32 	%f<23>;
	.reg .b64 	%rd<7>;

	ld.param.u64 	%rd3, [_Z13calculate_dvaPfS_i_param_0];
	ld.param.u64 	%rd4, [_Z13calculate_dvaPfS_i_param_1];
	ld.param.u32 	%r21, [_Z13calculate_dvaPfS_i_param_2];
	cvta.to.global.u64 	%rd1, %rd4;
	mov.u32 	%r22, %ctaid.x;
	mov.u32 	%r23, %ntid.x;
	mov.u32 	%r24, %tid.x;
	mad.lo.s32 	%r1, %r22, %r23, %r24;
	mov.u32 	%r25, %ctaid.y;
	mov.u32 	%r26, %ntid.y;
	mul.lo.s32 	%r2, %r25, %r26;
	mov.u32 	%r3, %tid.y;
	add.s32 	%r4, %r21, -1;
	setp.lt.s32 	%p1, %r21, 2;
	@%p1 bra 	$L__BB35_27;
	add.s32 	%r28, %r2, %r3;
	cvta.to.global.u64 	%rd5, %rd3;
	sub.s32 	%r5, %r28, %r1;
	abs.s32 	%r6, %r5;
	mad.lo.s32 	%r29, %r21, %r28, %r1;
	mul.wide.s32 	%rd6, %r29, 4;
	add.s64 	%rd2, %rd5, %rd6;
	add.s32 	%r30, %r21, -2;
	and.b32  	%r7, %r4, 3;
	setp.lt.u32 	%p2, %r30, 3;
	mov.b32 	%r45, 0;
	@%p2 bra 	$L__BB35_20;
	and.b32  	%r45, %r4, -4;
	mul.lo.s32 	%r32, %r5, %r5;
	cvt.rn.f32.u32 	%f1, %r32;
	sub.s32 	%r33, %r1, %r2;
	sub.s32 	%r34, %r33, %r3;
	max.s32 	%r35, %r34, %r5;
	neg.s32 	%r43, %r35;
	mov.b32 	%r44, 0;
$L__BB35_3:
	setp.ne.s32 	%p3, %r43, 0;
	@%p3 bra 	$L__BB35_6;
	ld.global.f32 	%f2, [%rd2];
	setp.leu.f32 	%p4, %f2, 0f00000000;
	@%p4 bra 	$L__BB35_6;
	mul.f32 	%f9, %f2, %f1;
	atom.global.add.f32 	%f10, [%rd1], %f9;
	bra.uni 	$L__BB35_7;
$L__BB35_6:
	atom.global.add.f32 	%f8, [%rd1], 0f00000000;
$L__BB35_7:
	add.s32 	%r36, %r44, 1;
	setp.ne.s32 	%p5, %r6, %r36;
	@%p5 bra 	$L__BB35_9;
	ld.global.f32 	%f3, [%rd2];
	setp.gt.f32 	%p6, %f3, 0f00000000;
	@%p6 bra 	$L__BB35_10;
$L__BB35_9:
	atom.global.add.f32 	%f11, [%rd1], 0f00000000;
	bra.uni 	$L__BB35_11;
$L__BB35_10:
	mul.f32 	%f12, %f3, %f1;
	atom.global.add.f32 	%f13, [%rd1], %f12;
$L__BB35_11:
	add.s32 	%r37, %r44, 2;
	setp.ne.s32 	%p7, %r6, %r37;
	@%p7 bra 	$L__BB35_13;
	ld.global.f32 	%f4, [%rd2];
	setp.gt.f32 	%p8, %f4, 0f00000000;
	@%p8 bra 	$L__BB35_14;
$L__BB35_13:
	atom.global.add.f32 	%f14, [%rd1], 0f00000000;
	bra.uni 	$L__BB35_15;
$L__BB35_14:
	mul.f32 	%f15, %f4, %f1;
	atom.global.add.f32 	%f16, [%rd1], %f15;
$L__BB35_15:
	add.s32 	%r38, %r44, 3;
	setp.ne.s32 	%p9, %r6, %r38;
	@%p9 bra 	$L__BB35_17;
	ld.global.f32 	%f5, [%rd2];
	setp.gt.f32 	%p10, %f5, 0f00000000;
	@%p10 bra 	$L__BB35_18;
$L__BB35_17:
	atom.global.add.f32 	%f17, [%rd1], 0f00000000;
	bra.uni 	$L__BB35_19;
$L__BB35_18:
	mul.f32 	%f18, %f5, %f1;
	atom.global.add.f32 	%f19, [%rd1], %f18;
$L__BB35_19:
	add.s32 	%r44, %r44, 4;
	add.s32 	%r43, %r43, 4;
	setp.ne.s32 	%p11, %r44, %r45;
	@%p11 bra 	$L__BB35_3;
$L__BB35_20:
	setp.eq.s32 	%p12, %r7, 0;
	@%p12 bra 	$L__BB35_27;
	mul.lo.s32 	%r39, %r5, %r5;
	cvt.rn.f32.u32 	%f6, %r39;
	sub.s32 	%r40, %r1, %r2;
	sub.s32 	%r41, %r40, %r3;
	max.s32 	%r42, %r41, %r5;
	sub.s32 	%r47, %r45, %r42;
	neg.s32 	%r46, %r7;
$L__BB35_22:
	.pragma "nounroll";
	setp.ne.s32 	%p13, %r47, 0;
	@%p13 bra 	$L__BB35_24;
	ld.global.f32 	%f7, [%rd2];
	setp.gt.f32 	%p14, %f7, 0f00000000;
	@%p14 bra 	$L__BB35_25;
$L__BB35_24:
	atom.global.add.f32 	%f20, [%rd1], 0f00000000;
	bra.uni 	$L__BB35_26;
$L__BB35_25:
	mul.f32 	%f21, %f7, %f6;
	atom.global.add.f32 	%f22, [%rd1], %f21;
$L__BB35_26:
	add.s32 	%r47, %r47, 1;
	add.s32 	%r46, %r46, 1;
	setp.ne.s32 	%p15, %r46, 0;
	@%p15 bra 	$L__BB35_22;
$L__BB35_27:
	ret;

}
	// .globl	_Z12calculate_HXPfS_i
.visible .entry _Z12calculate_HXPfS_i(
	.param .u64 .ptr .align 1 _Z12calculate_HXPfS_i_param_0,
	.param .u64 .ptr .align 1 _Z12calculate_HXPfS_i_param_1,
	.param .u32 _Z12calculate_HXPfS_i_param_2
)
{
	.reg .pred 	%p<5>;
	.reg .b32 	%r<9>;
	.reg .b32 	%f<26>;
	.reg .b64 	%rd<7>;

	ld.param.u64 	%rd2, [_Z12calculate_HXPfS_i_param_0];
	ld.param.u64 	%rd1, [_Z12calculate_HXPfS_i_param_1];
	cvta.to.global.u64 	%rd3, %rd2;
	mov.u32 	%r1, %ctaid.y;
	mov.u32 	%r2, %ntid.y;
	mov.u32 	%r3, %tid.y;
	mad.lo.s32 	%r4, %r1, %r2, %r3;
	mul.wide.u32 	%rd4, %r4, 4;
	add.s64 	%rd5, %rd3, %rd4;
	ld.global.f32 	%f1, [%rd5];
	setp.leu.f32 	%p1, %f1, 0f00000000;
	@%p1 bra 	$L__BB36_2;
	cvta.to.global.u64 	%rd6, %rd1;
	setp.lt.f32 	%p2, %f1, 0f00800000;
	mul.f32 	%f2, %f1, 0f4B000000;
	selp.f32 	%f3, %f2, %f1, %p2;
	selp.f32 	%f4, 0fC1B80000, 0f00000000, %p2;
	mov.b32 	%r5, %f3;
	add.s32 	%r6, %r5, -1059760811;
	and.b32  	%r7, %r6, -8388608;
	sub.s32 	%r8, %r5, %r7;
	mov.b32 	%f5, %r8;
	cvt.rn.f32.s32 	%f6, %r7;
	fma.rn.f32 	%f7, %f6, 0f34000000, %f4;
	add.f32 	%f8, %f5, 0fBF800000;
	fma.rn.f32 	%f9, %f8, 0fBE055027, 0f3E1039F6;
	fma.rn.f32 	%f10, %f9, %f8, 0fBDF8CDCC;
	fma.rn.f32 	%f11, %f10, %f8, 0f3E0F2955;
	fma.rn.f32 	%f12, %f11, %f8, 0fBE2AD8B9;
	fma.rn.f32 	%f13, %f12, %f8, 0f3E4CED0B;
	fma.rn.f32 	%f14, %f13, %f8, 0fBE7FFF22;
	fma.rn.f32 	%f15, %f14, %f8, 0f3EAAAA78;
	fma.rn.f32 	%f16, %f15, %f8, 0fBF000000;
	mul.f32 	%f17, %f8, %f16;
	fma.rn.f32 	%f18, %f17, %f8, %f8;
	fma.rn.f32 	%f19, %f7, 0f3F317218, %f18;
	setp.gt.u32 	%p3, %r5, 2139095039;
	fma.rn.f32 	%f20, %f3, 0f7F800000, 0f7F800000;
	selp.f32 	%f21, %f20, %f19, %p3;
	setp.eq.f32 	%p4, %f3, 0f00000000;
	mul.f32 	%f22, %f21, 0f3EDE5BD9;
	selp.f32 	%f23, 0fFF800000, %f22, %p4;
	mul.f32 	%f24, %f1, %f23;
	atom.global.add.f32 	%f25, [%rd6], %f24;
$L__BB36_2:
	ret;

}
	// .globl	_Z12calculate_HYPfS_i
.visible .entry _Z12calculate_HYPfS_i(
	.param .u64 .ptr .align 1 _Z12calculate_HYPfS_i_param_0,
	.param .u64 .ptr .align 1 _Z12calculate_HYPfS_i_param_1,
	.param .u32 _Z12calculate_HYPfS_i_param_2
)
{
	.reg .pred 	%p<5>;
	.reg .b32 	%r<9>;
	.reg .b32 	%f<26>;
	.reg .b64 	%rd<7>;

	ld.param.u64 	%rd2, [_Z12calculate_HYPfS_i_param_0];
	ld.param.u64 	%rd1, [_Z12calculate_HYPfS_i_param_1];
	cvta.to.global.u64 	%rd3, %rd2;
	mov.u32 	%r1, %ctaid.x;
	mov.u32 	%r2, %ntid.x;
	mov.u32 	%r3, %tid.x;
	mad.lo.s32 	%r4, %r1, %r2, %r3;
	mul.wide.s32 	%rd4, %r4, 4;
	add.s64 	%rd5, %rd3, %rd4;
	ld.global.f32 	%f1, [%rd5];
	setp.leu.f32 	%p1, %f1, 0f00000000;
	@%p1 bra 	$L__BB37_2;
	cvta.to.global.u64 	%rd6, %rd1;
	setp.lt.f32 	%p2, %f1, 0f00800000;
	mul.f32 	%f2, %f1, 0f4B000000;
	selp.f32 	%f3, %f2, %f1, %p2;
	selp.f32 	%f4, 0fC1B80000, 0f00000000, %p2;
	mov.b32 	%r5, %f3;
	add.s32 	%r6, %r5, -1059760811;
	and.b32  	%r7, %r6, -8388608;
	sub.s32 	%r8, %r5, %r7;
	mov.b32 	%f5, %r8;
	cvt.rn.f32.s32 	%f6, %r7;
	fma.rn.f32 	%f7, %f6, 0f34000000, %f4;
	add.f32 	%f8, %f5, 0fBF800000;
	fma.rn.f32 	%f9, %f8, 0fBE055027, 0f3E1039F6;
	fma.rn.f32 	%f10, %f9, %f8, 0fBDF8CDCC;
	fma.rn.f32 	%f11, %f10, %f8, 0f3E0F2955;
	fma.rn.f32 	%f12, %f11, %f8, 0fBE2AD8B9;
	fma.rn.f32 	%f13, %f12, %f8, 0f3E4CED0B;
	fma.rn.f32 	%f14, %f13, %f8, 0fBE7FFF22;
	fma.rn.f32 	%f15, %f14, %f8, 0f3EAAAA78;
	fma.rn.f32 	%f16, %f15, %f8, 0fBF000000;
	mul.f32 	%f17, %f8, %f16;
	fma.rn.f32 	%f18, %f17, %f8, %f8;
	fma.rn.f32 	%f19, %f7, 0f3F317218, %f18;
	setp.gt.u32 	%p3, %r5, 2139095039;
	fma.rn.f32 	%f20, %f3, 0f7F800000, 0f7F800000;
	selp.f32 	%f21, %f20, %f19, %p3;
	setp.eq.f32 	%p4, %f3, 0f00000000;
	mul.f32 	%f22, %f21, 0f3EDE5BD9;
	selp.f32 	%f23, 0fFF800000, %f22, %p4;
	mul.f32 	%f24, %f1, %f23;
	atom.global.add.f32 	%f25, [%rd6], %f24;
$L__BB37_2:
	ret;

}
	// .globl	_Z14calculate_HXY1PfS_i
.visible .entry _Z14calculate_HXY1PfS_i(
	.param .u64 .ptr .align 1 _Z14calculate_HXY1PfS_i_param_0,
	.param .u64 .ptr .align 1 _Z14calculate_HXY1PfS_i_param_1,
	.param .u32 _Z14calculate_HXY1PfS_i_param_2
)
{
	.reg .pred 	%p<6>;
	.reg .b32 	%r<15>;
	.reg .b32 	%f<29>;
	.reg .b64 	%rd<11>;

	ld.param.u64 	%rd4, [_Z14calculate_HXY1PfS_i_param_0];
	ld.param.u64 	%rd3, [_Z14calculate_HXY1PfS_i_param_1];
	ld.param.u32 	%r2, [_Z14calculate_HXY1PfS_i_param_2];
	cvta.to.global.u64 	%rd1, %rd4;
	mov.u32 	%r3, %ctaid.y;
	mov.u32 	%r4, %ntid.y;
	mov.u32 	%r5, %tid.y;
	mad.lo.s32 	%r1, %r3, %r4, %r5;
	mul.wide.u32 	%rd5, %r1, 4;
	add.s64 	%rd6, %rd1, %rd5;
	ld.global.f32 	%f1, [%rd6];
	setp.leu.f32 	%p1, %f1, 0f00000000;
	@%p1 bra 	$L__BB38_3;
	mov.u32 	%r6, %tid.x;
	mov.u32 	%r7, %ntid.x;
	mov.u32 	%r8, %ctaid.x;
	mad.lo.s32 	%r9, %r8, %r7, %r6;
	mul.wide.s32 	%rd7, %r9, 4;
	add.s64 	%rd2, %rd1, %rd7;
	ld.global.f32 	%f2, [%rd2];
	setp.leu.f32 	%p2, %f2, 0f00000000;
	@%p2 bra 	$L__BB38_3;
	mul.lo.s32 	%r10, %r2, %r1;
	mul.wide.s32 	%rd8, %r10, 4;
	add.s64 	%rd9, %rd2, %rd8;
	ld.global.f32 	%f3, [%rd9];
	mul.f32 	%f4, %f1, %f2;
	setp.lt.f32 	%p3, %f4, 0f00800000;
	mul.f32 	%f5, %f4, 0f4B000000;
	selp.f32 	%f6, %f5, %f4, %p3;
	selp.f32 	%f7, 0fC1B80000, 0f00000000, %p3;
	mov.b32 	%r11, %f6;
	add.s32 	%r12, %r11, -1059760811;
	and.b32  	%r13, %r12, -8388608;
	sub.s32 	%r14, %r11, %r13;
	mov.b32 	%f8, %r14;
	cvt.rn.f32.s32 	%f9, %r13;
	fma.rn.f32 	%f10, %f9, 0f34000000, %f7;
	add.f32 	%f11, %f8, 0fBF800000;
	fma.rn.f32 	%f12, %f11, 0fBE055027, 0f3E1039F6;
	fma.rn.f32 	%f13, %f12, %f11, 0fBDF8CDCC;
	fma.rn.f32 	%f14, %f13, %f11, 0f3E0F2955;
	fma.rn.f32 	%f15, %f14, %f11, 0fBE2AD8B9;
	fma.rn.f32 	%f16, %f15, %f11, 0f3E4CED0B;
	fma.rn.f32 	%f17, %f16, %f11, 0fBE7FFF22;
	fma.rn.f32 	%f18, %f17, %f11, 0f3EAAAA78;
	fma.rn.f32 	%f19, %f18, %f11, 0fBF000000;
	mul.f32 	%f20, %f11, %f19;
	fma.rn.f32 	%f21, %f20, %f11, %f11;
	fma.rn.f32 	%f22, %f10, 0f3F317218, %f21;
	setp.gt.u32 	%p4, %r11, 2139095039;
	fma.rn.f32 	%f23, %f6, 0f7F800000, 0f7F800000;
	selp.f32 	%f24, %f23, %f22, %p4;
	setp.eq.f32 	%p5, %f6, 0f00000000;
	mul.f32 	%f25, %f24, 0f3EDE5BD9;
	selp.f32 	%f26, 0fFF800000, %f25, %p5;
	mul.f32 	%f27, %f3, %f26;
	cvta.to.global.u64 	%rd10, %rd3;
	atom.global.add.f32 	%f28, [%rd10], %f27;
$L__BB38_3:
	ret;

}
	// .globl	_Z19calculate_n_kuadratPfS_i
.visible .entry _Z19calculate_n_kuadratPfS_i(
	.param .u64 .ptr .align 1 _Z19calculate_n_kuadratPfS_i_param_0,
	.param .u64 .ptr .align 1 _Z19calculate_n_kuadratPfS_i_param_1,
	.param .u32 _Z19calculate_n_kuadratPfS_i_param_2
)
{
	.reg .pred 	%p<2>;
	.reg .b32 	%r<13>;
	.reg .b32 	%f<4>;
	.reg .b64 	%rd<7>;

	ld.param.u64 	%rd2, [_Z19calculate_n_kuadratPfS_i_param_0];
	ld.param.u64 	%rd1, [_Z19calculate_n_kuadratPfS_i_param_1];
	ld.param.u32 	%r3, [_Z19calculate_n_kuadratPfS_i_param_2];
	cvta.to.global.u64 	%rd3, %rd2;
	mov.u32 	%r4, %ctaid.x;
	mov.u32 	%r5, %ntid.x;
	mov.u32 	%r6, %tid.x;
	mad.lo.s32 	%r1, %r4, %r5, %r6;
	mov.u32 	%r7, %ctaid.y;
	mov.u32 	%r8, %ntid.y;
	mov.u32 	%r9, %tid.y;
	mad.lo.s32 	%r2, %r7, %r8, %r9;
	mad.lo.s32 	%r10, %r3, %r2, %r1;
	mul.wide.s32 	%rd4, %r10, 4;
	add.s64 	%rd5, %rd3, %rd4;
	ld.global.f32 	%f1, [%rd5];
	setp.leu.f32 	%p1, %f1, 0f00000000;
	@%p1 bra 	$L__BB39_2;
	cvta.to.global.u64 	%rd6, %rd1;
	sub.s32 	%r11, %r2, %r1;
	mul.lo.s32 	%r12, %r11, %r11;
	cvt.rn.f32.u32 	%f2, %r12;
	atom.global.add.f32 	%f3, [%rd6], %f2;
$L__BB39_2:
	ret;

}


// ===== COMPILED SASS (sm_100) =====

	.target	sm_100

	.elftype	@"ET_EXEC"


//--------------------- .note.nv.tkinfo           --------------------------
	.section	.note.nv.tkinfo,"",@"SHT_NOTE"
	.sectionflags	@"SHF_NOTE_NV_TKINFO"
	.tkinfo
        /*0018*/ 	.word	0x00000002
        /*0030*/ 	.string	""
        /*0030*/ 	.string	"ptxas"
        /*0030*/ 	.string	"Cuda compilation tools, release 13.0, V13.0.88"
        /*0030*/ 	.string	"Build cuda_13.0.r13.0/compiler.36424714_0"
        /*0030*/ 	.string	"-arch sm_100 -m 64 "



//--------------------- .note.nv.cuinfo           --------------------------
	.section	.note.nv.cuinfo,"",@"SHT_NOTE"
	.sectionflags	@"SHF_NOTE_NV_CUINFO"
        /*0018*/ 	.short	0x0002
        /*001a*/ 	.short	0x0064
        /*001c*/ 	.short	0x0082
	.zero		2


//--------------------- .nv.info                  --------------------------
	.section	.nv.info,"",@"SHT_CUDA_INFO"
	.align	4


	//----- nvinfo : EIATTR_REGCOUNT
	.align		4
        /*0000*/ 	.byte	0x04, 0x2f
        /*0002*/ 	.short	(.L_3 - .L_2)
	.align		4
.L_2:
        /*0004*/ 	.word	index@(_Z4Div0PiS_i)
        /*0008*/ 	.word	0x0000000e


	//----- nvinfo : EIATTR_FRAME_SIZE
	.align		4
.L_3:
        /*000c*/ 	.byte	0x04, 0x11
        /*000e*/ 	.short	(.L_5 - .L_4)
	.align		4
.L_4:
        /*0010*/ 	.word	index@(_Z4Div0PiS_i)
        /*0014*/ 	.word	0x00000000


	//----- nvinfo : EIATTR_REGCOUNT
	.align		4
.L_5:
        /*0018*/ 	.byte	0x04, 0x2f
        /*001a*/ 	.short	(.L_7 - .L_6)
	.align		4
.L_6:
        /*001c*/ 	.word	index@(_Z5Div45PiS_i)
        /*0020*/ 	.word	0x0000000c


	//----- nvinfo : EIATTR_FRAME_SIZE
	.align		4
.L_7:
        /*0024*/ 	.byte	0x04, 0x11
        /*0026*/ 	.short	(.L_9 - .L_8)
	.align		4
.L_8:
        /*0028*/ 	.word	index@(_Z5Div45PiS_i)
        /*002c*/ 	.word	0x00000000


	//----- nvinfo : EIATTR_REGCOUNT
	.align		4
.L_9:
        /*0030*/ 	.byte	0x04, 0x2f
        /*0032*/ 	.short	(.L_11 - .L_10)
	.align		4
.L_10:
        /*0034*/ 	.word	index@(_Z5Div90PiS_i)
        /*0038*/ 	.word	0x0000000e


	//----- nvinfo : EIATTR_FRAME_SIZE
	.align		4
.L_11:
        /*003c*/ 	.byte	0x04, 0x11
        /*003e*/ 	.short	(.L_13 - .L_12)
	.align		4
.L_12:
        /*0040*/ 	.word	index@(_Z5Div90PiS_i)
        /*0044*/ 	.word	0x00000000


	//----- nvinfo : EIATTR_REGCOUNT
	.align		4
.L_13:
        /*0048*/ 	.byte	0x04, 0x2f
        /*004a*/ 	.short	(.L_15 - .L_14)
	.align		4
.L_14:
        /*004c*/ 	.word	index@(_Z6Div135PiS_i)
        /*0050*/ 	.word	0x0000000c


	//----- nvinfo : EIATTR_FRAME_SIZE
	.align		4
.L_15:
        /*0054*/ 	.byte	0x04, 0x11
        /*0056*/ 	.short	(.L_17 - .L_16)
	.align		4
.L_16:
        /*0058*/ 	.word	index@(_Z6Div135PiS_i)
        /*005c*/ 	.word	0x00000000


	//----- nvinfo : EIATTR_REGCOUNT
	.align		4
.L_17:
        /*0060*/ 	.byte	0x04, 0x2f
        /*0062*/ 	.short	(.L_19 - .L_18)
	.align		4
.L_18:
        /*0064*/ 	.word	index@(_Z6Div180PiS_i)
        /*0068*/ 	.word	0x0000000e


	//----- nvinfo : EIATTR_FRAME_SIZE
	.align		4
.L_19:
        /*006c*/ 	.byte	0x04, 0x11
        /*006e*/ 	.short	(.L_21 - .L_20)
	.align		4
.L_20:
        /*0070*/ 	.word	index@(_Z6Div180PiS_i)
        /*0074*/ 	.word	0x00000000


	//----- nvinfo : EIATTR_REGCOUNT
	.align		4
.L_21:
        /*0078*/ 	.byte	0x04, 0x2f
        /*007a*/ 	.short	(.L_23 - .L_22)
	.align		4
.L_22:
        /*007c*/ 	.word	index@(_Z6Div225PiS_i)
        /*0080*/ 	.word	0x0000000c


	//----- nvinfo : EIATTR_FRAME_SIZE
	.align		4
.L_23:
        /*0084*/ 	.byte	0x04, 0x11
        /*0086*/ 	.short	(.L_25 - .L_24)
	.align		4
.L_24:
        /*0088*/ 	.word	index@(_Z6Div225PiS_i)
        /*008c*/ 	.word	0x00000000


	//----- nvinfo : EIATTR_REGCOUNT
	.align		4
.L_25:
        /*0090*/ 	.byte	0x04, 0x2f
        /*0092*/ 	.short	(.L_27 - .L_26)
	.align		4
.L_26:
        /*0094*/ 	.word	index@(_Z6Div270PiS_i)
        /*0098*/ 	.word	0x0000001c


	//----- nvinfo : EIATTR_FRAME_SIZE
	.align		4
.L_27:
        /*009c*/ 	.byte	0x04, 0x11
        /*009e*/ 	.short	(.L_29 - .L_28)
	.align		4
.L_28:
        /*00a0*/ 	.word	index@(_Z6Div270PiS_i)
        /*00a4*/ 	.word	0x00000010


	//----- nvinfo : EIATTR_REGCOUNT
	.align		4
.L_29:
        /*00a8*/ 	.byte	0x04, 0x2f
        /*00aa*/ 	.short	(.L_31 - .L_30)
	.align		4
.L_30:
        /*00ac*/ 	.word	index@(_Z6Div315PiS_i)
        /*00b0*/ 	.word	0x00000019


	//----- nvinfo : EIATTR_FRAME_SIZE
	.align		4
.L_31:
        /*00b4*/ 	.byte	0x04, 0x11
        /*00b6*/ 	.short	(.L_33 - .L_32)
	.align		4
.L_32:
        /*00b8*/ 	.word	index@(_Z6Div315PiS_i)
        /*00bc*/ 	.word	0x00000008


	//----- nvinfo : EIATTR_REGCOUNT
	.align		4
.L_33:
        /*00c0*/ 	.byte	0x04, 0x2f
        /*00c2*/ 	.short	(.L_35 - .L_34)
	.align		4
.L_34:
        /*00c4*/ 	.word	index@(_Z7blok1_0PiS_i)
        /*00c8*/ 	.word	0x00000014


	//----- nvinfo : EIATTR_FRAME_SIZE
	.align		4
.L_35:
        /*00cc*/ 	.byte	0x04, 0x11
        /*00ce*/ 	.short	(.L_37 - .L_36)
	.align		4
.L_36:
        /*00d0*/ 	.word	index@(_Z7blok1_0PiS_i)
        /*00d4*/ 	.word	0x00000000


	//----- nvinfo : EIATTR_REGCOUNT
	.align		4
.L_37:
        /*00d8*/ 	.byte	0x04, 0x2f
        /*00da*/ 	.short	(.L_39 - .L_38)
	.align		4
.L_38:
        /*00dc*/ 	.word	index@(_Z8blok1_45PiS_i)
        /*00e0*/ 	.word	0x0000000e


	//----- nvinfo : EIATTR_FRAME_SIZE
	.align		4
.L_39:
        /*00e4*/ 	.byte	0x04, 0x11
        /*00e6*/ 	.short	(.L_41 - .L_40)
	.align		4
.L_40:
        /*00e8*/ 	.word	index@(_Z8blok1_45PiS_i)
        /*00ec*/ 	.word	0x00000000


	//----- nvinfo : EIATTR_REGCOUNT
	.align		4
.L_41:
        /*00f0*/ 	.byte	0x04, 0x2f
        /*00f2*/ 	.short	(.L_43 - .L_42)
	.align		4
.L_42:
        /*00f4*/ 	.word	index@(_Z8blok1_90PiS_i)
        /*00f8*/ 	.word	0x0000000e


	//----- nvinfo : EIATTR_FRAME_SIZE
	.align		4
.L_43:
        /*00fc*/ 	.byte	0x04, 0x11
        /*00fe*/ 	.short	(.L_45 - .L_44)
	.align		4
.L_44:
        /*0100*/ 	.word	index@(_Z8blok1_90PiS_i)
        /*0104*/ 	.word	0x00000000


	//----- nvinfo : EIATTR_REGCOUNT
	.align		4
.L_45:
        /*0108*/ 	.byte	0x04, 0x2f
        /*010a*/ 	.short	(.L_47 - .L_46)
	.align		4
.L_46:
        /*010c*/ 	.word	index@(_Z9blok1_135PiS_i)
        /*0110*/ 	.word	0x0000000e


	//----- nvinfo : EIATTR_FRAME_SIZE
	.align		4
.L_47:
        /*0114*/ 	.byte	0x04, 0x11
        /*0116*/ 	.short	(.L_49 - .L_48)
	.align		4
.L_48:
        /*0118*/ 	.word	index@(_Z9blok1_135PiS_i)
        /*011c*/ 	.word	0x00000000


	//----- nvinfo : EIATTR_REGCOUNT
	.align		4
.L_49:
        /*0120*/ 	.byte	0x04, 0x2f
        /*0122*/ 	.short	(.L_51 - .L_50)
	.align		4
.L_50:
        /*0124*/ 	.word	index@(_Z9blok1_180PiS_i)
        /*0128*/ 	.word	0x0000000e


	//----- nvinfo : EIATTR_FRAME_SIZE
	.align		4
.L_51:
        /*012c*/ 	.byte	0x04, 0x11
        /*012e*/ 	.short	(.L_53 - .L_52)
	.align		4
.L_52:
        /*0130*/ 	.word	index@(_Z9blok1_180PiS_i)
        /*0134*/ 	.word	0x00000000


	//----- nvinfo : EIATTR_REGCOUNT
	.align		4
.L_53:
        /*0138*/ 	.byte	0x04, 0x2f
        /*013a*/ 	.short	(.L_55 - .L_54)
	.align		4
.L_54:
        /*013c*/ 	.word	index@(_Z9blok1_225PiS_i)
        /*0140*/ 	.word	0x0000000e


	//----- nvinfo : EIATTR_FRAME_SIZE
	.align		4
.L_55:
        /*0144*/ 	.byte	0x04, 0x11
        /*0146*/ 	.short	(.L_57 - .L_56)
	.align		4
.L_56:
        /*0148*/ 	.word	index@(_Z9blok1_225PiS_i)
        /*014c*/ 	.word	0x00000000


	//----- nvinfo : EIATTR_REGCOUNT
	.align		4
.L_57:
        /*0150*/ 	.byte	0x04, 0x2f
        /*0152*/ 	.short	(.L_59 - .L_58)
	.align		4
.L_58:
        /*0154*/ 	.word	index@(_Z9blok1_270PiS_i)
        /*0158*/ 	.word	0x0000000e


	//----- nvinfo : EIATTR_FRAME_SIZE
	.align		4
.L_59:
        /*015c*/ 	.byte	0x04, 0x11
        /*015e*/ 	.short	(.L_61 - .L_60)
	.align		4
.L_60:
        /*0160*/ 	.word	index@(_Z9blok1_270PiS_i)
        /*0164*/ 	.word	0x00000000


	//----- nvinfo : EIATTR_REGCOUNT
	.align		4
.L_61:
        /*0168*/ 	.byte	0x04, 0x2f
        /*016a*/ 	.short	(.L_63 - .L_62)
	.align		4
.L_62:
        /*016c*/ 	.word	index@(_Z9blok1_315PiS_i)
        /*0170*/ 	.word	0x0000000e


	//----- nvinfo : EIATTR_FRAME_SIZE
	.align		4
.L_63:
        /*0174*/ 	.byte	0x04, 0x11
        /*0176*/ 	.short	(.L_65 - .L_64)
	.align		4
.L_64:
        /*0178*/ 	.word	index@(_Z9blok1_315PiS_i)
        /*017c*/ 	.word	0x00000000


	//----- nvinfo : EIATTR_REGCOUNT
	.align		4
.L_65:
        /*0180*/ 	.byte	0x04, 0x2f
        /*0182*/ 	.short	(.L_67 - .L_66)
	.align		4
.L_66:
        /*0184*/ 	.word	index@(_Z3MulPfS_i)
        /*0188*/ 	.word	0x00000010


	//----- nvinfo : EIATTR_FRAME_SIZE
	.align		4
.L_67:
        /*018c*/ 	.byte	0x04, 0x11
        /*018e*/ 	.short	(.L_69 - .L_68)
	.align		4
.L_68:
        /*0190*/ 	.word	index@(_Z3MulPfS_i)
        /*0194*/ 	.word	0x00000000


	//----- nvinfo : EIATTR_REGCOUNT
	.align		4
.L_69:
        /*0198*/ 	.byte	0x04, 0x2f
        /*019a*/ 	.short	(.L_71 - .L_70)
	.align		4
.L_70:
        /*019c*/ 	.word	index@(_Z16AddToitTransposePiS_i)
        /*01a0*/ 	.word	0x0000000c


	//----- nvinfo : EIATTR_FRAME_SIZE
	.align		4
.L_71:
        /*01a4*/ 	.byte	0x04, 0x11
        /*01a6*/ 	.short	(.L_73 - .L_72)
	.align		4
.L_72:
        /*01a8*/ 	.word	index@(_Z16AddToitTransposePiS_i)
        /*01ac*/ 	.word	0x00000000


	//----- nvinfo : EIATTR_REGCOUNT
	.align		4
.L_73:
        /*01b0*/ 	.byte	0x04, 0x2f
        /*01b2*/ 	.short	(.L_75 - .L_74)
	.align		4
.L_74:
        /*01b4*/ 	.word	index@(_Z13normalizationPiPfii)
        /*01b8*/ 	.word	0x00000010


	//----- nvinfo : EIATTR_FRAME_SIZE
	.align		4
.L_75:
        /*01bc*/ 	.byte	0x04, 0x11
        /*01be*/ 	.short	(.L_77 - .L_76)
	.align		4
.L_76:
        /*01c0*/ 	.word	index@($__internal_2_$__cuda_sm3x_div_rn_noftz_f32_slowpath)
        /*01c4*/ 	.word	0x00000000


	//----- nvinfo : EIATTR_FRAME_SIZE
	.align		4
.L_77:
        /*01c8*/ 	.byte	0x04, 0x11
        /*01ca*/ 	.short	(.L_79 - .L_78)
	.align		4
.L_78:
        /*01cc*/ 	.word	index@(_Z13normalizationPiPfii)
        /*01d0*/ 	.word	0x00000000


	//----- nvinfo : EIATTR_REGCOUNT
	.align		4
.L_79:
        /*01d4*/ 	.byte	0x04, 0x2f
        /*01d6*/ 	.short	(.L_81 - .L_80)
	.align		4
.L_80:
        /*01d8*/ 	.word	index@(_Z6JumlahPiS_i)
        /*01dc*/ 	.word	0x0000000a


	//----- nvinfo : EIATTR_FRAME_SIZE
	.align		4
.L_81:
        /*01e0*/ 	.byte	0x04, 0x11
        /*01e2*/ 	.short	(.L_83 - .L_82)
	.align		4
.L_82:
        /*01e4*/ 	.word	index@(_Z6JumlahPiS_i)
        /*01e8*/ 	.word	0x00000000


	//----- nvinfo : EIATTR_REGCOUNT
	.align		4
.L_83:
        /*01ec*/ 	.byte	0x04, 0x2f
        /*01ee*/ 	.short	(.L_85 - .L_84)
	.align		4
.L_84:
        /*01f0*/ 	.word	index@(_Z11Jumlah_normPfS_)
        /*01f4*/ 	.word	0x00000008


	//----- nvinfo : EIATTR_FRAME_SIZE
	.align		4
.L_85:
        /*01f8*/ 	.byte	0x04, 0x11
        /*01fa*/ 	.short	(.L_87 - .L_86)
	.align		4
.L_86:
        /*01fc*/ 	.word	index@(_Z11Jumlah_normPfS_)
        /*0200*/ 	.word	0x00000000


	//----- nvinfo : EIATTR_REGCOUNT
	.align		4
.L_87:
        /*0204*/ 	.byte	0x04, 0x2f
        /*0206*/ 	.short	(.L_89 - .L_88)
	.align		4
.L_88:
        /*0208*/ 	.word	index@(_Z18calculate_contrastPfS_i)
        /*020c*/ 	.word	0x0000000a


	//----- nvinfo : EIATTR_FRAME_SIZE
	.align		4
.L_89:
        /*0210*/ 	.byte	0x04, 0x11
        /*0212*/ 	.short	(.L_91 - .L_90)
	.align		4
.L_90:
        /*0214*/ 	.word	index@(_Z18calculate_contrastPfS_i)
        /*0218*/ 	.word	0x00000000


	//----- nvinfo : EIATTR_REGCOUNT
	.align		4
.L_91:
        /*021c*/ 	.byte	0x04, 0x2f
        /*021e*/ 	.short	(.L_93 - .L_92)
	.align		4
.L_92:
        /*0220*/ 	.word	index@(_Z13calculate_IDMPfS_i)
        /*0224*/ 	.word	0x0000000e


	//----- nvinfo : EIATTR_FRAME_SIZE
	.align		4
.L_93:
        /*0228*/ 	.byte	0x04, 0x11
        /*022a*/ 	.short	(.L_95 - .L_94)
	.align		4
.L_94:
        /*022c*/ 	.word	index@($__internal_1_$__cuda_sm3x_div_rn_noftz_f32_slowpath)
        /*0230*/ 	.word	0x00000000


	//----- nvinfo : EIATTR_FRAME_SIZE
	.align		4
.L_95:
        /*0234*/ 	.byte	0x04, 0x11
        /*0236*/ 	.short	(.L_97 - .L_96)
	.align		4
.L_96:
        /*0238*/ 	.word	index@(_Z13calculate_IDMPfS_i)
        /*023c*/ 	.word	0x00000000


	//----- nvinfo : EIATTR_REGCOUNT
	.align		4
.L_97:
        /*0240*/ 	.byte	0x04, 0x2f
        /*0242*/ 	.short	(.L_99 - .L_98)
	.align		4
.L_98:
        /*0244*/ 	.word	index@(_Z17calculate_entropyPfS_i)
        /*0248*/ 	.word	0x0000000a


	//----- nvinfo : EIATTR_FRAME_SIZE
	.align		4
.L_99:
        /*024c*/ 	.byte	0x04, 0x11
        /*024e*/ 	.short	(.L_101 - .L_100)
	.align		4
.L_100:
        /*0250*/ 	.word	index@(_Z17calculate_entropyPfS_i)
        /*0254*/ 	.word	0x00000000


	//----- nvinfo : EIATTR_REGCOUNT
	.align		4
.L_101:
        /*0258*/ 	.byte	0x04, 0x2f
        /*025a*/ 	.short	(.L_103 - .L_102)
	.align		4
.L_102:
        /*025c*/ 	.word	index@(_Z13calculate_ASMPfS_i)
        /*0260*/ 	.word	0x0000000a


	//----- nvinfo : EIATTR_FRAME_SIZE
	.align		4
.L_103:
        /*0264*/ 	.byte	0x04, 0x11
        /*0266*/ 	.short	(.L_105 - .L_104)
	.align		4
.L_104:
        /*0268*/ 	.word	index@(_Z13calculate_ASMPfS_i)
        /*026c*/ 	.word	0x00000000


	//----- nvinfo : EIATTR_REGCOUNT
	.align		4
.L_105:
        /*0270*/ 	.byte	0x04, 0x2f
        /*0272*/ 	.short	(.L_107 - .L_106)
	.align		4
.L_106:
        /*0274*/ 	.word	index@(_Z15calculate_miu_iPfS_i)
        /*0278*/ 	.word	0x0000000a


	//----- nvinfo : EIATTR_FRAME_SIZE
	.align		4
.L_107:
        /*027c*/ 	.byte	0x04, 0x11
        /*027e*/ 	.short	(.L_109 - .L_108)
	.align		4
.L_108:
        /*0280*/ 	.word	index@(_Z15calculate_miu_iPfS_i)
        /*0284*/ 	.word	0x00000000


	//----- nvinfo : EIATTR_REGCOUNT
	.align		4
.L_109:
        /*0288*/ 	.byte	0x04, 0x2f
        /*028a*/ 	.short	(.L_111 - .L_110)
	.align		4
.L_110:
        /*028c*/ 	.word	index@(_Z15calculate_miu_jPfS_i)
        /*0290*/ 	.word	0x0000000a


	//----- nvinfo : EIATTR_FRAME_SIZE
	.align		4
.L_111:
        /*0294*/ 	.byte	0x04, 0x11
        /*0296*/ 	.short	(.L_113 - .L_112)
	.align		4
.L_112:
        /*0298*/ 	.word	index@(_Z15calculate_miu_jPfS_i)
        /*029c*/ 	.word	0x00000000


	//----- nvinfo : EIATTR_REGCOUNT
	.align		4
.L_113:
        /*02a0*/ 	.byte	0x04, 0x2f
        /*02a2*/ 	.short	(.L_115 - .L_114)
	.align		4
.L_114:
        /*02a4*/ 	.word	index@(_Z15calculate_std_iPfS_S_i)
        /*02a8*/ 	.word	0x0000000a


	//----- nvinfo : EIATTR_FRAME_SIZE
	.align		4
.L_115:
        /*02ac*/ 	.byte	0x04, 0x11
        /*02ae*/ 	.short	(.L_117 - .L_116)
	.align		4
.L_116:
        /*02b0*/ 	.word	index@(_Z15calculate_std_iPfS_S_i)
        /*02b4*/ 	.word	0x00000000


	//----- nvinfo : EIATTR_REGCOUNT
	.align		4
.L_117:
        /*02b8*/ 	.byte	0x04, 0x2f
        /*02ba*/ 	.short	(.L_119 - .L_118)
	.align		4
.L_118:
        /*02bc*/ 	.word	index@(_Z15calculate_std_jPfS_S_i)
        /*02c0*/ 	.word	0x0000000a


	//----- nvinfo : EIATTR_FRAME_SIZE
	.align		4
.L_119:
        /*02c4*/ 	.byte	0x04, 0x11
        /*02c6*/ 	.short	(.L_121 - .L_120)
	.align		4
.L_120:
        /*02c8*/ 	.word	index@(_Z15calculate_std_jPfS_S_i)
        /*02cc*/ 	.word	0x00000000


	//----- nvinfo : EIATTR_REGCOUNT
	.align		4
.L_121:
        /*02d0*/ 	.byte	0x04, 0x2f
        /*02d2*/ 	.short	(.L_123 - .L_122)
	.align		4
.L_122:
        /*02d4*/ 	.word	index@(_Z18calculate_korelasiPfS_S_S_S_S_i)
        /*02d8*/ 	.word	0x0000000f


	//----- nvinfo : EIATTR_FRAME_SIZE
	.align		4
.L_123:
        /*02dc*/ 	.byte	0x04, 0x11
        /*02de*/ 	.short	(.L_125 - .L_124)
	.align		4
.L_124:
        /*02e0*/ 	.word	index@($__internal_0_$__cuda_sm3x_div_rn_noftz_f32_slowpath)
        /*02e4*/ 	.word	0x00000000


	//----- nvinfo : EIATTR_FRAME_SIZE
	.align		4
.L_125:
        /*02e8*/ 	.byte	0x04, 0x11
        /*02ea*/ 	.short	(.L_127 - .L_126)
	.align		4
.L_126:
        /*02ec*/ 	.word	index@(_Z18calculate_korelasiPfS_S_S_S_S_i)
        /*02f0*/ 	.word	0x00000000


	//----- nvinfo : EIATTR_REGCOUNT
	.align		4
.L_127:
        /*02f4*/ 	.byte	0x04, 0x2f
        /*02f6*/ 	.short	(.L_129 - .L_128)
	.align		4
.L_128:
        /*02f8*/ 	.word	index@(_Z18calculate_variancePfS_S_S_i)
        /*02fc*/ 	.word	0x0000000c


	//----- nvinfo : EIATTR_FRAME_SIZE
	.align		4
.L_129:
        /*0300*/ 	.byte	0x04, 0x11
        /*0302*/ 	.short	(.L_131 - .L_130)
	.align		4
.L_130:
        /*0304*/ 	.word	index@(_Z18calculate_variancePfS_S_S_i)
        /*0308*/ 	.word	0x00000000


	//----- nvinfo : EIATTR_REGCOUNT
	.align		4
.L_131:
        /*030c*/ 	.byte	0x04, 0x2f
        /*030e*/ 	.short	(.L_133 - .L_132)
	.align		4
.L_132:
        /*0310*/ 	.word	index@(_Z20calculate_sumaveragePfS_i)
        /*0314*/ 	.word	0x00000011


	//----- nvinfo : EIATTR_FRAME_SIZE
	.align		4
.L_133:
        /*0318*/ 	.byte	0x04, 0x11
        /*031a*/ 	.short	(.L_135 - .L_134)
	.align		4
.L_134:
        /*031c*/ 	.word	index@(_Z20calculate_sumaveragePfS_i)
        /*0320*/ 	.word	0x00000000


	//----- nvinfo : EIATTR_REGCOUNT
	.align		4
.L_135:
        /*0324*/ 	.byte	0x04, 0x2f
        /*0326*/ 	.short	(.L_137 - .L_136)
	.align		4
.L_136:
        /*0328*/ 	.word	index@(_Z20calculate_sumentropyPfS_i)
        /*032c*/ 	.word	0x00000015


	//----- nvinfo : EIATTR_FRAME_SIZE
	.align		4
.L_137:
        /*0330*/ 	.byte	0x04, 0x11
        /*0332*/ 	.short	(.L_139 - .L_138)
	.align		4
.L_138:
        /*0334*/ 	.word	index@(_Z20calculate_sumentropyPfS_i)
        /*0338*/ 	.word	0x00000000


	//----- nvinfo : EIATTR_REGCOUNT
	.align		4
.L_139:
        /*033c*/ 	.byte	0x04, 0x2f
        /*033e*/ 	.short	(.L_141 - .L_140)
	.align		4
.L_140:
        /*0340*/ 	.word	index@(_Z21calculate_sumvariancePfS_S_i)
        /*0344*/ 	.word	0x00000012


	//----- nvinfo : EIATTR_FRAME_SIZE
	.align		4
.L_141:
        /*0348*/ 	.byte	0x04, 0x11
        /*034a*/ 	.short	(.L_143 - .L_142)
	.align		4
.L_142:
        /*034c*/ 	.word	index@(_Z21calculate_sumvariancePfS_S_i)
        /*0350*/ 	.word	0x00000000


	//----- nvinfo : EIATTR_REGCOUNT
	.align		4
.L_143:
        /*0354*/ 	.byte	0x04, 0x2f
        /*0356*/ 	.short	(.L_145 - .L_144)
	.align		4
.L_144:
        /*0358*/ 	.word	index@(_Z27calculate_differenceentropyPfS_i)
        /*035c*/ 	.word	0x00000015


	//----- nvinfo : EIATTR_FRAME_SIZE
	.align		4
.L_145:
        /*0360*/ 	.byte	0x04, 0x11
        /*0362*/ 	.short	(.L_147 - .L_146)
	.align		4
.L_146:
        /*0364*/ 	.word	index@(_Z27calculate_differenceentropyPfS_i)
        /*0368*/ 	.word	0x00000000


	//----- nvinfo : EIATTR_REGCOUNT
	.align		4
.L_147:
        /*036c*/ 	.byte	0x04, 0x2f
        /*036e*/ 	.short	(.L_149 - .L_148)
	.align		4
.L_148:
        /*0370*/ 	.word	index@(_Z13calculate_dvaPfS_i)
        /*0374*/ 	.word	0x00000011


	//----- nvinfo : EIATTR_FRAME_SIZE
	.align		4
.L_149:
        /*0378*/ 	.byte	0x04, 0x11
        /*037a*/ 	.short	(.L_151 - .L_150)
	.align		4
.L_150:
        /*037c*/ 	.word	index@(_Z13calculate_dvaPfS_i)
        /*0380*/ 	.word	0x00000000


	//----- nvinfo : EIATTR_REGCOUNT
	.align		4
.L_151:
        /*0384*/ 	.byte	0x04, 0x2f
        /*0386*/ 	.short	(.L_153 - .L_152)
	.align		4
.L_152:
        /*0388*/ 	.word	index@(_Z12calculate_HXPfS_i)
        /*038c*/ 	.word	0x0000000a


	//----- nvinfo : EIATTR_FRAME_SIZE
	.align		4
.L_153:
        /*0390*/ 	.byte	0x04, 0x11
        /*0392*/ 	.short	(.L_155 - .L_154)
	.align		4
.L_154:
        /*0394*/ 	.word	index@(_Z12calculate_HXPfS_i)
        /*0398*/ 	.word	0x00000000


	//----- nvinfo : EIATTR_REGCOUNT
	.align		4
.L_155:
        /*039c*/ 	.byte	0x04, 0x2f
        /*039e*/ 	.short	(.L_157 - .L_156)
	.align		4
.L_156:
        /*03a0*/ 	.word	index@(_Z12calculate_HYPfS_i)
        /*03a4*/ 	.word	0x0000000a


	//----- nvinfo : EIATTR_FRAME_SIZE
	.align		4
.L_157:
        /*03a8*/ 	.byte	0x04, 0x11
        /*03aa*/ 	.short	(.L_159 - .L_158)
	.align		4
.L_158:
        /*03ac*/ 	.word	index@(_Z12calculate_HYPfS_i)
        /*03b0*/ 	.word	0x00000000


	//----- nvinfo : EIATTR_REGCOUNT
	.align		4
.L_159:
        /*03b4*/ 	.byte	0x04, 0x2f
        /*03b6*/ 	.short	(.L_161 - .L_160)
	.align		4
.L_160:
        /*03b8*/ 	.word	index@(_Z14calculate_HXY1PfS_i)
        /*03bc*/ 	.word	0x0000000a


	//----- nvinfo : EIATTR_FRAME_SIZE
	.align		4
.L_161:
        /*03c0*/ 	.byte	0x04, 0x11
        /*03c2*/ 	.short	(.L_163 - .L_162)
	.align		4
.L_162:
        /*03c4*/ 	.word	index@(_Z14calculate_HXY1PfS_i)
        /*03c8*/ 	.word	0x00000000


	//----- nvinfo : EIATTR_REGCOUNT
	.align		4
.L_163:
        /*03cc*/ 	.byte	0x04, 0x2f
        /*03ce*/ 	.short	(.L_165 - .L_164)
	.align		4
.L_164:
        /*03d0*/ 	.word	index@(_Z19calculate_n_kuadratPfS_i)
        /*03d4*/ 	.word	0x0000000a


	//----- nvinfo : EIATTR_FRAME_SIZE
	.align		4
.L_165:
        /*03d8*/ 	.byte	0x04, 0x11
        /*03da*/ 	.short	(.L_167 - .L_166)
	.align		4
.L_166:
        /*03dc*/ 	.word	index@(_Z19calculate_n_kuadratPfS_i)
        /*03e0*/ 	.word	0x00000000


	//----- nvinfo : EIATTR_MIN_STACK_SIZE
	.align		4
.L_167:
        /*03e4*/ 	.byte	0x04, 0x12
        /*03e6*/ 	.short	(.L_169 - .L_168)
	.align		4
.L_168:
        /*03e8*/ 	.word	index@(_Z19calculate_n_kuadratPfS_i)
        /*03ec*/ 	.word	0x00000000


	//----- nvinfo : EIATTR_MIN_STACK_SIZE
	.align		4
.L_169:
        /*03f0*/ 	.byte	0x04, 0x12
        /*03f2*/ 	.short	(.L_171 - .L_170)
	.align		4
.L_170:
        /*03f4*/ 	.word	index@(_Z14calculate_HXY1PfS_i)
        /*03f8*/ 	.word	0x00000000


	//----- nvinfo : EIATTR_MIN_STACK_SIZE
	.align		4
.L_171:
        /*03fc*/ 	.byte	0x04, 0x12
        /*03fe*/ 	.short	(.L_173 - .L_172)
	.align		4
.L_172:
        /*0400*/ 	.word	index@(_Z12calculate_HYPfS_i)
        /*0404*/ 	.word	0x00000000


	//----- nvinfo : EIATTR_MIN_STACK_SIZE
	.align		4
.L_173:
        /*0408*/ 	.byte	0x04, 0x12
        /*040a*/ 	.short	(.L_175 - .L_174)
	.align		4
.L_174:
        /*040c*/ 	.word	index@(_Z12calculate_HXPfS_i)
        /*0410*/ 	.word	0x00000000


	//----- nvinfo : EIATTR_MIN_STACK_SIZE
	.align		4
.L_175:
        /*0414*/ 	.byte	0x04, 0x12
        /*0416*/ 	.short	(.L_177 - .L_176)
	.align		4
.L_176:
        /*0418*/ 	.word	index@(_Z13calculate_dvaPfS_i)
        /*041c*/ 	.word	0x00000000


	//----- nvinfo : EIATTR_MIN_STACK_SIZE
	.align		4
.L_177:
        /*0420*/ 	.byte	0x04, 0x12
        /*0422*/ 	.short	(.L_179 - .L_178)
	.align		4
.L_178:
        /*0424*/ 	.word	index@(_Z27calculate_differenceentropyPfS_i)
        /*0428*/ 	.word	0x00000000


	//----- nvinfo : EIATTR_MIN_STACK_SIZE
	.align		4
.L_179:
        /*042c*/ 	.byte	0x04, 0x12
        /*042e*/ 	.short	(.L_181 - .L_180)
	.align		4
.L_180:
        /*0430*/ 	.word	index@(_Z21calculate_sumvariancePfS_S_i)
        /*0434*/ 	.word	0x00000000


	//----- nvinfo : EIATTR_MIN_STACK_SIZE
	.align		4
.L_181:
        /*0438*/ 	.byte	0x04, 0x12
        /*043a*/ 	.short	(.L_183 - .L_182)
	.align		4
.L_182:
        /*043c*/ 	.word	index@(_Z20calculate_sumentropyPfS_i)
        /*0440*/ 	.word	0x00000000


	//----- nvinfo : EIATTR_MIN_STACK_SIZE
	.align		4
.L_183:
        /*0444*/ 	.byte	0x04, 0x12
        /*0446*/ 	.short	(.L_185 - .L_184)
	.align		4
.L_184:
        /*0448*/ 	.word	index@(_Z20calculate_sumaveragePfS_i)
        /*044c*/ 	.word	0x00000000


	//----- nvinfo : EIATTR_MIN_STACK_SIZE
	.align		4
.L_185:
        /*0450*/ 	.byte	0x04, 0x12
        /*0452*/ 	.short	(.L_187 - .L_186)
	.align		4
.L_186:
        /*0454*/ 	.word	index@(_Z18calculate_variancePfS_S_S_i)
        /*0458*/ 	.word	0x00000000


	//----- nvinfo : EIATTR_MIN_STACK_SIZE
	.align		4
.L_187:
        /*045c*/ 	.byte	0x04, 0x12
        /*045e*/ 	.short	(.L_189 - .L_188)
	.align		4
.L_188:
        /*0460*/ 	.word	index@(_Z18calculate_korelasiPfS_S_S_S_S_i)
        /*0464*/ 	.word	0x00000000


	//----- nvinfo : EIATTR_MIN_STACK_SIZE
	.align		4
.L_189:
        /*0468*/ 	.byte	0x04, 0x12
        /*046a*/ 	.short	(.L_191 - .L_190)
	.align		4
.L_190:
        /*046c*/ 	.word	index@(_Z15calculate_std_jPfS_S_i)
        /*0470*/ 	.word	0x00000000


	//----- nvinfo : EIATTR_MIN_STACK_SIZE
	.align		4
.L_191:
        /*0474*/ 	.byte	0x04, 0x12
        /*0476*/ 	.short	(.L_193 - .L_192)
	.align		4
.L_192:
        /*0478*/ 	.word	index@(_Z15calculate_std_iPfS_S_i)
        /*047c*/ 	.word	0x00000000


	//----- nvinfo : EIATTR_MIN_STACK_SIZE
	.align		4
.L_193:
        /*0480*/ 	.byte	0x04, 0x12
        /*0482*/ 	.short	(.L_195 - .L_194)
	.align		4
.L_194:
        /*0484*/ 	.word	index@(_Z15calculate_miu_jPfS_i)
        /*0488*/ 	.word	0x00000000


	//----- nvinfo : EIATTR_MIN_STACK_SIZE
	.align		4
.L_195:
        /*048c*/ 	.byte	0x04, 0x12
        /*048e*/ 	.short	(.L_197 - .L_196)
	.align		4
.L_196:
        /*0490*/ 	.word	index@(_Z15calculate_miu_iPfS_i)
        /*0494*/ 	.word	0x00000000


	//----- nvinfo : EIATTR_MIN_STACK_SIZE
	.align		4
.L_197:
        /*0498*/ 	.byte	0x04, 0x12
        /*049a*/ 	.short	(.L_199 - .L_198)
	.align		4
.L_198:
        /*049c*/ 	.word	index@(_Z13calculate_ASMPfS_i)
        /*04a0*/ 	.word	0x00000000


	//----- nvinfo : EIATTR_MIN_STACK_SIZE
	.align		4
.L_199:
        /*04a4*/ 	.byte	0x04, 0x12
        /*04a6*/ 	.short	(.L_201 - .L_200)
	.align		4
.L_200:
        /*04a8*/ 	.word	index@(_Z17calculate_entropyPfS_i)
        /*04ac*/ 	.word	0x00000000


	//----- nvinfo : EIATTR_MIN_STACK_SIZE
	.align		4
.L_201:
        /*04b0*/ 	.byte	0x04, 0x12
        /*04b2*/ 	.short	(.L_203 - .L_202)
	.align		4
.L_202:
        /*04b4*/ 	.word	index@(_Z13calculate_IDMPfS_i)
        /*04b8*/ 	.word	0x00000000


	//----- nvinfo : EIATTR_MIN_STACK_SIZE
	.align		4
.L_203:
        /*04bc*/ 	.byte	0x04, 0x12
        /*04be*/ 	.short	(.L_205 - .L_204)
	.align		4
.L_204:
        /*04c0*/ 	.word	index@(_Z18calculate_contrastPfS_i)
        /*04c4*/ 	.word	0x00000000


	//----- nvinfo : EIATTR_MIN_STACK_SIZE
	.align		4
.L_205:
        /*04c8*/ 	.byte	0x04, 0x12
        /*04ca*/ 	.short	(.L_207 - .L_206)
	.align		4
.L_206:
        /*04cc*/ 	.word	index@(_Z11Jumlah_normPfS_)
        /*04d0*/ 	.word	0x00000000


	//----- nvinfo : EIATTR_MIN_STACK_SIZE
	.align		4
.L_207:
        /*04d4*/ 	.byte	0x04, 0x12
        /*04d6*/ 	.short	(.L_209 - .L_208)
	.align		4
.L_208:
        /*04d8*/ 	.word	index@(_Z6JumlahPiS_i)
        /*04dc*/ 	.word	0x00000000


	//----- nvinfo : EIATTR_MIN_STACK_SIZE
	.align		4
.L_209:
        /*04e0*/ 	.byte	0x04, 0x12
        /*04e2*/ 	.short	(.L_211 - .L_210)
	.align		4
.L_210:
        /*04e4*/ 	.word	index@(_Z13normalizationPiPfii)
        /*04e8*/ 	.word	0x00000000


	//----- nvinfo : EIATTR_MIN_STACK_SIZE
	.align		4
.L_211:
        /*04ec*/ 	.byte	0x04, 0x12
        /*04ee*/ 	.short	(.L_213 - .L_212)
	.align		4
.L_212:
        /*04f0*/ 	.word	index@(_Z16AddToitTransposePiS_i)
        /*04f4*/ 	.word	0x00000000


	//----- nvinfo : EIATTR_MIN_STACK_SIZE
	.align		4
.L_213:
        /*04f8*/ 	.byte	0x04, 0x12
        /*04fa*/ 	.short	(.L_215 - .L_214)
	.align		4
.L_214:
        /*04fc*/ 	.word	index@(_Z3MulPfS_i)
        /*0500*/ 	.word	0x00000000


	//----- nvinfo : EIATTR_MIN_STACK_SIZE
	.align		4
.L_215:
        /*0504*/ 	.byte	0x04, 0x12
        /*0506*/ 	.short	(.L_217 - .L_216)
	.align		4
.L_216:
        /*0508*/ 	.word	index@(_Z9blok1_315PiS_i)
        /*050c*/ 	.word	0x00000000


	//----- nvinfo : EIATTR_MIN_STACK_SIZE
	.align		4
.L_217:
        /*0510*/ 	.byte	0x04, 0x12
        /*0512*/ 	.short	(.L_219 - .L_218)
	.align		4
.L_218:
        /*0514*/ 	.word	index@(_Z9blok1_270PiS_i)
        /*0518*/ 	.word	0x00000000


	//----- nvinfo : EIATTR_MIN_STACK_SIZE
	.align		4
.L_219:
        /*051c*/ 	.byte	0x04, 0x12
        /*051e*/ 	.short	(.L_221 - .L_220)
	.align		4
.L_220:
        /*0520*/ 	.word	index@(_Z9blok1_225PiS_i)
        /*0524*/ 	.word	0x00000000


	//----- nvinfo : EIATTR_MIN_STACK_SIZE
	.align		4
.L_221:
        /*0528*/ 	.byte	0x04, 0x12
        /*052a*/ 	.short	(.L_223 - .L_222)
	.align		4
.L_222:
        /*052c*/ 	.word	index@(_Z9blok1_180PiS_i)
        /*0530*/ 	.word	0x00000000


	//----- nvinfo : EIATTR_MIN_STACK_SIZE
	.align		4
.L_223:
        /*0534*/ 	.byte	0x04, 0x12
        /*0536*/ 	.short	(.L_225 - .L_224)
	.align		4
.L_224:
        /*0538*/ 	.word	index@(_Z9blok1_135PiS_i)
        /*053c*/ 	.word	0x00000000


	//----- nvinfo : EIATTR_MIN_STACK_SIZE
	.align		4
.L_225:
        /*0540*/ 	.byte	0x04, 0x12
        /*0542*/ 	.short	(.L_227 - .L_226)
	.align		4
.L_226:
        /*0544*/ 	.word	index@(_Z8blok1_90PiS_i)
        /*0548*/ 	.word	0x00000000


	//----- nvinfo : EIATTR_MIN_STACK_SIZE
	.align		4
.L_227:
        /*054c*/ 	.byte	0x04, 0x12
        /*054e*/ 	.short	(.L_229 - .L_228)
	.align		4
.L_228:
        /*0550*/ 	.word	index@(_Z8blok1_45PiS_i)
        /*0554*/ 	.word	0x00000000


	//----- nvinfo : EIATTR_MIN_STACK_SIZE
	.align		4
.L_229:
        /*0558*/ 	.byte	0x04, 0x12
        /*055a*/ 	.short	(.L_231 - .L_230)
	.align		4
.L_230:
        /*055c*/ 	.word	index@(_Z7blok1_0PiS_i)
        /*0560*/ 	.word	0x00000000


	//----- nvinfo : EIATTR_MIN_STACK_SIZE
	.align		4
.L_231:
        /*0564*/ 	.byte	0x04, 0x12
        /*0566*/ 	.short	(.L_233 - .L_232)
	.align		4
.L_232:
        /*0568*/ 	.word	index@(_Z6Div315PiS_i)
        /*056c*/ 	.word	0x00000008


	//----- nvinfo : EIATTR_MIN_STACK_SIZE
	.align		4
.L_233:
        /*0570*/ 	.byte	0x04, 0x12
        /*0572*/ 	.short	(.L_235 - .L_234)
	.align		4
.L_234:
        /*0574*/ 	.word	index@(_Z6Div270PiS_i)
        /*0578*/ 	.word	0x00000010


	//----- nvinfo : EIATTR_MIN_STACK_SIZE
	.align		4
.L_235:
        /*057c*/ 	.byte	0x04, 0x12
        /*057e*/ 	.short	(.L_237 - .L_236)
	.align		4
.L_236:
        /*0580*/ 	.word	index@(_Z6Div225PiS_i)
        /*0584*/ 	.word	0x00000000


	//----- nvinfo : EIATTR_MIN_STACK_SIZE
	.align		4
.L_237:
        /*0588*/ 	.byte	0x04, 0x12
        /*058a*/ 	.short	(.L_239 - .L_238)
	.align		4
.L_238:
        /*058c*/ 	.word	index@(_Z6Div180PiS_i)
        /*0590*/ 	.word	0x00000000


	//----- nvinfo : EIATTR_MIN_STACK_SIZE
	.align		4
.L_239:
        /*0594*/ 	.byte	0x04, 0x12
        /*0596*/ 	.short	(.L_241 - .L_240)
	.align		4
.L_240:
        /*0598*/ 	.word	index@(_Z6Div135PiS_i)
        /*059c*/ 	.word	0x00000000


	//----- nvinfo : EIATTR_MIN_STACK_SIZE
	.align		4
.L_241:
        /*05a0*/ 	.byte	0x04, 0x12
        /*05a2*/ 	.short	(.L_243 - .L_242)
	.align		4
.L_242:
        /*05a4*/ 	.word	index@(_Z5Div90PiS_i)
        /*05a8*/ 	.word	0x00000000


	//----- nvinfo : EIATTR_MIN_STACK_SIZE
	.align		4
.L_243:
        /*05ac*/ 	.byte	0x04, 0x12
        /*05ae*/ 	.short	(.L_245 - .L_244)
	.align		4
.L_244:
        /*05b0*/ 	.word	index@(_Z5Div45PiS_i)
        /*05b4*/ 	.word	0x00000000


	//----- nvinfo : EIATTR_MIN_STACK_SIZE
	.align		4
.L_245:
        /*05b8*/ 	.byte	0x04, 0x12
        /*05ba*/ 	.short	(.L_247 - .L_246)
	.align		4
.L_246:
        /*05bc*/ 	.word	index@(_Z4Div0PiS_i)
        /*05c0*/ 	.word	0x00000000
.L_247:


//--------------------- .nv.compat                --------------------------
	.section	.nv.compat,"",@"SHT_CUDA_COMPAT_INFO"
	.align	4
        /*0000*/ 	.byte	0x02, 0x09, 0x00, 0x00, 0x02, 0x02, 0x01, 0x00, 0x02, 0x05, 0x05, 0x00, 0x03, 0x07, 0x01, 0x01
        /*0010*/ 	.byte	0x02, 0x03, 0x00, 0x00, 0x02, 0x06, 0x01, 0x00, 0x04, 0x0b, 0x08, 0x00, 0x01, 0x00, 0x00, 0x00
        /*0020*/ 	.byte	0x00, 0x00, 0x00, 0x00


//--------------------- .nv.info._Z19calculate_n_kuadratPfS_i --------------------------
	.section	.nv.info._Z19calculate_n_kuadratPfS_i,"",@"SHT_CUDA_INFO"
	.sectionflags	@""
	.align	4


	//----- nvinfo : EIATTR_CUDA_API_VERSION
	.align		4
        /*0000*/ 	.byte	0x04, 0x37
        /*0002*/ 	.short	(.L_249 - .L_248)
.L_248:
        /*0004*/ 	.word	0x00000082


	//----- nvinfo : EIATTR_KPARAM_INFO
	.align		4
.L_249:
        /*0008*/ 	.byte	0x04, 0x17
        /*000a*/ 	.short	(.L_251 - .L_250)
.L_250:
        /*000c*/ 	.word	0x00000000
        /*0010*/ 	.short	0x0002
        /*0012*/ 	.short	0x0010
        /*0014*/ 	.byte	0x00, 0xf0, 0x11, 0x00


	//----- nvinfo : EIATTR_KPARAM_INFO
	.align		4
.L_251:
        /*0018*/ 	.byte	0x04, 0x17
        /*001a*/ 	.short	(.L_253 - .L_252)
.L_252:
        /*001c*/ 	.word	0x00000000
        /*0020*/ 	.short	0x0001
        /*0022*/ 	.short	0x0008
        /*0024*/ 	.byte	0x00, 0xf5, 0x21, 0x00


	//----- nvinfo : EIATTR_KPARAM_INFO
	.align		4
.L_253:
        /*0028*/ 	.byte	0x04, 0x17
        /*002a*/ 	.short	(.L_255 - .L_254)
.L_254:
        /*002c*/ 	.word	0x00000000
        /*0030*/ 	.short	0x0000
        /*0032*/ 	.short	0x0000
        /*0034*/ 	.byte	0x00, 0xf5, 0x21, 0x00


	//----- nvinfo : EIATTR_SPARSE_MMA_MASK
	.align		4
.L_255:
        /*0038*/ 	.byte	0x03, 0x50
        /*003a*/ 	.short	0x0000


	//----- nvinfo : EIATTR_MAXREG_COUNT
	.align		4
        /*003c*/ 	.byte	0x03, 0x1b
        /*003e*/ 	.short	0x00ff


	//----- nvinfo : EIATTR_MERCURY_ISA_VERSION
	.align		4
        /*0040*/ 	.byte	0x03, 0x5f
        /*0042*/ 	.short	0x0101


	//----- nvinfo : EIATTR_VRC_CTA_INIT_COUNT
	.align		4
        /*0044*/ 	.byte	0x02, 0x4a
	.zero		1
	.zero		1


	//----- nvinfo : EIATTR_EXIT_INSTR_OFFSETS
	.align		4
        /*0048*/ 	.byte	0x04, 0x1c
        /*004a*/ 	.short	(.L_257 - .L_256)


	//   ....[0]....
.L_256:
        /*004c*/ 	.word	0x00000100


	//   ....[1]....
        /*0050*/ 	.word	0x00000160


	//----- nvinfo : EIATTR_CBANK_PARAM_SIZE
	.align		4
.L_257:
        /*0054*/ 	.byte	0x03, 0x19
        /*0056*/ 	.short	0x0014


	//----- nvinfo : EIATTR_PARAM_CBANK
	.align		4
        /*0058*/ 	.byte	0x04, 0x0a
        /*005a*/ 	.short	(.L_259 - .L_258)
	.align		4
.L_258:
        /*005c*/ 	.word	index@(.nv.constant0._Z19calculate_n_kuadratPfS_i)
        /*0060*/ 	.short	0x0380
        /*0062*/ 	.short	0x0014


	//----- nvinfo : EIATTR_SW_WAR
	.align		4
.L_259:
        /*0064*/ 	.byte	0x04, 0x36
        /*0066*/ 	.short	(.L_261 - .L_260)
.L_260:
        /*0068*/ 	.word	0x00000008
.L_261:


//--------------------- .nv.info._Z14calculate_HXY1PfS_i --------------------------
	.section	.nv.info._Z14calculate_HXY1PfS_i,"",@"SHT_CUDA_INFO"
	.sectionflags	@""
	.align	4


	//----- nvinfo : EIATTR_CUDA_API_VERSION
	.align		4
        /*0000*/ 	.byte	0x04, 0x37
        /*0002*/ 	.short	(.L_263 - .L_262)
.L_262:
        /*0004*/ 	.word	0x00000082


	//----- nvinfo : EIATTR_KPARAM_INFO
	.align		4
.L_263:
        /*0008*/ 	.byte	0x04, 0x17
        /*000a*/ 	.short	(.L_265 - .L_264)
.L_264:
        /*000c*/ 	.word	0x00000000
        /*0010*/ 	.short	0x0002
        /*0012*/ 	.short	0x0010
        /*0014*/ 	.byte	0x00, 0xf0, 0x11, 0x00


	//----- nvinfo : EIATTR_KPARAM_INFO
	.align		4
.L_265:
        /*0018*/ 	.byte	0x04, 0x17
        /*001a*/ 	.short	(.L_267 - .L_266)
.L_266:
        /*001c*/ 	.word	0x00000000
        /*0020*/ 	.short	0x0001
        /*0022*/ 	.short	0x0008
        /*0024*/ 	.byte	0x00, 0xf5, 0x21, 0x00


	//----- nvinfo : EIATTR_KPARAM_INFO
	.align		4
.L_267:
        /*0028*/ 	.byte	0x04, 0x17
        /*002a*/ 	.short	(.L_269 - .L_268)
.L_268:
        /*002c*/ 	.word	0x00000000
        /*0030*/ 	.short	0x0000
        /*0032*/ 	.short	0x0000
        /*0034*/ 	.byte	0x00, 0xf5, 0x21, 0x00


	//----- nvinfo : EIATTR_SPARSE_MMA_MASK
	.align		4
.L_269:
        /*0038*/ 	.byte	0x03, 0x50
        /*003a*/ 	.short	0x0000


	//----- nvinfo : EIATTR_MAXREG_COUNT
	.align		4
        /*003c*/ 	.byte	0x03, 0x1b
        /*003e*/ 	.short	0x00ff


	//----- nvinfo : EIATTR_MERCURY_ISA_VERSION
	.align		4
        /*0040*/ 	.byte	0x03, 0x5f
        /*0042*/ 	.short	0x0101


	//----- nvinfo : EIATTR_VRC_CTA_INIT_COUNT
	.align		4
        /*0044*/ 	.byte	0x02, 0x4a
	.zero		1
	.zero		1


	//----- nvinfo : EIATTR_EXIT_INSTR_OFFSETS
	.align		4
        /*0048*/ 	.byte	0x04, 0x1c
        /*004a*/ 	.short	(.L_271 - .L_270)


	//   ....[0]....
.L_270:
        /*004c*/ 	.word	0x000000a0


	//   ....[1]....
        /*0050*/ 	.word	0x00000120


	//   ....[2]....
        /*0054*/ 	.word	0x00000360


	//----- nvinfo : EIATTR_CBANK_PARAM_SIZE
	.align		4
.L_271:
        /*0058*/ 	.byte	0x03, 0x19
        /*005a*/ 	.short	0x0014


	//----- nvinfo : EIATTR_PARAM_CBANK
	.align		4
        /*005c*/ 	.byte	0x04, 0x0a
        /*005e*/ 	.short	(.L_273 - .L_272)
	.align		4
.L_272:
        /*0060*/ 	.word	index@(.nv.constant0._Z14calculate_HXY1PfS_i)
        /*0064*/ 	.short	0x0380
        /*0066*/ 	.short	0x0014


	//----- nvinfo : EIATTR_SW_WAR
	.align		4
.L_273:
        /*0068*/ 	.byte	0x04, 0x36
        /*006a*/ 	.short	(.L_275 - .L_274)
.L_274:
        /*006c*/ 	.word	0x00000008
.L_275:


//--------------------- .nv.info._Z12calculate_HYPfS_i --------------------------
	.section	.nv.info._Z12calculate_HYPfS_i,"",@"SHT_CUDA_INFO"
	.sectionflags	@""
	.align	4


	//----- nvinfo : EIATTR_CUDA_API_VERSION
	.align		4
        /*0000*/ 	.byte	0x04, 0x37
        /*0002*/ 	.short	(.L_277 - .L_276)
.L_276:
        /*0004*/ 	.word	0x00000082


	//----- nvinfo : EIATTR_KPARAM_INFO
	.align		4
.L_277:
        /*0008*/ 	.byte	0x04, 0x17
        /*000a*/ 	.short	(.L_279 - .L_278)
.L_278:
        /*000c*/ 	.word	0x00000000
        /*0010*/ 	.short	0x0002
        /*0012*/ 	.short	0x0010
        /*0014*/ 	.byte	0x00, 0xf0, 0x11, 0x00


	//----- nvinfo : EIATTR_KPARAM_INFO
	.align		4
.L_279:
        /*0018*/ 	.byte	0x04, 0x17
        /*001a*/ 	.short	(.L_281 - .L_280)
.L_280:
        /*001c*/ 	.word	0x00000000
        /*0020*/ 	.short	0x0001
        /*0022*/ 	.short	0x0008
        /*0024*/ 	.byte	0x00, 0xf5, 0x21, 0x00


	//----- nvinfo : EIATTR_KPARAM_INFO
	.align		4
.L_281:
        /*0028*/ 	.byte	0x04, 0x17
        /*002a*/ 	.short	(.L_283 - .L_282)
.L_282:
        /*002c*/ 	.word	0x00000000
        /*0030*/ 	.short	0x0000
        /*0032*/ 	.short	0x0000
        /*0034*/ 	.byte	0x00, 0xf5, 0x21, 0x00


	//----- nvinfo : EIATTR_SPARSE_MMA_MASK
	.align		4
.L_283:
        /*0038*/ 	.byte	0x03, 0x50
        /*003a*/ 	.short	0x0000


	//----- nvinfo : EIATTR_MAXREG_COUNT
	.align		4
        /*003c*/ 	.byte	0x03, 0x1b
        /*003e*/ 	.short	0x00ff


	//----- nvinfo : EIATTR_MERCURY_ISA_VERSION
	.align		4
        /*0040*/ 	.byte	0x03, 0x5f
        /*0042*/ 	.short	0x0101


	//----- nvinfo : EIATTR_VRC_CTA_INIT_COUNT
	.align		4
        /*0044*/ 	.byte	0x02, 0x4a
	.zero		1
	.zero		1


	//----- nvinfo : EIATTR_EXIT_INSTR_OFFSETS
	.align		4
        /*0048*/ 	.byte	0x04, 0x1c
        /*004a*/ 	.short	(.L_285 - .L_284)


	//   ....[0]....
.L_284:
        /*004c*/ 	.word	0x000000a0


	//   ....[1]....
        /*0050*/ 	.word	0x000002a0


	//----- nvinfo : EIATTR_CBANK_PARAM_SIZE
	.align		4
.L_285:
        /*0054*/ 	.byte	0x03, 0x19
        /*0056*/ 	.short	0x0014


	//----- nvinfo : EIATTR_PARAM_CBANK
	.align		4
        /*0058*/ 	.byte	0x04, 0x0a
        /*005a*/ 	.short	(.L_287 - .L_286)
	.align		4
.L_286:
        /*005c*/ 	.word	index@(.nv.constant0._Z12calculate_HYPfS_i)
        /*0060*/ 	.short	0x0380
        /*0062*/ 	.short	0x0014


	//----- nvinfo : EIATTR_SW_WAR
	.align		4
.L_287:
        /*0064*/ 	.byte	0x04, 0x36
        /*0066*/ 	.short	(.L_289 - .L_288)
.L_288:
        /*0068*/ 	.word	0x00000008
.L_289:


//--------------------- .nv.info._Z12calculate_HXPfS_i --------------------------
	.section	.nv.info._Z12calculate_HXPfS_i,"",@"SHT_CUDA_INFO"
	.sectionflags	@""
	.align	4


	//----- nvinfo : EIATTR_CUDA_API_VERSION
	.align		4
        /*0000*/ 	.byte	0x04, 0x37
        /*0002*/ 	.short	(.L_291 - .L_290)
.L_290:
        /*0004*/ 	.word	0x00000082


	//----- nvinfo : EIATTR_KPARAM_INFO
	.align		4
.L_291:
        /*0008*/ 	.byte	0x04, 0x17
        /*000a*/ 	.short	(.L_293 - .L_292)
.L_292:
        /*000c*/ 	.word	0x00000000
        /*0010*/ 	.short	0x0002
        /*0012*/ 	.short	0x0010
        /*0014*/ 	.byte	0x00, 0xf0, 0x11, 0x00


	//----- nvinfo : EIATTR_KPARAM_INFO
	.align		4
.L_293:
        /*0018*/ 	.byte	0x04, 0x17
        /*001a*/ 	.short	(.L_295 - .L_294)
.L_294:
        /*001c*/ 	.word	0x00000000
        /*0020*/ 	.short	0x0001
        /*0022*/ 	.short	0x0008
        /*0024*/ 	.byte	0x00, 0xf5, 0x21, 0x00


	//----- nvinfo : EIATTR_KPARAM_INFO
	.align		4
.L_295:
        /*0028*/ 	.byte	0x04, 0x17
        /*002a*/ 	.short	(.L_297 - .L_296)
.L_296:
        /*002c*/ 	.word	0x00000000
        /*0030*/ 	.short	0x0000
        /*0032*/ 	.short	0x0000
        /*0034*/ 	.byte	0x00, 0xf5, 0x21, 0x00


	//----- nvinfo : EIATTR_SPARSE_MMA_MASK
	.align		4
.L_297:
        /*0038*/ 	.byte	0x03, 0x50
        /*003a*/ 	.short	0x0000


	//----- nvinfo : EIATTR_MAXREG_COUNT
	.align		4
        /*003c*/ 	.byte	0x03, 0x1b
        /*003e*/ 	.short	0x00ff


	//----- nvinfo : EIATTR_MERCURY_ISA_VERSION
	.align		4
        /*0040*/ 	.byte	0x03, 0x5f
        /*0042*/ 	.short	0x0101


	//----- nvinfo : EIATTR_VRC_CTA_INIT_COUNT
	.align		4
        /*0044*/ 	.byte	0x02, 0x4a
	.zero		1
	.zero		1


	//----- nvinfo : EIATTR_EXIT_INSTR_OFFSETS
	.align		4
        /*0048*/ 	.byte	0x04, 0x1c
        /*004a*/ 	.short	(.L_299 - .L_298)


	//   ....[0]....
.L_298:
        /*004c*/ 	.word	0x000000a0


	//   ....[1]....
        /*0050*/ 	.word	0x000002a0


	//----- nvinfo : EIATTR_CBANK_PARAM_SIZE
	.align		4
.L_299:
        /*0054*/ 	.byte	0x03, 0x19
        /*0056*/ 	.short	0x0014


	//----- nvinfo : EIATTR_PARAM_CBANK
	.align		4
        /*0058*/ 	.byte	0x04, 0x0a
        /*005a*/ 	.short	(.L_301 - .L_300)
	.align		4
.L_300:
        /*005c*/ 	.word	index@(.nv.constant0._Z12calculate_HXPfS_i)
        /*0060*/ 	.short	0x0380
        /*0062*/ 	.short	0x0014


	//----- nvinfo : EIATTR_SW_WAR
	.align		4
.L_301:
        /*0064*/ 	.byte	0x04, 0x36
        /*0066*/ 	.short	(.L_303 - .L_302)
.L_302:
        /*0068*/ 	.word	0x00000008
.L_303:


//--------------------- .nv.info._Z13calculate_dvaPfS_i --------------------------
	.section	.nv.info._Z13calculate_dvaPfS_i,"",@"SHT_CUDA_INFO"
	.sectionflags	@""
	.align	4


	//----- nvinfo : EIATTR_CUDA_API_VERSION
	.align		4
        /*0000*/ 	.byte	0x04, 0x37
        /*0002*/ 	.short	(.L_305 - .L_304)
.L_304:
        /*0004*/ 	.word	0x00000082


	//----- nvinfo : EIATTR_KPARAM_INFO
	.align		4
.L_305:
        /*0008*/ 	.byte	0x04, 0x17
        /*000a*/ 	.short	(.L_307 - .L_306)
.L_306:
        /*000c*/ 	.word	0x00000000
        /*0010*/ 	.short	0x0002
        /*0012*/ 	.short	0x0010
        /*0014*/ 	.byte	0x00, 0xf0, 0x11, 0x00


	//----- nvinfo : EIATTR_KPARAM_INFO
	.align		4
.L_307:
        /*0018*/ 	.byte	0x04, 0x17
        /*001a*/ 	.short	(.L_309 - .L_308)
.L_308:
        /*001c*/ 	.word	0x00000000
        /*0020*/ 	.short	0x0001
        /*0022*/ 	.short	0x0008
        /*0024*/ 	.byte	0x00, 0xf5, 0x21, 0x00


	//----- nvinfo : EIATTR_KPARAM_INFO
	.align		4
.L_309:
        /*0028*/ 	.byte	0x04, 0x17
        /*002a*/ 	.short	(.L_311 - .L_310)
.L_310:
        /*002c*/ 	.word	0x00000000
        /*0030*/ 	.short	0x0000
        /*0032*/ 	.short	0x0000
        /*0034*/ 	.byte	0x00, 0xf5, 0x21, 0x00


	//----- nvinfo : EIATTR_SPARSE_MMA_MASK
	.align		4
.L_311:
        /*0038*/ 	.byte	0x03, 0x50
        /*003a*/ 	.short	0x0000


	//----- nvinfo : EIATTR_MAXREG_COUNT
	.align		4
        /*003c*/ 	.byte	0x03, 0x1b
        /*003e*/ 	.short	0x00ff


	//----- nvinfo : EIATTR_MERCURY_ISA_VERSION
	.align		4
        /*0040*/ 	.byte	0x03, 0x5f
        /*0042*/ 	.short	0x0101


	//----- nvinfo : EIATTR_VRC_CTA_INIT_COUNT
	.align		4
        /*0044*/ 	.byte	0x02, 0x4a
	.zero		1
	.zero		1


	//----- nvinfo : EIATTR_EXIT_INSTR_OFFSETS
	.align		4
        /*0048*/ 	.byte	0x04, 0x1c
        /*004a*/ 	.short	(.L_313 - .L_312)


	//   ....[0]....
.L_312:
        /*004c*/ 	.word	0x00000060


	//   ....[1]....
        /*0050*/ 	.word	0x00000650


	//   ....[2]....
        /*0054*/ 	.word	0x00000810


	//----- nvinfo : EIATTR_CRS_STACK_SIZE
	.align		4
.L_313:
        /*0058*/ 	.byte	0x04, 0x1e
        /*005a*/ 	.short	(.L_315 - .L_314)
.L_314:
        /*005c*/ 	.word	0x00000000


	//----- nvinfo : EIATTR_CBANK_PARAM_SIZE
	.align		4
.L_315:
        /*0060*/ 	.byte	0x03, 0x19
        /*0062*/ 	.short	0x0014


	//----- nvinfo : EIATTR_PARAM_CBANK
	.align		4
        /*0064*/ 	.byte	0x04, 0x0a
        /*0066*/ 	.short	(.L_317 - .L_316)
	.align		4
.L_316:
        /*0068*/ 	.word	index@(.nv.constant0._Z13calculate_dvaPfS_i)
        /*006c*/ 	.short	0x0380
        /*006e*/ 	.short	0x0014


	//----- nvinfo : EIATTR_SW_WAR
	.align		4
.L_317:
        /*0070*/ 	.byte	0x04, 0x36
        /*0072*/ 	.short	(.L_319 - .L_318)
.L_318:
        /*0074*/ 	.word	0x00000008
.L_319:


//--------------------- .nv.info._Z27calculate_differenceentropyPfS_i --------------------------
	.section	.nv.info._Z27calculate_differenceentropyPfS_i,"",@"SHT_CUDA_INFO"
	.sectionflags	@""
	.align	4


	//----- nvinfo : EIATTR_CUDA_API_VERSION
	.align		4
        /*0000*/ 	.byte	0x04, 0x37
        /*0002*/ 	.short	(.L_321 - .L_320)
.L_320:
        /*0004*/ 	.word	0x00000082


	//----- nvinfo : EIATTR_KPARAM_INFO
	.align		4
.L_321:
        /*0008*/ 	.byte	0x04, 0x17
        /*000a*/ 	.short	(.L_323 - .L_322)
.L_322:
        /*000c*/ 	.word	0x00000000
        /*0010*/ 	.short	0x0002
        /*0012*/ 	.short	0x0010
        /*0014*/ 	.byte	0x00, 0xf0, 0x11, 0x00


	//----- nvinfo : EIATTR_KPARAM_INFO
	.align		4
.L_323:
        /*0018*/ 	.byte	0x04, 0x17
        /*001a*/ 	.short	(.L_325 - .L_324)
.L_324:
        /*001c*/ 	.word	0x00000000
        /*0020*/ 	.short	0x0001
        /*0022*/ 	.short	0x0008
        /*0024*/ 	.byte	0x00, 0xf5, 0x21, 0x00


	//----- nvinfo : EIATTR_KPARAM_INFO
	.align		4
.L_325:
        /*0028*/ 	.byte	0x04, 0x17
        /*002a*/ 	.short	(.L_327 - .L_326)
.L_326:
        /*002c*/ 	.word	0x00000000
        /*0030*/ 	.short	0x0000
        /*0032*/ 	.short	0x0000
        /*0034*/ 	.byte	0x00, 0xf5, 0x21, 0x00


	//----- nvinfo : EIATTR_SPARSE_MMA_MASK
	.align		4
.L_327:
        /*0038*/ 	.byte	0x03, 0x50
        /*003a*/ 	.short	0x0000


	//----- nvinfo : EIATTR_MAXREG_COUNT
	.align		4
        /*003c*/ 	.byte	0x03, 0x1b
        /*003e*/ 	.short	0x00ff


	//----- nvinfo : EIATTR_MERCURY_ISA_VERSION
	.align		4
        /*0040*/ 	.byte	0x03, 0x5f
        /*0042*/ 	.short	0x0101


	//----- nvinfo : EIATTR_VRC_CTA_INIT_COUNT
	.align		4
        /*0044*/ 	.byte	0x02, 0x4a
	.zero		1
	.zero		1


	//----- nvinfo : EIATTR_EXIT_INSTR_OFFSETS
	.align		4
        /*0048*/ 	.byte	0x04, 0x1c
        /*004a*/ 	.short	(.L_329 - .L_328)


	//   ....[0]....
.L_328:
        /*004c*/ 	.word	0x00000060


	//   ....[1]....
        /*0050*/ 	.word	0x00000d30


	//   ....[2]....
        /*0054*/ 	.word	0x00001090


	//----- nvinfo : EIATTR_CRS_STACK_SIZE
	.align		4
.L_329:
        /*0058*/ 	.byte	0x04, 0x1e
        /*005a*/ 	.short	(.L_331 - .L_330)
.L_330:
        /*005c*/ 	.word	0x00000000


	//----- nvinfo : EIATTR_CBANK_PARAM_SIZE
	.align		4
.L_331:
        /*0060*/ 	.byte	0x03, 0x19
        /*0062*/ 	.short	0x0014


	//----- nvinfo : EIATTR_PARAM_CBANK
	.align		4
        /*0064*/ 	.byte	0x04, 0x0a
        /*0066*/ 	.short	(.L_333 - .L_332)
	.align		4
.L_332:
        /*0068*/ 	.word	index@(.nv.constant0._Z27calculate_differenceentropyPfS_i)
        /*006c*/ 	.short	0x0380
        /*006e*/ 	.short	0x0014


	//----- nvinfo : EIATTR_SW_WAR
	.align		4
.L_333:
        /*0070*/ 	.byte	0x04, 0x36
        /*0072*/ 	.short	(.L_335 - .L_334)
.L_334:
        /*0074*/ 	.word	0x00000008
.L_335:


//--------------------- .nv.info._Z21calculate_sumvariancePfS_S_i --------------------------
	.section	.nv.info._Z21calculate_sumvariancePfS_S_i,"",@"SHT_CUDA_INFO"
	.sectionflags	@""
	.align	4


	//----- nvinfo : EIATTR_CUDA_API_VERSION
	.align		4
        /*0000*/ 	.byte	0x04, 0x37
        /*0002*/ 	.short	(.L_337 - .L_336)
.L_336:
        /*0004*/ 	.word	0x00000082


	//----- nvinfo : EIATTR_KPARAM_INFO
	.align		4
.L_337:
        /*0008*/ 	.byte	0x04, 0x17
        /*000a*/ 	.short	(.L_339 - .L_338)
.L_338:
        /*000c*/ 	.word	0x00000000
        /*0010*/ 	.short	0x0003
        /*0012*/ 	.short	0x0018
        /*0014*/ 	.byte	0x00, 0xf0, 0x11, 0x00


	//----- nvinfo : EIATTR_KPARAM_INFO
	.align		4
.L_339:
        /*0018*/ 	.byte	0x04, 0x17
        /*001a*/ 	.short	(.L_341 - .L_340)
.L_340:
        /*001c*/ 	.word	0x00000000
        /*0020*/ 	.short	0x0002
        /*0022*/ 	.short	0x0010
        /*0024*/ 	.byte	0x00, 0xf5, 0x21, 0x00


	//----- nvinfo : EIATTR_KPARAM_INFO
	.align		4
.L_341:
        /*0028*/ 	.byte	0x04, 0x17
        /*002a*/ 	.short	(.L_343 - .L_342)
.L_342:
        /*002c*/ 	.word	0x00000000
        /*0030*/ 	.short	0x0001
        /*0032*/ 	.short	0x0008
        /*0034*/ 	.byte	0x00, 0xf5, 0x21, 0x00


	//----- nvinfo : EIATTR_KPARAM_INFO
	.align		4
.L_343:
        /*0038*/ 	.byte	0x04, 0x17
        /*003a*/ 	.short	(.L_345 - .L_344)
.L_344:
        /*003c*/ 	.word	0x00000000
        /*0040*/ 	.short	0x0000
        /*0042*/ 	.short	0x0000
        /*0044*/ 	.byte	0x00, 0xf5, 0x21, 0x00


	//----- nvinfo : EIATTR_SPARSE_MMA_MASK
	.align		4
.L_345:
        /*0048*/ 	.byte	0x03, 0x50
        /*004a*/ 	.short	0x0000


	//----- nvinfo : EIATTR_MAXREG_COUNT
	.align		4
        /*004c*/ 	.byte	0x03, 0x1b
        /*004e*/ 	.short	0x00ff


	//----- nvinfo : EIATTR_MERCURY_ISA_VERSION
	.align		4
        /*0050*/ 	.byte	0x03, 0x5f
        /*0052*/ 	.short	0x0101


	//----- nvinfo : EIATTR_VRC_CTA_INIT_COUNT
	.align		4
        /*0054*/ 	.byte	0x02, 0x4a
	.zero		1
	.zero		1


	//----- nvinfo : EIATTR_EXIT_INSTR_OFFSETS
	.align		4
        /*0058*/ 	.byte	0x04, 0x1c
        /*005a*/ 	.short	(.L_347 - .L_346)


	//   ....[0]....
.L_346:
        /*005c*/ 	.word	0x00000050


	//   ....[1]....
        /*0060*/ 	.word	0x00000760


	//   ....[2]....
        /*0064*/ 	.word	0x00000940


	//----- nvinfo : EIATTR_CRS_STACK_SIZE
	.align		4
.L_347:
        /*0068*/ 	.byte	0x04, 0x1e
        /*006a*/ 	.short	(.L_349 - .L_348)
.L_348:
        /*006c*/ 	.word	0x00000000


	//----- nvinfo : EIATTR_CBANK_PARAM_SIZE
	.align		4
.L_349:
        /*0070*/ 	.byte	0x03, 0x19
        /*0072*/ 	.short	0x001c


	//----- nvinfo : EIATTR_PARAM_CBANK
	.align		4
        /*0074*/ 	.byte	0x04, 0x0a
        /*0076*/ 	.short	(.L_351 - .L_350)
	.align		4
.L_350:
        /*0078*/ 	.word	index@(.nv.constant0._Z21calculate_sumvariancePfS_S_i)
        /*007c*/ 	.short	0x0380
        /*007e*/ 	.short	0x001c


	//----- nvinfo : EIATTR_SW_WAR
	.align		4
.L_351:
        /*0080*/ 	.byte	0x04, 0x36
        /*0082*/ 	.short	(.L_353 - .L_352)
.L_352:
        /*0084*/ 	.word	0x00000008
.L_353:


//--------------------- .nv.info._Z20calculate_sumentropyPfS_i --------------------------
	.section	.nv.info._Z20calculate_sumentropyPfS_i,"",@"SHT_CUDA_INFO"
	.sectionflags	@""
	.align	4


	//----- nvinfo : EIATTR_CUDA_API_VERSION
	.align		4
        /*0000*/ 	.byte	0x04, 0x37
        /*0002*/ 	.short	(.L_355 - .L_354)
.L_354:
        /*0004*/ 	.word	0x00000082


	//----- nvinfo : EIATTR_KPARAM_INFO
	.align		4
.L_355:
        /*0008*/ 	.byte	0x04, 0x17
        /*000a*/ 	.short	(.L_357 - .L_356)
.L_356:
        /*000c*/ 	.word	0x00000000
        /*0010*/ 	.short	0x0002
        /*0012*/ 	.short	0x0010
        /*0014*/ 	.byte	0x00, 0xf0, 0x11, 0x00


	//----- nvinfo : EIATTR_KPARAM_INFO
	.align		4
.L_357:
        /*0018*/ 	.byte	0x04, 0x17
        /*001a*/ 	.short	(.L_359 - .L_358)
.L_358:
        /*001c*/ 	.word	0x00000000
        /*0020*/ 	.short	0x0001
        /*0022*/ 	.short	0x0008
        /*0024*/ 	.byte	0x00, 0xf5, 0x21, 0x00


	//----- nvinfo : EIATTR_KPARAM_INFO
	.align		4
.L_359:
        /*0028*/ 	.byte	0x04, 0x17
        /*002a*/ 	.short	(.L_361 - .L_360)
.L_360:
        /*002c*/ 	.word	0x00000000
        /*0030*/ 	.short	0x0000
        /*0032*/ 	.short	0x0000
        /*0034*/ 	.byte	0x00, 0xf5, 0x21, 0x00


	//----- nvinfo : EIATTR_SPARSE_MMA_MASK
	.align		4
.L_361:
        /*0038*/ 	.byte	0x03, 0x50
        /*003a*/ 	.short	0x0000


	//----- nvinfo : EIATTR_MAXREG_COUNT
	.align		4
        /*003c*/ 	.byte	0x03, 0x1b
        /*003e*/ 	.short	0x00ff


	//----- nvinfo : EIATTR_MERCURY_ISA_VERSION
	.align		4
        /*0040*/ 	.byte	0x03, 0x5f
        /*0042*/ 	.short	0x0101


	//----- nvinfo : EIATTR_VRC_CTA_INIT_COUNT
	.align		4
        /*0044*/ 	.byte	0x02, 0x4a
	.zero		1
	.zero		1


	//----- nvinfo : EIATTR_EXIT_INSTR_OFFSETS
	.align		4
        /*0048*/ 	.byte	0x04, 0x1c
        /*004a*/ 	.short	(.L_363 - .L_362)


	//   ....[0]....
.L_362:
        /*004c*/ 	.word	0x00000050


	//   ....[1]....
        /*0050*/ 	.word	0x00000d60


	//   ....[2]....
        /*0054*/ 	.word	0x000010b0


	//----- nvinfo : EIATTR_CRS_STACK_SIZE
	.align		4
.L_363:
        /*0058*/ 	.byte	0x04, 0x1e
        /*005a*/ 	.short	(.L_365 - .L_364)
.L_364:
        /*005c*/ 	.word	0x00000000


	//----- nvinfo : EIATTR_CBANK_PARAM_SIZE
	.align		4
.L_365:
        /*0060*/ 	.byte	0x03, 0x19
        /*0062*/ 	.short	0x0014


	//----- nvinfo : EIATTR_PARAM_CBANK
	.align		4
        /*0064*/ 	.byte	0x04, 0x0a
        /*0066*/ 	.short	(.L_367 - .L_366)
	.align		4
.L_366:
        /*0068*/ 	.word	index@(.nv.constant0._Z20calculate_sumentropyPfS_i)
        /*006c*/ 	.short	0x0380
        /*006e*/ 	.short	0x0014


	//----- nvinfo : EIATTR_SW_WAR
	.align		4
.L_367:
        /*0070*/ 	.byte	0x04, 0x36
        /*0072*/ 	.short	(.L_369 - .L_368)
.L_368:
        /*0074*/ 	.word	0x00000008
.L_369:


//--------------------- .nv.info._Z20calculate_sumaveragePfS_i --------------------------
	.section	.nv.info._Z20calculate_sumaveragePfS_i,"",@"SHT_CUDA_INFO"
	.sectionflags	@""
	.align	4


	//----- nvinfo : EIATTR_CUDA_API_VERSION
	.align		4
        /*0000*/ 	.byte	0x04, 0x37
        /*0002*/ 	.short	(.L_371 - .L_370)
.L_370:
        /*0004*/ 	.word	0x00000082


	//----- nvinfo : EIATTR_KPARAM_INFO
	.align		4
.L_371:
        /*0008*/ 	.byte	0x04, 0x17
        /*000a*/ 	.short	(.L_373 - .L_372)
.L_372:
        /*000c*/ 	.word	0x00000000
        /*0010*/ 	.short	0x0002
        /*0012*/ 	.short	0x0010
        /*0014*/ 	.byte	0x00, 0xf0, 0x11, 0x00


	//----- nvinfo : EIATTR_KPARAM_INFO
	.align		4
.L_373:
        /*0018*/ 	.byte	0x04, 0x17
        /*001a*/ 	.short	(.L_375 - .L_374)
.L_374:
        /*001c*/ 	.word	0x00000000
        /*0020*/ 	.short	0x0001
        /*0022*/ 	.short	0x0008
        /*0024*/ 	.byte	0x00, 0xf5, 0x21, 0x00


	//----- nvinfo : EIATTR_KPARAM_INFO
	.align		4
.L_375:
        /*0028*/ 	.byte	0x04, 0x17
        /*002a*/ 	.short	(.L_377 - .L_376)
.L_376:
        /*002c*/ 	.word	0x00000000
        /*0030*/ 	.short	0x0000
        /*0032*/ 	.short	0x0000
        /*0034*/ 	.byte	0x00, 0xf5, 0x21, 0x00


	//----- nvinfo : EIATTR_SPARSE_MMA_MASK
	.align		4
.L_377:
        /*0038*/ 	.byte	0x03, 0x50
        /*003a*/ 	.short	0x0000


	//----- nvinfo : EIATTR_MAXREG_COUNT
	.align		4
        /*003c*/ 	.byte	0x03, 0x1b
        /*003e*/ 	.short	0x00ff


	//----- nvinfo : EIATTR_MERCURY_ISA_VERSION
	.align		4
        /*0040*/ 	.byte	0x03, 0x5f
        /*0042*/ 	.short	0x0101


	//----- nvinfo : EIATTR_VRC_CTA_INIT_COUNT
	.align		4
        /*0044*/ 	.byte	0x02, 0x4a
	.zero		1
	.zero		1


	//----- nvinfo : EIATTR_EXIT_INSTR_OFFSETS
	.align		4
        /*0048*/ 	.byte	0x04, 0x1c
        /*004a*/ 	.short	(.L_379 - .L_378)


	//   ....[0]....
.L_378:
        /*004c*/ 	.word	0x00000050


	//   ....[1]....
        /*0050*/ 	.word	0x00000c60


	//   ....[2]....
        /*0054*/ 	.word	0x00001240


	//   ....[3]....
        /*0058*/ 	.word	0x00001560


	//   ....[4]....
        /*005c*/ 	.word	0x000016a0


	//----- nvinfo : EIATTR_CRS_STACK_SIZE
	.align		4
.L_379:
        /*0060*/ 	.byte	0x04, 0x1e
        /*0062*/ 	.short	(.L_381 - .L_380)
.L_380:
        /*0064*/ 	.word	0x00000000


	//----- nvinfo : EIATTR_CBANK_PARAM_SIZE
	.align		4
.L_381:
        /*0068*/ 	.byte	0x03, 0x19
        /*006a*/ 	.short	0x0014


	//----- nvinfo : EIATTR_PARAM_CBANK
	.align		4
        /*006c*/ 	.byte	0x04, 0x0a
        /*006e*/ 	.short	(.L_383 - .L_382)
	.align		4
.L_382:
        /*0070*/ 	.word	index@(.nv.constant0._Z20calculate_sumaveragePfS_i)
        /*0074*/ 	.short	0x0380
        /*0076*/ 	.short	0x0014


	//----- nvinfo : EIATTR_SW_WAR
	.align		4
.L_383:
        /*0078*/ 	.byte	0x04, 0x36
        /*007a*/ 	.short	(.L_385 - .L_384)
.L_384:
        /*007c*/ 	.word	0x00000008
.L_385:


//--------------------- .nv.info._Z18calculate_variancePfS_S_S_i --------------------------
	.section	.nv.info._Z18calculate_variancePfS_S_S_i,"",@"SHT_CUDA_INFO"
	.sectionflags	@""
	.align	4


	//----- nvinfo : EIATTR_CUDA_API_VERSION
	.align		4
        /*0000*/ 	.byte	0x04, 0x37
        /*0002*/ 	.short	(.L_387 - .L_386)
.L_386:
        /*0004*/ 	.word	0x00000082


	//----- nvinfo : EIATTR_KPARAM_INFO
	.align		4
.L_387:
        /*0008*/ 	.byte	0x04, 0x17
        /*000a*/ 	.short	(.L_389 - .L_388)
.L_388:
        /*000c*/ 	.word	0x00000000
        /*0010*/ 	.short	0x0004
        /*0012*/ 	.short	0x0020
        /*0014*/ 	.byte	0x00, 0xf0, 0x11, 0x00


	//----- nvinfo : EIATTR_KPARAM_INFO
	.align		4
.L_389:
        /*0018*/ 	.byte	0x04, 0x17
        /*001a*/ 	.short	(.L_391 - .L_390)
.L_390:
        /*001c*/ 	.word	0x00000000
        /*0020*/ 	.short	0x0003
        /*0022*/ 	.short	0x0018
        /*0024*/ 	.byte	0x00, 0xf5, 0x21, 0x00


	//----- nvinfo : EIATTR_KPARAM_INFO
	.align		4
.L_391:
        /*0028*/ 	.byte	0x04, 0x17
        /*002a*/ 	.short	(.L_393 - .L_392)
.L_392:
        /*002c*/ 	.word	0x00000000
        /*0030*/ 	.short	0x0002
        /*0032*/ 	.short	0x0010
        /*0034*/ 	.byte	0x00, 0xf5, 0x21, 0x00


	//----- nvinfo : EIATTR_KPARAM_INFO
	.align		4
.L_393:
        /*0038*/ 	.byte	0x04, 0x17
        /*003a*/ 	.short	(.L_395 - .L_394)
.L_394:
        /*003c*/ 	.word	0x00000000
        /*0040*/ 	.short	0x0001
        /*0042*/ 	.short	0x0008
        /*0044*/ 	.byte	0x00, 0xf5, 0x21, 0x00


	//----- nvinfo : EIATTR_KPARAM_INFO
	.align		4
.L_395:
        /*0048*/ 	.byte	0x04, 0x17
        /*004a*/ 	.short	(.L_397 - .L_396)
.L_396:
        /*004c*/ 	.word	0x00000000
        /*0050*/ 	.short	0x0000
        /*0052*/ 	.short	0x0000
        /*0054*/ 	.byte	0x00, 0xf5, 0x21, 0x00


	//----- nvinfo : EIATTR_SPARSE_MMA_MASK
	.align		4
.L_397:
        /*0058*/ 	.byte	0x03, 0x50
        /*005a*/ 	.short	0x0000


	//----- nvinfo : EIATTR_MAXREG_COUNT
	.align		4
        /*005c*/ 	.byte	0x03, 0x1b
        /*005e*/ 	.short	0x00ff


	//----- nvinfo : EIATTR_MERCURY_ISA_VERSION
	.align		4
        /*0060*/ 	.byte	0x03, 0x5f
        /*0062*/ 	.short	0x0101


	//----- nvinfo : EIATTR_VRC_CTA_INIT_COUNT
	.align		4
        /*0064*/ 	.byte	0x02, 0x4a
	.zero		1
	.zero		1


	//----- nvinfo : EIATTR_EXIT_INSTR_OFFSETS
	.align		4
        /*0068*/ 	.byte	0x04, 0x1c
        /*006a*/ 	.short	(.L_399 - .L_398)


	//   ....[0]....
.L_398:
        /*006c*/ 	.word	0x00000100


	//   ....[1]....
        /*0070*/ 	.word	0x000001c0


	//----- nvinfo : EIATTR_CBANK_PARAM_SIZE
	.align		4
.L_399:
        /*0074*/ 	.byte	0x03, 0x19
        /*0076*/ 	.short	0x0024


	//----- nvinfo : EIATTR_PARAM_CBANK
	.align		4
        /*0078*/ 	.byte	0x04, 0x0a
        /*007a*/ 	.short	(.L_401 - .L_400)
	.align		4
.L_400:
        /*007c*/ 	.word	index@(.nv.constant0._Z18calculate_variancePfS_S_S_i)
        /*0080*/ 	.short	0x0380
        /*0082*/ 	.short	0x0024


	//----- nvinfo : EIATTR_SW_WAR
	.align		4
.L_401:
        /*0084*/ 	.byte	0x04, 0x36
        /*0086*/ 	.short	(.L_403 - .L_402)
.L_402:
        /*0088*/ 	.word	0x00000008
.L_403:


//--------------------- .nv.info._Z18calculate_korelasiPfS_S_S_S_S_i --------------------------
	.section	.nv.info._Z18calculate_korelasiPfS_S_S_S_S_i,"",@"SHT_CUDA_INFO"
	.sectionflags	@""
	.align	4


	//----- nvinfo : EIATTR_CUDA_API_VERSION
	.align		4
        /*0000*/ 	.byte	0x04, 0x37
        /*0002*/ 	.short	(.L_405 - .L_404)
.L_404:
        /*0004*/ 	.word	0x00000082


	//----- nvinfo : EIATTR_KPARAM_INFO
	.align		4
.L_405:
        /*0008*/ 	.byte	0x04, 0x17
        /*000a*/ 	.short	(.L_407 - .L_406)
.L_406:
        /*000c*/ 	.word	0x00000000
        /*0010*/ 	.short	0x0006
        /*0012*/ 	.short	0x0030
        /*0014*/ 	.byte	0x00, 0xf0, 0x11, 0x00


	//----- nvinfo : EIATTR_KPARAM_INFO
	.align		4
.L_407:
        /*0018*/ 	.byte	0x04, 0x17
        /*001a*/ 	.short	(.L_409 - .L_408)
.L_408:
        /*001c*/ 	.word	0x00000000
        /*0020*/ 	.short	0x0005
        /*0022*/ 	.short	0x0028
        /*0024*/ 	.byte	0x00, 0xf5, 0x21, 0x00


	//----- nvinfo : EIATTR_KPARAM_INFO
	.align		4
.L_409:
        /*0028*/ 	.byte	0x04, 0x17
        /*002a*/ 	.short	(.L_411 - .L_410)
.L_410:
        /*002c*/ 	.word	0x00000000
        /*0030*/ 	.short	0x0004
        /*0032*/ 	.short	0x0020
        /*0034*/ 	.byte	0x00, 0xf5, 0x21, 0x00


	//----- nvinfo : EIATTR_KPARAM_INFO
	.align		4
.L_411:
        /*0038*/ 	.byte	0x04, 0x17
        /*003a*/ 	.short	(.L_413 - .L_412)
.L_412:
        /*003c*/ 	.word	0x00000000
        /*0040*/ 	.short	0x0003
        /*0042*/ 	.short	0x0018
        /*0044*/ 	.byte	0x00, 0xf5, 0x21, 0x00


	//----- nvinfo : EIATTR_KPARAM_INFO
	.align		4
.L_413:
        /*0048*/ 	.byte	0x04, 0x17
        /*004a*/ 	.short	(.L_415 - .L_414)
.L_414:
        /*004c*/ 	.word	0x00000000
        /*0050*/ 	.short	0x0002
        /*0052*/ 	.short	0x0010
        /*0054*/ 	.byte	0x00, 0xf5, 0x21, 0x00


	//----- nvinfo : EIATTR_KPARAM_INFO
	.align		4
.L_415:
        /*0058*/ 	.byte	0x04, 0x17
        /*005a*/ 	.short	(.L_417 - .L_416)
.L_416:
        /*005c*/ 	.word	0x00000000
        /*0060*/ 	.short	0x0001
        /*0062*/ 	.short	0x0008
        /*0064*/ 	.byte	0x00, 0xf5, 0x21, 0x00


	//----- nvinfo : EIATTR_KPARAM_INFO
	.align		4
.L_417:
        /*0068*/ 	.byte	0x04, 0x17
        /*006a*/ 	.short	(.L_419 - .L_418)
.L_418:
        /*006c*/ 	.word	0x00000000
        /*0070*/ 	.short	0x0000
        /*0072*/ 	.short	0x0000
        /*0074*/ 	.byte	0x00, 0xf5, 0x21, 0x00


	//----- nvinfo : EIATTR_SPARSE_MMA_MASK
	.align		4
.L_419:
        /*0078*/ 	.byte	0x03, 0x50
        /*007a*/ 	.short	0x0000


	//----- nvinfo : EIATTR_MAXREG_COUNT
	.align		4
        /*007c*/ 	.byte	0x03, 0x1b
        /*007e*/ 	.short	0x00ff


	//----- nvinfo : EIATTR_MERCURY_ISA_VERSION
	.align		4
        /*0080*/ 	.byte	0x03, 0x5f
        /*0082*/ 	.short	0x0101


	//----- nvinfo : EIATTR_VRC_CTA_INIT_COUNT
	.align		4
        /*0084*/ 	.byte	0x02, 0x4a
	.zero		1
	.zero		1


	//----- nvinfo : EIATTR_EXIT_INSTR_OFFSETS
	.align		4
        /*0088*/ 	.byte	0x04, 0x1c
        /*008a*/ 	.short	(.L_421 - .L_420)


	//   ....[0]....
.L_420:
        /*008c*/ 	.word	0x00000100


	//   ....[1]....
        /*0090*/ 	.word	0x000002e0


	//----- nvinfo : EIATTR_CRS_STACK_SIZE
	.align		4
.L_421:
        /*0094*/ 	.byte	0x04, 0x1e
        /*0096*/ 	.short	(.L_423 - .L_422)
.L_422:
        /*0098*/ 	.word	0x00000000


	//----- nvinfo : EIATTR_CBANK_PARAM_SIZE
	.align		4
.L_423:
        /*009c*/ 	.byte	0x03, 0x19
        /*009e*/ 	.short	0x0034


	//----- nvinfo : EIATTR_PARAM_CBANK
	.align		4
        /*00a0*/ 	.byte	0x04, 0x0a
        /*00a2*/ 	.short	(.L_425 - .L_424)
	.align		4
.L_424:
        /*00a4*/ 	.word	index@(.nv.constant0._Z18calculate_korelasiPfS_S_S_S_S_i)
        /*00a8*/ 	.short	0x0380
        /*00aa*/ 	.short	0x0034


	//----- nvinfo : EIATTR_SW_WAR
	.align		4
.L_425:
        /*00ac*/ 	.byte	0x04, 0x36
        /*00ae*/ 	.short	(.L_427 - .L_426)
.L_426:
        /*00b0*/ 	.word	0x00000008
.L_427:


//--------------------- .nv.info._Z15calculate_std_jPfS_S_i --------------------------
	.section	.nv.info._Z15calculate_std_jPfS_S_i,"",@"SHT_CUDA_INFO"
	.sectionflags	@""
	.align	4


	//----- nvinfo : EIATTR_CUDA_API_VERSION
	.align		4
        /*0000*/ 	.byte	0x04, 0x37
        /*0002*/ 	.short	(.L_429 - .L_428)
.L_428:
        /*0004*/ 	.word	0x00000082


	//----- nvinfo : EIATTR_KPARAM_INFO
	.align		4
.L_429:
        /*0008*/ 	.byte	0x04, 0x17
        /*000a*/ 	.short	(.L_431 - .L_430)
.L_430:
        /*000c*/ 	.word	0x00000000
        /*0010*/ 	.short	0x0003
        /*0012*/ 	.short	0x0018
        /*0014*/ 	.byte	0x00, 0xf0, 0x11, 0x00


	//----- nvinfo : EIATTR_KPARAM_INFO
	.align		4
.L_431:
        /*0018*/ 	.byte	0x04, 0x17
        /*001a*/ 	.short	(.L_433 - .L_432)
.L_432:
        /*001c*/ 	.word	0x00000000
        /*0020*/ 	.short	0x0002
        /*0022*/ 	.short	0x0010
        /*0024*/ 	.byte	0x00, 0xf5, 0x21, 0x00


	//----- nvinfo : EIATTR_KPARAM_INFO
	.align		4
.L_433:
        /*0028*/ 	.byte	0x04, 0x17
        /*002a*/ 	.short	(.L_435 - .L_434)
.L_434:
        /*002c*/ 	.word	0x00000000
        /*0030*/ 	.short	0x0001
        /*0032*/ 	.short	0x0008
        /*0034*/ 	.byte	0x00, 0xf5, 0x21, 0x00


	//----- nvinfo : EIATTR_KPARAM_INFO
	.align		4
.L_435:
        /*0038*/ 	.byte	0x04, 0x17
        /*003a*/ 	.short	(.L_437 - .L_436)
.L_436:
        /*003c*/ 	.word	0x00000000
        /*0040*/ 	.short	0x0000
        /*0042*/ 	.short	0x0000
        /*0044*/ 	.byte	0x00, 0xf5, 0x21, 0x00


	//----- nvinfo : EIATTR_SPARSE_MMA_MASK
	.align		4
.L_437:
        /*0048*/ 	.byte	0x03, 0x50
        /*004a*/ 	.short	0x0000


	//----- nvinfo : EIATTR_MAXREG_COUNT
	.align		4
        /*004c*/ 	.byte	0x03, 0x1b
        /*004e*/ 	.short	0x00ff


	//----- nvinfo : EIATTR_MERCURY_ISA_VERSION
	.align		4
        /*0050*/ 	.byte	0x03, 0x5f
        /*0052*/ 	.short	0x0101


	//----- nvinfo : EIATTR_VRC_CTA_INIT_COUNT
	.align		4
        /*0054*/ 	.byte	0x02, 0x4a
	.zero		1
	.zero		1


	//----- nvinfo : EIATTR_EXIT_INSTR_OFFSETS
	.align		4
        /*0058*/ 	.byte	0x04, 0x1c
        /*005a*/ 	.short	(.L_439 - .L_438)


	//   ....[0]....
.L_438:
        /*005c*/ 	.word	0x000000d0


	//   ....[1]....
        /*0060*/ 	.word	0x00000160


	//----- nvinfo : EIATTR_CBANK_PARAM_SIZE
	.align		4
.L_439:
        /*0064*/ 	.byte	0x03, 0x19
        /*0066*/ 	.short	0x001c


	//----- nvinfo : EIATTR_PARAM_CBANK
	.align		4
        /*0068*/ 	.byte	0x04, 0x0a
        /*006a*/ 	.short	(.L_441 - .L_440)
	.align		4
.L_440:
        /*006c*/ 	.word	index@(.nv.constant0._Z15calculate_std_jPfS_S_i)
        /*0070*/ 	.short	0x0380
        /*0072*/ 	.short	0x001c


	//----- nvinfo : EIATTR_SW_WAR
	.align		4
.L_441:
        /*0074*/ 	.byte	0x04, 0x36
        /*0076*/ 	.short	(.L_443 - .L_442)
.L_442:
        /*0078*/ 	.word	0x00000008
.L_443:


//--------------------- .nv.info._Z15calculate_std_iPfS_S_i --------------------------
	.section	.nv.info._Z15calculate_std_iPfS_S_i,"",@"SHT_CUDA_INFO"
	.sectionflags	@""
	.align	4


	//----- nvinfo : EIATTR_CUDA_API_VERSION
	.align		4
        /*0000*/ 	.byte	0x04, 0x37
        /*0002*/ 	.short	(.L_445 - .L_444)
.L_444:
        /*0004*/ 	.word	0x00000082


	//----- nvinfo : EIATTR_KPARAM_INFO
	.align		4
.L_445:
        /*0008*/ 	.byte	0x04, 0x17
        /*000a*/ 	.short	(.L_447 - .L_446)
.L_446:
        /*000c*/ 	.word	0x00000000
        /*0010*/ 	.short	0x0003
        /*0012*/ 	.short	0x0018
        /*0014*/ 	.byte	0x00, 0xf0, 0x11, 0x00


	//----- nvinfo : EIATTR_KPARAM_INFO
	.align		4
.L_447:
        /*0018*/ 	.byte	0x04, 0x17
        /*001a*/ 	.short	(.L_449 - .L_448)
.L_448:
        /*001c*/ 	.word	0x00000000
        /*0020*/ 	.short	0x0002
        /*0022*/ 	.short	0x0010
        /*0024*/ 	.byte	0x00, 0xf5, 0x21, 0x00


	//----- nvinfo : EIATTR_KPARAM_INFO
	.align		4
.L_449:
        /*0028*/ 	.byte	0x04, 0x17
        /*002a*/ 	.short	(.L_451 - .L_450)
.L_450:
        /*002c*/ 	.word	0x00000000
        /*0030*/ 	.short	0x0001
        /*0032*/ 	.short	0x0008
        /*0034*/ 	.byte	0x00, 0xf5, 0x21, 0x00


	//----- nvinfo : EIATTR_KPARAM_INFO
	.align		4
.L_451:
        /*0038*/ 	.byte	0x04, 0x17
        /*003a*/ 	.short	(.L_453 - .L_452)
.L_452:
        /*003c*/ 	.word	0x00000000
        /*0040*/ 	.short	0x0000
        /*0042*/ 	.short	0x0000
        /*0044*/ 	.byte	0x00, 0xf5, 0x21, 0x00


	//----- nvinfo : EIATTR_SPARSE_MMA_MASK
	.align		4
.L_453:
        /*0048*/ 	.byte	0x03, 0x50
        /*004a*/ 	.short	0x0000


	//----- nvinfo : EIATTR_MAXREG_COUNT
	.align		4
        /*004c*/ 	.byte	0x03, 0x1b
        /*004e*/ 	.short	0x00ff


	//----- nvinfo : EIATTR_MERCURY_ISA_VERSION
	.align		4
        /*0050*/ 	.byte	0x03, 0x5f
        /*0052*/ 	.short	0x0101


	//----- nvinfo : EIATTR_VRC_CTA_INIT_COUNT
	.align		4
        /*0054*/ 	.byte	0x02, 0x4a
	.zero		1
	.zero		1


	//----- nvinfo : EIATTR_EXIT_INSTR_OFFSETS
	.align		4
        /*0058*/ 	.byte	0x04, 0x1c
        /*005a*/ 	.short	(.L_455 - .L_454)


	//   ....[0]....
.L_454:
        /*005c*/ 	.word	0x00000100


	//   ....[1]....
        /*0060*/ 	.word	0x00000190


	//----- nvinfo : EIATTR_CBANK_PARAM_SIZE
	.align		4
.L_455:
        /*0064*/ 	.byte	0x03, 0x19
        /*0066*/ 	.short	0x001c


	//----- nvinfo : EIATTR_PARAM_CBANK
	.align		4
        /*0068*/ 	.byte	0x04, 0x0a
        /*006a*/ 	.short	(.L_457 - .L_456)
	.align		4
.L_456:
        /*006c*/ 	.word	index@(.nv.constant0._Z15calculate_std_iPfS_S_i)
        /*0070*/ 	.short	0x0380
        /*0072*/ 	.short	0x001c


	//----- nvinfo : EIATTR_SW_WAR
	.align		4
.L_457:
        /*0074*/ 	.byte	0x04, 0x36
        /*0076*/ 	.short	(.L_459 - .L_458)
.L_458:
        /*0078*/ 	.word	0x00000008
.L_459:


//--------------------- .nv.info._Z15calculate_miu_jPfS_i --------------------------
	.section	.nv.info._Z15calculate_miu_jPfS_i,"",@"SHT_CUDA_INFO"
	.sectionflags	@""
	.align	4


	//----- nvinfo : EIATTR_CUDA_API_VERSION
	.align		4
        /*0000*/ 	.byte	0x04, 0x37
        /*0002*/ 	.short	(.L_461 - .L_460)
.L_460:
        /*0004*/ 	.word	0x00000082


	//----- nvinfo : EIATTR_KPARAM_INFO
	.align		4
.L_461:
        /*0008*/ 	.byte	0x04, 0x17
        /*000a*/ 	.short	(.L_463 - .L_462)
.L_462:
        /*000c*/ 	.word	0x00000000
        /*0010*/ 	.short	0x0002
        /*0012*/ 	.short	0x0010
        /*0014*/ 	.byte	0x00, 0xf0, 0x11, 0x00


	//----- nvinfo : EIATTR_KPARAM_INFO
	.align		4
.L_463:
        /*0018*/ 	.byte	0x04, 0x17
        /*001a*/ 	.short	(.L_465 - .L_464)
.L_464:
        /*001c*/ 	.word	0x00000000
        /*0020*/ 	.short	0x0001
        /*0022*/ 	.short	0x0008
        /*0024*/ 	.byte	0x00, 0xf5, 0x21, 0x00


	//----- nvinfo : EIATTR_KPARAM_INFO
	.align		4
.L_465:
        /*0028*/ 	.byte	0x04, 0x17
        /*002a*/ 	.short	(.L_467 - .L_466)
.L_466:
        /*002c*/ 	.word	0x00000000
        /*0030*/ 	.short	0x0000
        /*0032*/ 	.short	0x0000
        /*0034*/ 	.byte	0x00, 0xf5, 0x21, 0x00


	//----- nvinfo : EIATTR_SPARSE_MMA_MASK
	.align		4
.L_467:
        /*0038*/ 	.byte	0x03, 0x50
        /*003a*/ 	.short	0x0000


	//----- nvinfo : EIATTR_MAXREG_COUNT
	.align		4
        /*003c*/ 	.byte	0x03, 0x1b
        /*003e*/ 	.short	0x00ff


	//----- nvinfo : EIATTR_MERCURY_ISA_VERSION
	.align		4
        /*0040*/ 	.byte	0x03, 0x5f
        /*0042*/ 	.short	0x0101


	//----- nvinfo : EIATTR_VRC_CTA_INIT_COUNT
	.align		4
        /*0044*/ 	.byte	0x02, 0x4a
	.zero		1
	.zero		1


	//----- nvinfo : EIATTR_EXIT_INSTR_OFFSETS
	.align		4
        /*0048*/ 	.byte	0x04, 0x1c
        /*004a*/ 	.short	(.L_469 - .L_468)


	//   ....[0]....
.L_468:
        /*004c*/ 	.word	0x00000100


	//   ....[1]....
        /*0050*/ 	.word	0x00000150


	//----- nvinfo : EIATTR_CBANK_PARAM_SIZE
	.align		4
.L_469:
        /*0054*/ 	.byte	0x03, 0x19
        /*0056*/ 	.short	0x0014


	//----- nvinfo : EIATTR_PARAM_CBANK
	.align		4
        /*0058*/ 	.byte	0x04, 0x0a
        /*005a*/ 	.short	(.L_471 - .L_470)
	.align		4
.L_470:
        /*005c*/ 	.word	index@(.nv.constant0._Z15calculate_miu_jPfS_i)
        /*0060*/ 	.short	0x0380
        /*0062*/ 	.short	0x0014


	//----- nvinfo : EIATTR_SW_WAR
	.align		4
.L_471:
        /*0064*/ 	.byte	0x04, 0x36
        /*0066*/ 	.short	(.L_473 - .L_472)
.L_472:
        /*0068*/ 	.word	0x00000008
.L_473:


//--------------------- .nv.info._Z15calculate_miu_iPfS_i --------------------------
	.section	.nv.info._Z15calculate_miu_iPfS_i,"",@"SHT_CUDA_INFO"
	.sectionflags	@""
	.align	4


	//----- nvinfo : EIATTR_CUDA_API_VERSION
	.align		4
        /*0000*/ 	.byte	0x04, 0x37
        /*0002*/ 	.short	(.L_475 - .L_474)
.L_474:
        /*0004*/ 	.word	0x00000082


	//----- nvinfo : EIATTR_KPARAM_INFO
	.align		4
.L_475:
        /*0008*/ 	.byte	0x04, 0x17
        /*000a*/ 	.short	(.L_477 - .L_476)
.L_476:
        /*000c*/ 	.word	0x00000000
        /*0010*/ 	.short	0x0002
        /*0012*/ 	.short	0x0010
        /*0014*/ 	.byte	0x00, 0xf0, 0x11, 0x00


	//----- nvinfo : EIATTR_KPARAM_INFO
	.align		4
.L_477:
        /*0018*/ 	.byte	0x04, 0x17
        /*001a*/ 	.short	(.L_479 - .L_478)
.L_478:
        /*001c*/ 	.word	0x00000000
        /*0020*/ 	.short	0x0001
        /*0022*/ 	.short	0x0008
        /*0024*/ 	.byte	0x00, 0xf5, 0x21, 0x00


	//----- nvinfo : EIATTR_KPARAM_INFO
	.align		4
.L_479:
        /*0028*/ 	.byte	0x04, 0x17
        /*002a*/ 	.short	(.L_481 - .L_480)
.L_480:
        /*002c*/ 	.word	0x00000000
        /*0030*/ 	.short	0x0000
        /*0032*/ 	.short	0x0000
        /*0034*/ 	.byte	0x00, 0xf5, 0x21, 0x00


	//----- nvinfo : EIATTR_SPARSE_MMA_MASK
	.align		4
.L_481:
        /*0038*/ 	.byte	0x03, 0x50
        /*003a*/ 	.short	0x0000


	//----- nvinfo : EIATTR_MAXREG_COUNT
	.align		4
        /*003c*/ 	.byte	0x03, 0x1b
        /*003e*/ 	.short	0x00ff


	//----- nvinfo : EIATTR_MERCURY_ISA_VERSION
	.align		4
        /*0040*/ 	.byte	0x03, 0x5f
        /*0042*/ 	.short	0x0101


	//----- nvinfo : EIATTR_VRC_CTA_INIT_COUNT
	.align		4
        /*0044*/ 	.byte	0x02, 0x4a
	.zero		1
	.zero		1


	//----- nvinfo : EIATTR_EXIT_INSTR_OFFSETS
	.align		4
        /*0048*/ 	.byte	0x04, 0x1c
        /*004a*/ 	.short	(.L_483 - .L_482)


	//   ....[0]....
.L_482:
        /*004c*/ 	.word	0x00000100


	//   ....[1]....
        /*0050*/ 	.word	0x00000150


	//----- nvinfo : EIATTR_CBANK_PARAM_SIZE
	.align		4
.L_483:
        /*0054*/ 	.byte	0x03, 0x19
        /*0056*/ 	.short	0x0014


	//----- nvinfo : EIATTR_PARAM_CBANK
	.align		4
        /*0058*/ 	.byte	0x04, 0x0a
        /*005a*/ 	.short	(.L_485 - .L_484)
	.align		4
.L_484:
        /*005c*/ 	.word	index@(.nv.constant0._Z15calculate_miu_iPfS_i)
        /*0060*/ 	.short	0x0380
        /*0062*/ 	.short	0x0014


	//----- nvinfo : EIATTR_SW_WAR
	.align		4
.L_485:
        /*0064*/ 	.byte	0x04, 0x36
        /*0066*/ 	.short	(.L_487 - .L_486)
.L_486:
        /*0068*/ 	.word	0x00000008
.L_487:


//--------------------- .nv.info._Z13calculate_ASMPfS_i --------------------------
	.section	.nv.info._Z13calculate_ASMPfS_i,"",@"SHT_CUDA_INFO"
	.sectionflags	@""
	.align	4


	//----- nvinfo : EIATTR_CUDA_API_VERSION
	.align		4
        /*0000*/ 	.byte	0x04, 0x37
        /*0002*/ 	.short	(.L_489 - .L_488)
.L_488:
        /*0004*/ 	.word	0x00000082


	//----- nvinfo : EIATTR_KPARAM_INFO
	.align		4
.L_489:
        /*0008*/ 	.byte	0x04, 0x17
        /*000a*/ 	.short	(.L_491 - .L_490)
.L_490:
        /*000c*/ 	.word	0x00000000
        /*0010*/ 	.short	0x0002
        /*0012*/ 	.short	0x0010
        /*0014*/ 	.byte	0x00, 0xf0, 0x11, 0x00


	//----- nvinfo : EIATTR_KPARAM_INFO
	.align		4
.L_491:
        /*0018*/ 	.byte	0x04, 0x17
        /*001a*/ 	.short	(.L_493 - .L_492)
.L_492:
        /*001c*/ 	.word	0x00000000
        /*0020*/ 	.short	0x0001
        /*0022*/ 	.short	0x0008
        /*0024*/ 	.byte	0x00, 0xf5, 0x21, 0x00


	//----- nvinfo : EIATTR_KPARAM_INFO
	.align		4
.L_493:
        /*0028*/ 	.byte	0x04, 0x17
        /*002a*/ 	.short	(.L_495 - .L_494)
.L_494:
        /*002c*/ 	.word	0x00000000
        /*0030*/ 	.short	0x0000
        /*0032*/ 	.short	0x0000
        /*0034*/ 	.byte	0x00, 0xf5, 0x21, 0x00


	//----- nvinfo : EIATTR_SPARSE_MMA_MASK
	.align		4
.L_495:
        /*0038*/ 	.byte	0x03, 0x50
        /*003a*/ 	.short	0x0000


	//----- nvinfo : EIATTR_MAXREG_COUNT
	.align		4
        /*003c*/ 	.byte	0x03, 0x1b
        /*003e*/ 	.short	0x00ff


	//----- nvinfo : EIATTR_MERCURY_ISA_VERSION
	.align		4
        /*0040*/ 	.byte	0x03, 0x5f
        /*0042*/ 	.short	0x0101


	//----- nvinfo : EIATTR_VRC_CTA_INIT_COUNT
	.align		4
        /*0044*/ 	.byte	0x02, 0x4a
	.zero		1
	.zero		1


	//----- nvinfo : EIATTR_EXIT_INSTR_OFFSETS
	.align		4
        /*0048*/ 	.byte	0x04, 0x1c
        /*004a*/ 	.short	(.L_497 - .L_496)


	//   ....[0]....
.L_496:
        /*004c*/ 	.word	0x00000100


	//   ....[1]....
        /*0050*/ 	.word	0x00000140


	//----- nvinfo : EIATTR_CBANK_PARAM_SIZE
	.align		4
.L_497:
        /*0054*/ 	.byte	0x03, 0x19
        /*0056*/ 	.short	0x0014


	//----- nvinfo : EIATTR_PARAM_CBANK
	.align		4
        /*0058*/ 	.byte	0x04, 0x0a
        /*005a*/ 	.short	(.L_499 - .L_498)
	.align		4
.L_498:
        /*005c*/ 	.word	index@(.nv.constant0._Z13calculate_ASMPfS_i)
        /*0060*/ 	.short	0x0380
        /*0062*/ 	.short	0x0014


	//----- nvinfo : EIATTR_SW_WAR
	.align		4
.L_499:
        /*0064*/ 	.byte	0x04, 0x36
        /*0066*/ 	.short	(.L_501 - .L_500)
.L_500:
        /*0068*/ 	.word	0x00000008
.L_501:


//--------------------- .nv.info._Z17calculate_entropyPfS_i --------------------------
	.section	.nv.info._Z17calculate_entropyPfS_i,"",@"SHT_CUDA_INFO"
	.sectionflags	@""
	.align	4


	//----- nvinfo : EIATTR_CUDA_API_VERSION
	.align		4
        /*0000*/ 	.byte	0x04, 0x37
        /*0002*/ 	.short	(.L_503 - .L_502)
.L_502:
        /*0004*/ 	.word	0x00000082


	//----- nvinfo : EIATTR_KPARAM_INFO
	.align		4
.L_503:
        /*0008*/ 	.byte	0x04, 0x17
        /*000a*/ 	.short	(.L_505 - .L_504)
.L_504:
        /*000c*/ 	.word	0x00000000
        /*0010*/ 	.short	0x0002
        /*0012*/ 	.short	0x0010
        /*0014*/ 	.byte	0x00, 0xf0, 0x11, 0x00


	//----- nvinfo : EIATTR_KPARAM_INFO
	.align		4
.L_505:
        /*0018*/ 	.byte	0x04, 0x17
        /*001a*/ 	.short	(.L_507 - .L_506)
.L_506:
        /*001c*/ 	.word	0x00000000
        /*0020*/ 	.short	0x0001
        /*0022*/ 	.short	0x0008
        /*0024*/ 	.byte	0x00, 0xf5, 0x21, 0x00


	//----- nvinfo : EIATTR_KPARAM_INFO
	.align		4
.L_507:
        /*0028*/ 	.byte	0x04, 0x17
        /*002a*/ 	.short	(.L_509 - .L_508)
.L_508:
        /*002c*/ 	.word	0x00000000
        /*0030*/ 	.short	0x0000
        /*0032*/ 	.short	0x0000
        /*0034*/ 	.byte	0x00, 0xf5, 0x21, 0x00


	//----- nvinfo : EIATTR_SPARSE_MMA_MASK
	.align		4
.L_509:
        /*0038*/ 	.byte	0x03, 0x50
        /*003a*/ 	.short	0x0000


	//----- nvinfo : EIATTR_MAXREG_COUNT
	.align		4
        /*003c*/ 	.byte	0x03, 0x1b
        /*003e*/ 	.short	0x00ff


	//----- nvinfo : EIATTR_MERCURY_ISA_VERSION
	.align		4
        /*0040*/ 	.byte	0x03, 0x5f
        /*0042*/ 	.short	0x0101


	//----- nvinfo : EIATTR_VRC_CTA_INIT_COUNT
	.align		4
        /*0044*/ 	.byte	0x02, 0x4a
	.zero		1
	.zero		1


	//----- nvinfo : EIATTR_EXIT_INSTR_OFFSETS
	.align		4
        /*0048*/ 	.byte	0x04, 0x1c
        /*004a*/ 	.short	(.L_511 - .L_510)


	//   ....[0]....
.L_510:
        /*004c*/ 	.word	0x00000100


	//   ....[1]....
        /*0050*/ 	.word	0x00000300


	//----- nvinfo : EIATTR_CBANK_PARAM_SIZE
	.align		4
.L_511:
        /*0054*/ 	.byte	0x03, 0x19
        /*0056*/ 	.short	0x0014


	//----- nvinfo : EIATTR_PARAM_CBANK
	.align		4
        /*0058*/ 	.byte	0x04, 0x0a
        /*005a*/ 	.short	(.L_513 - .L_512)
	.align		4
.L_512:
        /*005c*/ 	.word	index@(.nv.constant0._Z17calculate_entropyPfS_i)
        /*0060*/ 	.short	0x0380
        /*0062*/ 	.short	0x0014


	//----- nvinfo : EIATTR_SW_WAR
	.align		4
.L_513:
        /*0064*/ 	.byte	0x04, 0x36
        /*0066*/ 	.short	(.L_515 - .L_514)
.L_514:
        /*0068*/ 	.word	0x00000008
.L_515:


//--------------------- .nv.info._Z13calculate_IDMPfS_i --------------------------
	.section	.nv.info._Z13calculate_IDMPfS_i,"",@"SHT_CUDA_INFO"
	.sectionflags	@""
	.align	4


	//----- nvinfo : EIATTR_CUDA_API_VERSION
	.align		4
        /*0000*/ 	.byte	0x04, 0x37
        /*0002*/ 	.short	(.L_517 - .L_516)
.L_516:
        /*0004*/ 	.word	0x00000082


	//----- nvinfo : EIATTR_KPARAM_INFO
	.align		4
.L_517:
        /*0008*/ 	.byte	0x04, 0x17
        /*000a*/ 	.short	(.L_519 - .L_518)
.L_518:
        /*000c*/ 	.word	0x00000000
        /*0010*/ 	.short	0x0002
        /*0012*/ 	.short	0x0010
        /*0014*/ 	.byte	0x00, 0xf0, 0x11, 0x00


	//----- nvinfo : EIATTR_KPARAM_INFO
	.align		4
.L_519:
        /*0018*/ 	.byte	0x04, 0x17
        /*001a*/ 	.short	(.L_521 - .L_520)
.L_520:
        /*001c*/ 	.word	0x00000000
        /*0020*/ 	.short	0x0001
        /*0022*/ 	.short	0x0008
        /*0024*/ 	.byte	0x00, 0xf5, 0x21, 0x00


	//----- nvinfo : EIATTR_KPARAM_INFO
	.align		4
.L_521:
        /*0028*/ 	.byte	0x04, 0x17
        /*002a*/ 	.short	(.L_523 - .L_522)
.L_522:
        /*002c*/ 	.word	0x00000000
        /*0030*/ 	.short	0x0000
        /*0032*/ 	.short	0x0000
        /*0034*/ 	.byte	0x00, 0xf5, 0x21, 0x00


	//----- nvinfo : EIATTR_SPARSE_MMA_MASK
	.align		4
.L_523:
        /*0038*/ 	.byte	0x03, 0x50
        /*003a*/ 	.short	0x0000


	//----- nvinfo : EIATTR_MAXREG_COUNT
	.align		4
        /*003c*/ 	.byte	0x03, 0x1b
        /*003e*/ 	.short	0x00ff


	//----- nvinfo : EIATTR_MERCURY_ISA_VERSION
	.align		4
        /*0040*/ 	.byte	0x03, 0x5f
        /*0042*/ 	.short	0x0101


	//----- nvinfo : EIATTR_VRC_CTA_INIT_COUNT
	.align		4
        /*0044*/ 	.byte	0x02, 0x4a
	.zero		1
	.zero		1


	//----- nvinfo : EIATTR_EXIT_INSTR_OFFSETS
	.align		4
        /*0048*/ 	.byte	0x04, 0x1c
        /*004a*/ 	.short	(.L_525 - .L_524)


	//   ....[0]....
.L_524:
        /*004c*/ 	.word	0x00000100


	//   ....[1]....
        /*0050*/ 	.word	0x00000220


	//----- nvinfo : EIATTR_CRS_STACK_SIZE
	.align		4
.L_525:
        /*0054*/ 	.byte	0x04, 0x1e
        /*0056*/ 	.short	(.L_527 - .L_526)
.L_526:
        /*0058*/ 	.word	0x00000000


	//----- nvinfo : EIATTR_CBANK_PARAM_SIZE
	.align		4
.L_527:
        /*005c*/ 	.byte	0x03, 0x19
        /*005e*/ 	.short	0x0014


	//----- nvinfo : EIATTR_PARAM_CBANK
	.align		4
        /*0060*/ 	.byte	0x04, 0x0a
        /*0062*/ 	.short	(.L_529 - .L_528)
	.align		4
.L_528:
        /*0064*/ 	.word	index@(.nv.constant0._Z13calculate_IDMPfS_i)
        /*0068*/ 	.short	0x0380
        /*006a*/ 	.short	0x0014


	//----- nvinfo : EIATTR_SW_WAR
	.align		4
.L_529:
        /*006c*/ 	.byte	0x04, 0x36
        /*006e*/ 	.short	(.L_531 - .L_530)
.L_530:
        /*0070*/ 	.word	0x00000008
.L_531:


//--------------------- .nv.info._Z18calculate_contrastPfS_i --------------------------
	.section	.nv.info._Z18calculate_contrastPfS_i,"",@"SHT_CUDA_INFO"
	.sectionflags	@""
	.align	4


	//----- nvinfo : EIATTR_CUDA_API_VERSION
	.align		4
        /*0000*/ 	.byte	0x04, 0x37
        /*0002*/ 	.short	(.L_533 - .L_532)
.L_532:
        /*0004*/ 	.word	0x00000082


	//----- nvinfo : EIATTR_KPARAM_INFO
	.align		4
.L_533:
        /*0008*/ 	.byte	0x04, 0x17
        /*000a*/ 	.short	(.L_535 - .L_534)
.L_534:
        /*000c*/ 	.word	0x00000000
        /*0010*/ 	.short	0x0002
        /*0012*/ 	.short	0x0010
        /*0014*/ 	.byte	0x00, 0xf0, 0x11, 0x00


	//----- nvinfo : EIATTR_KPARAM_INFO
	.align		4
.L_535:
        /*0018*/ 	.byte	0x04, 0x17
        /*001a*/ 	.short	(.L_537 - .L_536)
.L_536:
        /*001c*/ 	.word	0x00000000
        /*0020*/ 	.short	0x0001
        /*0022*/ 	.short	0x0008
        /*0024*/ 	.byte	0x00, 0xf5, 0x21, 0x00


	//----- nvinfo : EIATTR_KPARAM_INFO
	.align		4
.L_537:
        /*0028*/ 	.byte	0x04, 0x17
        /*002a*/ 	.short	(.L_539 - .L_538)
.L_538:
        /*002c*/ 	.word	0x00000000
        /*0030*/ 	.short	0x0000
        /*0032*/ 	.short	0x0000
        /*0034*/ 	.byte	0x00, 0xf5, 0x21, 0x00


	//----- nvinfo : EIATTR_SPARSE_MMA_MASK
	.align		4
.L_539:
        /*0038*/ 	.byte	0x03, 0x50
        /*003a*/ 	.short	0x0000


	//----- nvinfo : EIATTR_MAXREG_COUNT
	.align		4
        /*003c*/ 	.byte	0x03, 0x1b
        /*003e*/ 	.short	0x00ff


	//----- nvinfo : EIATTR_MERCURY_ISA_VERSION
	.align		4
        /*0040*/ 	.byte	0x03, 0x5f
        /*0042*/ 	.short	0x0101


	//----- nvinfo : EIATTR_VRC_CTA_INIT_COUNT
	.align		4
        /*0044*/ 	.byte	0x02, 0x4a
	.zero		1
	.zero		1


	//----- nvinfo : EIATTR_EXIT_INSTR_OFFSETS
	.align		4
        /*0048*/ 	.byte	0x04, 0x1c
        /*004a*/ 	.short	(.L_541 - .L_540)


	//   ....[0]....
.L_540:
        /*004c*/ 	.word	0x00000100


	//   ....[1]....
        /*0050*/ 	.word	0x00000130


	//----- nvinfo : EIATTR_CBANK_PARAM_SIZE
	.align		4
.L_541:
        /*0054*/ 	.byte	0x03, 0x19
        /*0056*/ 	.short	0x0014


	//----- nvinfo : EIATTR_PARAM_CBANK
	.align		4
        /*0058*/ 	.byte	0x04, 0x0a
        /*005a*/ 	.short	(.L_543 - .L_542)
	.align		4
.L_542:
        /*005c*/ 	.word	index@(.nv.constant0._Z18calculate_contrastPfS_i)
        /*0060*/ 	.short	0x0380
        /*0062*/ 	.short	0x0014


	//----- nvinfo : EIATTR_SW_WAR
	.align		4
.L_543:
        /*0064*/ 	.byte	0x04, 0x36
        /*0066*/ 	.short	(.L_545 - .L_544)
.L_544:
        /*0068*/ 	.word	0x00000008
.L_545:


//--------------------- .nv.info._Z11Jumlah_normPfS_ --------------------------
	.section	.nv.info._Z11Jumlah_normPfS_,"",@"SHT_CUDA_INFO"
	.sectionflags	@""
	.align	4


	//----- nvinfo : EIATTR_CUDA_API_VERSION
	.align		4
        /*0000*/ 	.byte	0x04, 0x37
        /*0002*/ 	.short	(.L_547 - .L_546)
.L_546:
        /*0004*/ 	.word	0x00000082


	//----- nvinfo : EIATTR_KPARAM_INFO
	.align		4
.L_547:
        /*0008*/ 	.byte	0x04, 0x17
        /*000a*/ 	.short	(.L_549 - .L_548)
.L_548:
        /*000c*/ 	.word	0x00000000
        /*0010*/ 	.short	0x0001
        /*0012*/ 	.short	0x0008
        /*0014*/ 	.byte	0x00, 0xf5, 0x21, 0x00


	//----- nvinfo : EIATTR_KPARAM_INFO
	.align		4
.L_549:
        /*0018*/ 	.byte	0x04, 0x17
        /*001a*/ 	.short	(.L_551 - .L_550)
.L_550:
        /*001c*/ 	.word	0x00000000
        /*0020*/ 	.short	0x0000
        /*0022*/ 	.short	0x0000
        /*0024*/ 	.byte	0x00, 0xf5, 0x21, 0x00


	//----- nvinfo : EIATTR_SPARSE_MMA_MASK
	.align		4
.L_551:
        /*0028*/ 	.byte	0x03, 0x50
        /*002a*/ 	.short	0x0000


	//----- nvinfo : EIATTR_MAXREG_COUNT
	.align		4
        /*002c*/ 	.byte	0x03, 0x1b
        /*002e*/ 	.short	0x00ff


	//----- nvinfo : EIATTR_MERCURY_ISA_VERSION
	.align		4
        /*0030*/ 	.byte	0x03, 0x5f
        /*0032*/ 	.short	0x0101


	//----- nvinfo : EIATTR_VRC_CTA_INIT_COUNT
	.align		4
        /*0034*/ 	.byte	0x02, 0x4a
	.zero		1
	.zero		1


	//----- nvinfo : EIATTR_EXIT_INSTR_OFFSETS
	.align		4
        /*0038*/ 	.byte	0x04, 0x1c
        /*003a*/ 	.short	(.L_553 - .L_552)


	//   ....[0]....
.L_552:
        /*003c*/ 	.word	0x000000b0


	//----- nvinfo : EIATTR_CBANK_PARAM_SIZE
	.align		4
.L_553:
        /*0040*/ 	.byte	0x03, 0x19
        /*0042*/ 	.short	0x0010


	//----- nvinfo : EIATTR_PARAM_CBANK
	.align		4
        /*0044*/ 	.byte	0x04, 0x0a
        /*0046*/ 	.short	(.L_555 - .L_554)
	.align		4
.L_554:
        /*0048*/ 	.word	index@(.nv.constant0._Z11Jumlah_normPfS_)
        /*004c*/ 	.short	0x0380
        /*004e*/ 	.short	0x0010


	//----- nvinfo : EIATTR_SW_WAR
	.align		4
.L_555:
        /*0050*/ 	.byte	0x04, 0x36
        /*0052*/ 	.short	(.L_557 - .L_556)
.L_556:
        /*0054*/ 	.word	0x00000008
.L_557:


//--------------------- .nv.info._Z6JumlahPiS_i   --------------------------
	.section	.nv.info._Z6JumlahPiS_i,"",@"SHT_CUDA_INFO"
	.sectionflags	@""
	.align	4


	//----- nvinfo : EIATTR_CUDA_API_VERSION
	.align		4
        /*0000*/ 	.byte	0x04, 0x37
        /*0002*/ 	.short	(.L_559 - .L_558)
.L_558:
        /*0004*/ 	.word	0x00000082


	//----- nvinfo : EIATTR_KPARAM_INFO
	.align		4
.L_559:
        /*0008*/ 	.byte	0x04, 0x17
        /*000a*/ 	.short	(.L_561 - .L_560)
.L_560:
        /*000c*/ 	.word	0x00000000
        /*0010*/ 	.short	0x0002
        /*0012*/ 	.short	0x0010
        /*0014*/ 	.byte	0x00, 0xf0, 0x11, 0x00


	//----- nvinfo : EIATTR_KPARAM_INFO
	.align		4
.L_561:
        /*0018*/ 	.byte	0x04, 0x17
        /*001a*/ 	.short	(.L_563 - .L_562)
.L_562:
        /*001c*/ 	.word	0x00000000
        /*0020*/ 	.short	0x0001
        /*0022*/ 	.short	0x0008
        /*0024*/ 	.byte	0x00, 0xf5, 0x21, 0x00


	//----- nvinfo : EIATTR_KPARAM_INFO
	.align		4
.L_563:
        /*0028*/ 	.byte	0x04, 0x17
        /*002a*/ 	.short	(.L_565 - .L_564)
.L_564:
        /*002c*/ 	.word	0x00000000
        /*0030*/ 	.short	0x0000
        /*0032*/ 	.short	0x0000
        /*0034*/ 	.byte	0x00, 0xf5, 0x21, 0x00


	//----- nvinfo : EIATTR_SPARSE_MMA_MASK
	.align		4
.L_565:
        /*0038*/ 	.byte	0x03, 0x50
        /*003a*/ 	.short	0x0000


	//----- nvinfo : EIATTR_MAXREG_COUNT
	.align		4
        /*003c*/ 	.byte	0x03, 0x1b
        /*003e*/ 	.short	0x00ff


	//----- nvinfo : EIATTR_MERCURY_ISA_VERSION
	.align		4
        /*0040*/ 	.byte	0x03, 0x5f
        /*0042*/ 	.short	0x0101


	//----- nvinfo : EIATTR_INT_WARP_WIDE_INSTR_OFFSETS
	.align		4
        /*0044*/ 	.byte	0x04, 0x31
        /*0046*/ 	.short	(.L_567 - .L_566)


	//   ....[0]....
.L_566:
        /*0048*/ 	.word	0x00000120


	//   ....[1]....
        /*004c*/ 	.word	0x00000140


	//----- nvinfo : EIATTR_VRC_CTA_INIT_COUNT
	.align		4
.L_567:
        /*0050*/ 	.byte	0x02, 0x4a
	.zero		1
	.zero		1


	//----- nvinfo : EIATTR_EXIT_INSTR_OFFSETS
	.align		4
        /*0054*/ 	.byte	0x04, 0x1c
        /*0056*/ 	.short	(.L_569 - .L_568)


	//   ....[0]....
.L_568:
        /*0058*/ 	.word	0x00000100


	//   ....[1]....
        /*005c*/ 	.word	0x00000190


	//----- nvinfo : EIATTR_CBANK_PARAM_SIZE
	.align		4
.L_569:
        /*0060*/ 	.byte	0x03, 0x19
        /*0062*/ 	.short	0x0014


	//----- nvinfo : EIATTR_PARAM_CBANK
	.align		4
        /*0064*/ 	.byte	0x04, 0x0a
        /*0066*/ 	.short	(.L_571 - .L_570)
	.align		4
.L_570:
        /*0068*/ 	.word	index@(.nv.constant0._Z6JumlahPiS_i)
        /*006c*/ 	.short	0x0380
        /*006e*/ 	.short	0x0014


	//----- nvinfo : EIATTR_SW_WAR
	.align		4
.L_571:
        /*0070*/ 	.byte	0x04, 0x36
        /*0072*/ 	.short	(.L_573 - .L_572)
.L_572:
        /*0074*/ 	.word	0x00000008
.L_573:


//--------------------- .nv.info._Z13normalizationPiPfii --------------------------
	.section	.nv.info._Z13normalizationPiPfii,"",@"SHT_CUDA_INFO"
	.sectionflags	@""
	.align	4


	//----- nvinfo : EIATTR_CUDA_API_VERSION
	.align		4
        /*0000*/ 	.byte	0x04, 0x37
        /*0002*/ 	.short	(.L_575 - .L_574)
.L_574:
        /*0004*/ 	.word	0x00000082


	//----- nvinfo : EIATTR_KPARAM_INFO
	.align		4
.L_575:
        /*0008*/ 	.byte	0x04, 0x17
        /*000a*/ 	.short	(.L_577 - .L_576)
.L_576:
        /*000c*/ 	.word	0x00000000
        /*0010*/ 	.short	0x0003
        /*0012*/ 	.short	0x0014
        /*0014*/ 	.byte	0x00, 0xf0, 0x11, 0x00


	//----- nvinfo : EIATTR_KPARAM_INFO
	.align		4
.L_577:
        /*0018*/ 	.byte	0x04, 0x17
        /*001a*/ 	.short	(.L_579 - .L_578)
.L_578:
        /*001c*/ 	.word	0x00000000
        /*0020*/ 	.short	0x0002
        /*0022*/ 	.short	0x0010
        /*0024*/ 	.byte	0x00, 0xf0, 0x11, 0x00


	//----- nvinfo : EIATTR_KPARAM_INFO
	.align		4
.L_579:
        /*0028*/ 	.byte	0x04, 0x17
        /*002a*/ 	.short	(.L_581 - .L_580)
.L_580:
        /*002c*/ 	.word	0x00000000
        /*0030*/ 	.short	0x0001
        /*0032*/ 	.short	0x0008
        /*0034*/ 	.byte	0x00, 0xf5, 0x21, 0x00


	//----- nvinfo : EIATTR_KPARAM_INFO
	.align		4
.L_581:
        /*0038*/ 	.byte	0x04, 0x17
        /*003a*/ 	.short	(.L_583 - .L_582)
.L_582:
        /*003c*/ 	.word	0x00000000
        /*0040*/ 	.short	0x0000
        /*0042*/ 	.short	0x0000
        /*0044*/ 	.byte	0x00, 0xf5, 0x21, 0x00


	//----- nvinfo : EIATTR_SPARSE_MMA_MASK
	.align		4
.L_583:
        /*0048*/ 	.byte	0x03, 0x50
        /*004a*/ 	.short	0x0000


	//----- nvinfo : EIATTR_MAXREG_COUNT
	.align		4
        /*004c*/ 	.byte	0x03, 0x1b
        /*004e*/ 	.short	0x00ff


	//----- nvinfo : EIATTR_NUM_BARRIERS
	.align		4
        /*0050*/ 	.byte	0x02, 0x4c
        /*0052*/ 	.byte	0x01
	.zero		1


	//----- nvinfo : EIATTR_MERCURY_ISA_VERSION
	.align		4
        /*0054*/ 	.byte	0x03, 0x5f
        /*0056*/ 	.short	0x0101


	//----- nvinfo : EIATTR_VRC_CTA_INIT_COUNT
	.align		4
        /*0058*/ 	.byte	0x02, 0x4a
	.zero		1
	.zero		1


	//----- nvinfo : EIATTR_EXIT_INSTR_OFFSETS
	.align		4
        /*005c*/ 	.byte	0x04, 0x1c
        /*005e*/ 	.short	(.L_585 - .L_584)


	//   ....[0]....
.L_584:
        /*0060*/ 	.word	0x00000110


	//   ....[1]....
        /*0064*/ 	.word	0x00000250


	//----- nvinfo : EIATTR_CRS_STACK_SIZE
	.align		4
.L_585:
        /*0068*/ 	.byte	0x04, 0x1e
        /*006a*/ 	.short	(.L_587 - .L_586)
.L_586:
        /*006c*/ 	.word	0x00000000


	//----- nvinfo : EIATTR_CBANK_PARAM_SIZE
	.align		4
.L_587:
        /*0070*/ 	.byte	0x03, 0x19
        /*0072*/ 	.short	0x0018


	//----- nvinfo : EIATTR_PARAM_CBANK
	.align		4
        /*0074*/ 	.byte	0x04, 0x0a
        /*0076*/ 	.short	(.L_589 - .L_588)
	.align		4
.L_588:
        /*0078*/ 	.word	index@(.nv.constant0._Z13normalizationPiPfii)
        /*007c*/ 	.short	0x0380
        /*007e*/ 	.short	0x0018


	//----- nvinfo : EIATTR_SW_WAR
	.align		4
.L_589:
        /*0080*/ 	.byte	0x04, 0x36
        /*0082*/ 	.short	(.L_591 - .L_590)
.L_590:
        /*0084*/ 	.word	0x00000008
.L_591:


//--------------------- .nv.info._Z16AddToitTransposePiS_i --------------------------
	.section	.nv.info._Z16AddToitTransposePiS_i,"",@"SHT_CUDA_INFO"
	.sectionflags	@""
	.align	4


	//----- nvinfo : EIATTR_CUDA_API_VERSION
	.align		4
        /*0000*/ 	.byte	0x04, 0x37
        /*0002*/ 	.short	(.L_593 - .L_592)
.L_592:
        /*0004*/ 	.word	0x00000082


	//----- nvinfo : EIATTR_KPARAM_INFO
	.align		4
.L_593:
        /*0008*/ 	.byte	0x04, 0x17
        /*000a*/ 	.short	(.L_595 - .L_594)
.L_594:
        /*000c*/ 	.word	0x00000000
        /*0010*/ 	.short	0x0002
        /*0012*/ 	.short	0x0010
        /*0014*/ 	.byte	0x00, 0xf0, 0x11, 0x00


	//----- nvinfo : EIATTR_KPARAM_INFO
	.align		4
.L_595:
        /*0018*/ 	.byte	0x04, 0x17
        /*001a*/ 	.short	(.L_597 - .L_596)
.L_596:
        /*001c*/ 	.word	0x00000000
        /*0020*/ 	.short	0x0001
        /*0022*/ 	.short	0x0008
        /*0024*/ 	.byte	0x00, 0xf5, 0x21, 0x00


	//----- nvinfo : EIATTR_KPARAM_INFO
	.align		4
.L_597:
        /*0028*/ 	.byte	0x04, 0x17
        /*002a*/ 	.short	(.L_599 - .L_598)
.L_598:
        /*002c*/ 	.word	0x00000000
        /*0030*/ 	.short	0x0000
        /*0032*/ 	.short	0x0000
        /*0034*/ 	.byte	0x00, 0xf5, 0x21, 0x00


	//----- nvinfo : EIATTR_SPARSE_MMA_MASK
	.align		4
.L_599:
        /*0038*/ 	.byte	0x03, 0x50
        /*003a*/ 	.short	0x0000


	//----- nvinfo : EIATTR_MAXREG_COUNT
	.align		4
        /*003c*/ 	.byte	0x03, 0x1b
        /*003e*/ 	.short	0x00ff


	//----- nvinfo : EIATTR_MERCURY_ISA_VERSION
	.align		4
        /*0040*/ 	.byte	0x03, 0x5f
        /*0042*/ 	.short	0x0101


	//----- nvinfo : EIATTR_VRC_CTA_INIT_COUNT
	.align		4
        /*0044*/ 	.byte	0x02, 0x4a
	.zero		1
	.zero		1


	//----- nvinfo : EIATTR_EXIT_INSTR_OFFSETS
	.align		4
        /*0048*/ 	.byte	0x04, 0x1c
        /*004a*/ 	.short	(.L_601 - .L_600)


	//   ....[0]....
.L_600:
        /*004c*/ 	.word	0x00000160


	//----- nvinfo : EIATTR_CBANK_PARAM_SIZE
	.align		4
.L_601:
        /*0050*/ 	.byte	0x03, 0x19
        /*0052*/ 	.short	0x0014


	//----- nvinfo : EIATTR_PARAM_CBANK
	.align		4
        /*0054*/ 	.byte	0x04, 0x0a
        /*0056*/ 	.short	(.L_603 - .L_602)
	.align		4
.L_602:
        /*0058*/ 	.word	index@(.nv.constant0._Z16AddToitTransposePiS_i)
        /*005c*/ 	.short	0x0380
        /*005e*/ 	.short	0x0014


	//----- nvinfo : EIATTR_SW_WAR
	.align		4
.L_603:
        /*0060*/ 	.byte	0x04, 0x36
        /*0062*/ 	.short	(.L_605 - .L_604)
.L_604:
        /*0064*/ 	.word	0x00000008
.L_605:


//--------------------- .nv.info._Z3MulPfS_i      --------------------------
	.section	.nv.info._Z3MulPfS_i,"",@"SHT_CUDA_INFO"
	.sectionflags	@""
	.align	4


	//----- nvinfo : EIATTR_CUDA_API_VERSION
	.align		4
        /*0000*/ 	.byte	0x04, 0x37
        /*0002*/ 	.short	(.L_607 - .L_606)
.L_606:
        /*0004*/ 	.word	0x00000082


	//----- nvinfo : EIATTR_KPARAM_INFO
	.align		4
.L_607:
        /*0008*/ 	.byte	0x04, 0x17
        /*000a*/ 	.short	(.L_609 - .L_608)
.L_608:
        /*000c*/ 	.word	0x00000000
        /*0010*/ 	.short	0x0002
        /*0012*/ 	.short	0x0010
        /*0014*/ 	.byte	0x00, 0xf0, 0x11, 0x00


	//----- nvinfo : EIATTR_KPARAM_INFO
	.align		4
.L_609:
        /*0018*/ 	.byte	0x04, 0x17
        /*001a*/ 	.short	(.L_611 - .L_610)
.L_610:
        /*001c*/ 	.word	0x00000000
        /*0020*/ 	.short	0x0001
        /*0022*/ 	.short	0x0008
        /*0024*/ 	.byte	0x00, 0xf5, 0x21, 0x00


	//----- nvinfo : EIATTR_KPARAM_INFO
	.align		4
.L_611:
        /*0028*/ 	.byte	0x04, 0x17
        /*002a*/ 	.short	(.L_613 - .L_612)
.L_612:
        /*002c*/ 	.word	0x00000000
        /*0030*/ 	.short	0x0000
        /*0032*/ 	.short	0x0000
        /*0034*/ 	.byte	0x00, 0xf5, 0x21, 0x00


	//----- nvinfo : EIATTR_SPARSE_MMA_MASK
	.align		4
.L_613:
        /*0038*/ 	.byte	0x03, 0x50
        /*003a*/ 	.short	0x0000


	//----- nvinfo : EIATTR_MAXREG_COUNT
	.align		4
        /*003c*/ 	.byte	0x03, 0x1b
        /*003e*/ 	.short	0x00ff


	//----- nvinfo : EIATTR_MERCURY_ISA_VERSION
	.align		4
        /*0040*/ 	.byte	0x03, 0x5f
        /*0042*/ 	.short	0x0101


	//----- nvinfo : EIATTR_VRC_CTA_INIT_COUNT
	.align		4
        /*0044*/ 	.byte	0x02, 0x4a
	.zero		1
	.zero		1


	//----- nvinfo : EIATTR_EXIT_INSTR_OFFSETS
	.align		4
        /*0048*/ 	.byte	0x04, 0x1c
        /*004a*/ 	.short	(.L_615 - .L_614)


	//   ....[0]....
.L_614:
        /*004c*/ 	.word	0x00000030


	//   ....[1]....
        /*0050*/ 	.word	0x000004b0


	//   ....[2]....
        /*0054*/ 	.word	0x00000680


	//   ....[3]....
        /*0058*/ 	.word	0x00000790


	//   ....[4]....
        /*005c*/ 	.word	0x00000810


	//----- nvinfo : EIATTR_CBANK_PARAM_SIZE
	.align		4
.L_615:
        /*0060*/ 	.byte	0x03, 0x19
        /*0062*/ 	.short	0x0014


	//----- nvinfo : EIATTR_PARAM_CBANK
	.align		4
        /*0064*/ 	.byte	0x04, 0x0a
        /*0066*/ 	.short	(.L_617 - .L_616)
	.align		4
.L_616:
        /*0068*/ 	.word	index@(.nv.constant0._Z3MulPfS_i)
        /*006c*/ 	.short	0x0380
        /*006e*/ 	.short	0x0014


	//----- nvinfo : EIATTR_SW_WAR
	.align		4
.L_617:
        /*0070*/ 	.byte	0x04, 0x36
        /*0072*/ 	.short	(.L_619 - .L_618)
.L_618:
        /*0074*/ 	.word	0x00000008
.L_619:


//--------------------- .nv.info._Z9blok1_315PiS_i --------------------------
	.section	.nv.info._Z9blok1_315PiS_i,"",@"SHT_CUDA_INFO"
	.sectionflags	@""
	.align	4


	//----- nvinfo : EIATTR_CUDA_API_VERSION
	.align		4
        /*0000*/ 	.byte	0x04, 0x37
        /*0002*/ 	.short	(.L_621 - .L_620)
.L_620:
        /*0004*/ 	.word	0x00000082


	//----- nvinfo : EIATTR_KPARAM_INFO
	.align		4
.L_621:
        /*0008*/ 	.byte	0x04, 0x17
        /*000a*/ 	.short	(.L_623 - .L_622)
.L_622:
        /*000c*/ 	.word	0x00000000
        /*0010*/ 	.short	0x0002
        /*0012*/ 	.short	0x0010
        /*0014*/ 	.byte	0x00, 0xf0, 0x11, 0x00


	//----- nvinfo : EIATTR_KPARAM_INFO
	.align		4
.L_623:
        /*0018*/ 	.byte	0x04, 0x17
        /*001a*/ 	.short	(.L_625 - .L_624)
.L_624:
        /*001c*/ 	.word	0x00000000
        /*0020*/ 	.short	0x0001
        /*0022*/ 	.short	0x0008
        /*0024*/ 	.byte	0x00, 0xf5, 0x21, 0x00


	//----- nvinfo : EIATTR_KPARAM_INFO
	.align		4
.L_625:
        /*0028*/ 	.byte	0x04, 0x17
        /*002a*/ 	.short	(.L_627 - .L_626)
.L_626:
        /*002c*/ 	.word	0x00000000
        /*0030*/ 	.short	0x0000
        /*0032*/ 	.short	0x0000
        /*0034*/ 	.byte	0x00, 0xf5, 0x21, 0x00


	//----- nvinfo : EIATTR_SPARSE_MMA_MASK
	.align		4
.L_627:
        /*0038*/ 	.byte	0x03, 0x50
        /*003a*/ 	.short	0x0000


	//----- nvinfo : EIATTR_MAXREG_COUNT
	.align		4
        /*003c*/ 	.byte	0x03, 0x1b
        /*003e*/ 	.short	0x00ff


	//----- nvinfo : EIATTR_MERCURY_ISA_VERSION
	.align		4
        /*0040*/ 	.byte	0x03, 0x5f
        /*0042*/ 	.short	0x0101


	//----- nvinfo : EIATTR_INT_WARP_WIDE_INSTR_OFFSETS
	.align		4
        /*0044*/ 	.byte	0x04, 0x31
        /*0046*/ 	.short	(.L_629 - .L_628)


	//   ....[0]....
.L_628:
        /*0048*/ 	.word	0x00000080


	//----- nvinfo : EIATTR_VRC_CTA_INIT_COUNT
	.align		4
.L_629:
        /*004c*/ 	.byte	0x02, 0x4a
	.zero		1
	.zero		1


	//----- nvinfo : EIATTR_EXIT_INSTR_OFFSETS
	.align		4
        /*0050*/ 	.byte	0x04, 0x1c
        /*0052*/ 	.short	(.L_631 - .L_630)


	//   ....[0]....
.L_630:
        /*0054*/ 	.word	0x00000370


	//----- nvinfo : EIATTR_CBANK_PARAM_SIZE
	.align		4
.L_631:
        /*0058*/ 	.byte	0x03, 0x19
        /*005a*/ 	.short	0x0014


	//----- nvinfo : EIATTR_PARAM_CBANK
	.align		4
        /*005c*/ 	.byte	0x04, 0x0a
        /*005e*/ 	.short	(.L_633 - .L_632)
	.align		4
.L_632:
        /*0060*/ 	.word	index@(.nv.constant0._Z9blok1_315PiS_i)
        /*0064*/ 	.short	0x0380
        /*0066*/ 	.short	0x0014


	//----- nvinfo : EIATTR_SW_WAR
	.align		4
.L_633:
        /*0068*/ 	.byte	0x04, 0x36
        /*006a*/ 	.short	(.L_635 - .L_634)
.L_634:
        /*006c*/ 	.word	0x00000008
.L_635:


//--------------------- .nv.info._Z9blok1_270PiS_i --------------------------
	.section	.nv.info._Z9blok1_270PiS_i,"",@"SHT_CUDA_INFO"
	.sectionflags	@""
	.align	4


	//----- nvinfo : EIATTR_CUDA_API_VERSION
	.align		4
        /*0000*/ 	.byte	0x04, 0x37
        /*0002*/ 	.short	(.L_637 - .L_636)
.L_636:
        /*0004*/ 	.word	0x00000082


	//----- nvinfo : EIATTR_KPARAM_INFO
	.align		4
.L_637:
        /*0008*/ 	.byte	0x04, 0x17
        /*000a*/ 	.short	(.L_639 - .L_638)
.L_638:
        /*000c*/ 	.word	0x00000000
        /*0010*/ 	.short	0x0002
        /*0012*/ 	.short	0x0010
        /*0014*/ 	.byte	0x00, 0xf0, 0x11, 0x00


	//----- nvinfo : EIATTR_KPARAM_INFO
	.align		4
.L_639:
        /*0018*/ 	.byte	0x04, 0x17
        /*001a*/ 	.short	(.L_641 - .L_640)
.L_640:
        /*001c*/ 	.word	0x00000000
        /*0020*/ 	.short	0x0001
        /*0022*/ 	.short	0x0008
        /*0024*/ 	.byte	0x00, 0xf5, 0x21, 0x00


	//----- nvinfo : EIATTR_KPARAM_INFO
	.align		4
.L_641:
        /*0028*/ 	.byte	0x04, 0x17
        /*002a*/ 	.short	(.L_643 - .L_642)
.L_642:
        /*002c*/ 	.word	0x00000000
        /*0030*/ 	.short	0x0000
        /*0032*/ 	.short	0x0000
        /*0034*/ 	.byte	0x00, 0xf5, 0x21, 0x00


	//----- nvinfo : EIATTR_SPARSE_MMA_MASK
	.align		4
.L_643:
        /*0038*/ 	.byte	0x03, 0x50
        /*003a*/ 	.short	0x0000


	//----- nvinfo : EIATTR_MAXREG_COUNT
	.align		4
        /*003c*/ 	.byte	0x03, 0x1b
        /*003e*/ 	.short	0x00ff


	//----- nvinfo : EIATTR_MERCURY_ISA_VERSION
	.align		4
        /*0040*/ 	.byte	0x03, 0x5f
        /*0042*/ 	.short	0x0101


	//----- nvinfo : EIATTR_INT_WARP_WIDE_INSTR_OFFSETS
	.align		4
        /*0044*/ 	.byte	0x04, 0x31
        /*0046*/ 	.short	(.L_645 - .L_644)


	//   ....[0]....
.L_644:
        /*0048*/ 	.word	0x00000080


	//----- nvinfo : EIATTR_VRC_CTA_INIT_COUNT
	.align		4
.L_645:
        /*004c*/ 	.byte	0x02, 0x4a
	.zero		1
	.zero		1


	//----- nvinfo : EIATTR_EXIT_INSTR_OFFSETS
	.align		4
        /*0050*/ 	.byte	0x04, 0x1c
        /*0052*/ 	.short	(.L_647 - .L_646)


	//   ....[0]....
.L_646:
        /*0054*/ 	.word	0x00000460


	//----- nvinfo : EIATTR_CBANK_PARAM_SIZE
	.align		4
.L_647:
        /*0058*/ 	.byte	0x03, 0x19
        /*005a*/ 	.short	0x0014


	//----- nvinfo : EIATTR_PARAM_CBANK
	.align		4
        /*005c*/ 	.byte	0x04, 0x0a
        /*005e*/ 	.short	(.L_649 - .L_648)
	.align		4
.L_648:
        /*0060*/ 	.word	index@(.nv.constant0._Z9blok1_270PiS_i)
        /*0064*/ 	.short	0x0380
        /*0066*/ 	.short	0x0014


	//----- nvinfo : EIATTR_SW_WAR
	.align		4
.L_649:
        /*0068*/ 	.byte	0x04, 0x36
        /*006a*/ 	.short	(.L_651 - .L_650)
.L_650:
        /*006c*/ 	.word	0x00000008
.L_651:


//--------------------- .nv.info._Z9blok1_225PiS_i --------------------------
	.section	.nv.info._Z9blok1_225PiS_i,"",@"SHT_CUDA_INFO"
	.sectionflags	@""
	.align	4


	//----- nvinfo : EIATTR_CUDA_API_VERSION
	.align		4
        /*0000*/ 	.byte	0x04, 0x37
        /*0002*/ 	.short	(.L_653 - .L_652)
.L_652:
        /*0004*/ 	.word	0x00000082


	//----- nvinfo : EIATTR_KPARAM_INFO
	.align		4
.L_653:
        /*0008*/ 	.byte	0x04, 0x17
        /*000a*/ 	.short	(.L_655 - .L_654)
.L_654:
        /*000c*/ 	.word	0x00000000
        /*0010*/ 	.short	0x0002
        /*0012*/ 	.short	0x0010
        /*0014*/ 	.byte	0x00, 0xf0, 0x11, 0x00


	//----- nvinfo : EIATTR_KPARAM_INFO
	.align		4
.L_655:
        /*0018*/ 	.byte	0x04, 0x17
        /*001a*/ 	.short	(.L_657 - .L_656)
.L_656:
        /*001c*/ 	.word	0x00000000
        /*0020*/ 	.short	0x0001
        /*0022*/ 	.short	0x0008
        /*0024*/ 	.byte	0x00, 0xf5, 0x21, 0x00


	//----- nvinfo : EIATTR_KPARAM_INFO
	.align		4
.L_657:
        /*0028*/ 	.byte	0x04, 0x17
        /*002a*/ 	.short	(.L_659 - .L_658)
.L_658:
        /*002c*/ 	.word	0x00000000
        /*0030*/ 	.short	0x0000
        /*0032*/ 	.short	0x0000
        /*0034*/ 	.byte	0x00, 0xf5, 0x21, 0x00


	//----- nvinfo : EIATTR_SPARSE_MMA_MASK
	.align		4
.L_659:
        /*0038*/ 	.byte	0x03, 0x50
        /*003a*/ 	.short	0x0000


	//----- nvinfo : EIATTR_MAXREG_COUNT
	.align		4
        /*003c*/ 	.byte	0x03, 0x1b
        /*003e*/ 	.short	0x00ff


	//----- nvinfo : EIATTR_MERCURY_ISA_VERSION
	.align		4
        /*0040*/ 	.byte	0x03, 0x5f
        /*0042*/ 	.short	0x0101


	//----- nvinfo : EIATTR_INT_WARP_WIDE_INSTR_OFFSETS
	.align		4
        /*0044*/ 	.byte	0x04, 0x31
        /*0046*/ 	.short	(.L_661 - .L_660)


	//   ....[0]....
.L_660:
        /*0048*/ 	.word	0x00000080


	//----- nvinfo : EIATTR_VRC_CTA_INIT_COUNT
	.align		4
.L_661:
        /*004c*/ 	.byte	0x02, 0x4a
	.zero		1
	.zero		1


	//----- nvinfo : EIATTR_EXIT_INSTR_OFFSETS
	.align		4
        /*0050*/ 	.byte	0x04, 0x1c
        /*0052*/ 	.short	(.L_663 - .L_662)


	//   ....[0]....
.L_662:
        /*0054*/ 	.word	0x00000370


	//----- nvinfo : EIATTR_CBANK_PARAM_SIZE
	.align		4
.L_663:
        /*0058*/ 	.byte	0x03, 0x19
        /*005a*/ 	.short	0x0014


	//----- nvinfo : EIATTR_PARAM_CBANK
	.align		4
        /*005c*/ 	.byte	0x04, 0x0a
        /*005e*/ 	.short	(.L_665 - .L_664)
	.align		4
.L_664:
        /*0060*/ 	.word	index@(.nv.constant0._Z9blok1_225PiS_i)
        /*0064*/ 	.short	0x0380
        /*0066*/ 	.short	0x0014


	//----- nvinfo : EIATTR_SW_WAR
	.align		4
.L_665:
        /*0068*/ 	.byte	0x04, 0x36
        /*006a*/ 	.short	(.L_667 - .L_666)
.L_666:
        /*006c*/ 	.word	0x00000008
.L_667:


//--------------------- .nv.info._Z9blok1_180PiS_i --------------------------
	.section	.nv.info._Z9blok1_180PiS_i,"",@"SHT_CUDA_INFO"
	.sectionflags	@""
	.align	4


	//----- nvinfo : EIATTR_CUDA_API_VERSION
	.align		4
        /*0000*/ 	.byte	0x04, 0x37
        /*0002*/ 	.short	(.L_669 - .L_668)
.L_668:
        /*0004*/ 	.word	0x00000082


	//----- nvinfo : EIATTR_KPARAM_INFO
	.align		4
.L_669:
        /*0008*/ 	.byte	0x04, 0x17
        /*000a*/ 	.short	(.L_671 - .L_670)
.L_670:
        /*000c*/ 	.word	0x00000000
        /*0010*/ 	.short	0x0002
        /*0012*/ 	.short	0x0010
        /*0014*/ 	.byte	0x00, 0xf0, 0x11, 0x00


	//----- nvinfo : EIATTR_KPARAM_INFO
	.align		4
.L_671:
        /*0018*/ 	.byte	0x04, 0x17
        /*001a*/ 	.short	(.L_673 - .L_672)
.L_672:
        /*001c*/ 	.word	0x00000000
        /*0020*/ 	.short	0x0001
        /*0022*/ 	.short	0x0008
        /*0024*/ 	.byte	0x00, 0xf5, 0x21, 0x00


	//----- nvinfo : EIATTR_KPARAM_INFO
	.align		4
.L_673:
        /*0028*/ 	.byte	0x04, 0x17
        /*002a*/ 	.short	(.L_675 - .L_674)
.L_674:
        /*002c*/ 	.word	0x00000000
        /*0030*/ 	.short	0x0000
        /*0032*/ 	.short	0x0000
        /*0034*/ 	.byte	0x00, 0xf5, 0x21, 0x00


	//----- nvinfo : EIATTR_SPARSE_MMA_MASK
	.align		4
.L_675:
        /*0038*/ 	.byte	0x03, 0x50
        /*003a*/ 	.short	0x0000


	//----- nvinfo : EIATTR_MAXREG_COUNT
	.align		4
        /*003c*/ 	.byte	0x03, 0x1b
        /*003e*/ 	.short	0x00ff


	//----- nvinfo : EIATTR_MERCURY_ISA_VERSION
	.align		4
        /*0040*/ 	.byte	0x03, 0x5f
        /*0042*/ 	.short	0x0101


	//----- nvinfo : EIATTR_INT_WARP_WIDE_INSTR_OFFSETS
	.align		4
        /*0044*/ 	.byte	0x04, 0x31
        /*0046*/ 	.short	(.L_677 - .L_676)


	//   ....[0]....
.L_676:
        /*0048*/ 	.word	0x00000080


	//----- nvinfo : EIATTR_VRC_CTA_INIT_COUNT
	.align		4
.L_677:
        /*004c*/ 	.byte	0x02, 0x4a
	.zero		1
	.zero		1


	//----- nvinfo : EIATTR_EXIT_INSTR_OFFSETS
	.align		4
        /*0050*/ 	.byte	0x04, 0x1c
        /*0052*/ 	.short	(.L_679 - .L_678)


	//   ....[0]....
.L_678:
        /*0054*/ 	.word	0x00000460


	//----- nvinfo : EIATTR_CBANK_PARAM_SIZE
	.align		4
.L_679:
        /*0058*/ 	.byte	0x03, 0x19
        /*005a*/ 	.short	0x0014


	//----- nvinfo : EIATTR_PARAM_CBANK
	.align		4
        /*005c*/ 	.byte	0x04, 0x0a
        /*005e*/ 	.short	(.L_681 - .L_680)
	.align		4
.L_680:
        /*0060*/ 	.word	index@(.nv.constant0._Z9blok1_180PiS_i)
        /*0064*/ 	.short	0x0380
        /*0066*/ 	.short	0x0014


	//----- nvinfo : EIATTR_SW_WAR
	.align		4
.L_681:
        /*0068*/ 	.byte	0x04, 0x36
        /*006a*/ 	.short	(.L_683 - .L_682)
.L_682:
        /*006c*/ 	.word	0x00000008
.L_683:


//--------------------- .nv.info._Z9blok1_135PiS_i --------------------------
	.section	.nv.info._Z9blok1_135PiS_i,"",@"SHT_CUDA_INFO"
	.sectionflags	@""
	.align	4


	//----- nvinfo : EIATTR_CUDA_API_VERSION
	.align		4
        /*0000*/ 	.byte	0x04, 0x37
        /*0002*/ 	.short	(.L_685 - .L_684)
.L_684:
        /*0004*/ 	.word	0x00000082


	//----- nvinfo : EIATTR_KPARAM_INFO
	.align		4
.L_685:
        /*0008*/ 	.byte	0x04, 0x17
        /*000a*/ 	.short	(.L_687 - .L_686)
.L_686:
        /*000c*/ 	.word	0x00000000
        /*0010*/ 	.short	0x0002
        /*0012*/ 	.short	0x0010
        /*0014*/ 	.byte	0x00, 0xf0, 0x11, 0x00


	//----- nvinfo : EIATTR_KPARAM_INFO
	.align		4
.L_687:
        /*0018*/ 	.byte	0x04, 0x17
        /*001a*/ 	.short	(.L_689 - .L_688)
.L_688:
        /*001c*/ 	.word	0x00000000
        /*0020*/ 	.short	0x0001
        /*0022*/ 	.short	0x0008
        /*0024*/ 	.byte	0x00, 0xf5, 0x21, 0x00


	//----- nvinfo : EIATTR_KPARAM_INFO
	.align		4
.L_689:
        /*0028*/ 	.byte	0x04, 0x17
        /*002a*/ 	.short	(.L_691 - .L_690)
.L_690:
        /*002c*/ 	.word	0x00000000
        /*0030*/ 	.short	0x0000
        /*0032*/ 	.short	0x0000
        /*0034*/ 	.byte	0x00, 0xf5, 0x21, 0x00


	//----- nvinfo : EIATTR_SPARSE_MMA_MASK
	.align		4
.L_691:
        /*0038*/ 	.byte	0x03, 0x50
        /*003a*/ 	.short	0x0000


	//----- nvinfo : EIATTR_MAXREG_COUNT
	.align		4
        /*003c*/ 	.byte	0x03, 0x1b
        /*003e*/ 	.short	0x00ff


	//----- nvinfo : EIATTR_MERCURY_ISA_VERSION
	.align		4
        /*0040*/ 	.byte	0x03, 0x5f
        /*0042*/ 	.short	0x0101


	//----- nvinfo : EIATTR_INT_WARP_WIDE_INSTR_OFFSETS
	.align		4
        /*0044*/ 	.byte	0x04, 0x31
        /*0046*/ 	.short	(.L_693 - .L_692)


	//   ....[0]....
.L_692:
        /*0048*/ 	.word	0x00000080


	//----- nvinfo : EIATTR_VRC_CTA_INIT_COUNT
	.align		4
.L_693:
        /*004c*/ 	.byte	0x02, 0x4a
	.zero		1
	.zero		1


	//----- nvinfo : EIATTR_EXIT_INSTR_OFFSETS
	.align		4
        /*0050*/ 	.byte	0x04, 0x1c
        /*0052*/ 	.short	(.L_695 - .L_694)


	//   ....[0]....
.L_694:
        /*0054*/ 	.word	0x00000370


	//----- nvinfo : EIATTR_CBANK_PARAM_SIZE
	.align		4
.L_695:
        /*0058*/ 	.byte	0x03, 0x19
        /*005a*/ 	.short	0x0014


	//----- nvinfo : EIATTR_PARAM_CBANK
	.align		4
        /*005c*/ 	.byte	0x04, 0x0a
        /*005e*/ 	.short	(.L_697 - .L_696)
	.align		4
.L_696:
        /*0060*/ 	.word	index@(.nv.constant0._Z9blok1_135PiS_i)
        /*0064*/ 	.short	0x0380
        /*0066*/ 	.short	0x0014


	//----- nvinfo : EIATTR_SW_WAR
	.align		4
.L_697:
        /*0068*/ 	.byte	0x04, 0x36
        /*006a*/ 	.short	(.L_699 - .L_698)
.L_698:
        /*006c*/ 	.word	0x00000008
.L_699:


//--------------------- .nv.info._Z8blok1_90PiS_i --------------------------
	.section	.nv.info._Z8blok1_90PiS_i,"",@"SHT_CUDA_INFO"
	.sectionflags	@""
	.align	4


	//----- nvinfo : EIATTR_CUDA_API_VERSION
	.align		4
        /*0000*/ 	.byte	0x04, 0x37
        /*0002*/ 	.short	(.L_701 - .L_700)
.L_700:
        /*0004*/ 	.word	0x00000082


	//----- nvinfo : EIATTR_KPARAM_INFO
	.align		4
.L_701:
        /*0008*/ 	.byte	0x04, 0x17
        /*000a*/ 	.short	(.L_703 - .L_702)
.L_702:
        /*000c*/ 	.word	0x00000000
        /*0010*/ 	.short	0x0002
        /*0012*/ 	.short	0x0010
        /*0014*/ 	.byte	0x00, 0xf0, 0x11, 0x00


	//----- nvinfo : EIATTR_KPARAM_INFO
	.align		4
.L_703:
        /*0018*/ 	.byte	0x04, 0x17
        /*001a*/ 	.short	(.L_705 - .L_704)
.L_704:
        /*001c*/ 	.word	0x00000000
        /*0020*/ 	.short	0x0001
        /*0022*/ 	.short	0x0008
        /*0024*/ 	.byte	0x00, 0xf5, 0x21, 0x00


	//----- nvinfo : EIATTR_KPARAM_INFO
	.align		4
.L_705:
        /*0028*/ 	.byte	0x04, 0x17
        /*002a*/ 	.short	(.L_707 - .L_706)
.L_706:
        /*002c*/ 	.word	0x00000000
        /*0030*/ 	.short	0x0000
        /*0032*/ 	.short	0x0000
        /*0034*/ 	.byte	0x00, 0xf5, 0x21, 0x00


	//----- nvinfo : EIATTR_SPARSE_MMA_MASK
	.align		4
.L_707:
        /*0038*/ 	.byte	0x03, 0x50
        /*003a*/ 	.short	0x0000


	//----- nvinfo : EIATTR_MAXREG_COUNT
	.align		4
        /*003c*/ 	.byte	0x03, 0x1b
        /*003e*/ 	.short	0x00ff


	//----- nvinfo : EIATTR_MERCURY_ISA_VERSION
	.align		4
        /*0040*/ 	.byte	0x03, 0x5f
        /*0042*/ 	.short	0x0101


	//----- nvinfo : EIATTR_INT_WARP_WIDE_INSTR_OFFSETS
	.align		4
        /*0044*/ 	.byte	0x04, 0x31
        /*0046*/ 	.short	(.L_709 - .L_708)


	//   ....[0]....
.L_708:
        /*0048*/ 	.word	0x00000080


	//----- nvinfo : EIATTR_VRC_CTA_INIT_COUNT
	.align		4
.L_709:
        /*004c*/ 	.byte	0x02, 0x4a
	.zero		1
	.zero		1


	//----- nvinfo : EIATTR_EXIT_INSTR_OFFSETS
	.align		4
        /*0050*/ 	.byte	0x04, 0x1c
        /*0052*/ 	.short	(.L_711 - .L_710)


	//   ....[0]....
.L_710:
        /*0054*/ 	.word	0x00000460


	//----- nvinfo : EIATTR_CBANK_PARAM_SIZE
	.align		4
.L_711:
        /*0058*/ 	.byte	0x03, 0x19
        /*005a*/ 	.short	0x0014


	//----- nvinfo : EIATTR_PARAM_CBANK
	.align		4
        /*005c*/ 	.byte	0x04, 0x0a
        /*005e*/ 	.short	(.L_713 - .L_712)
	.align		4
.L_712:
        /*0060*/ 	.word	index@(.nv.constant0._Z8blok1_90PiS_i)
        /*0064*/ 	.short	0x0380
        /*0066*/ 	.short	0x0014


	//----- nvinfo : EIATTR_SW_WAR
	.align		4
.L_713:
        /*0068*/ 	.byte	0x04, 0x36
        /*006a*/ 	.short	(.L_715 - .L_714)
.L_714:
        /*006c*/ 	.word	0x00000008
.L_715:


//--------------------- .nv.info._Z8blok1_45PiS_i --------------------------
	.section	.nv.info._Z8blok1_45PiS_i,"",@"SHT_CUDA_INFO"
	.sectionflags	@""
	.align	4


	//----- nvinfo : EIATTR_CUDA_API_VERSION
	.align		4
        /*0000*/ 	.byte	0x04, 0x37
        /*0002*/ 	.short	(.L_717 - .L_716)
.L_716:
        /*0004*/ 	.word	0x00000082


	//----- nvinfo : EIATTR_KPARAM_INFO
	.align		4
.L_717:
        /*0008*/ 	.byte	0x04, 0x17
        /*000a*/ 	.short	(.L_719 - .L_718)
.L_718:
        /*000c*/ 	.word	0x00000000
        /*0010*/ 	.short	0x0002
        /*0012*/ 	.short	0x0010
        /*0014*/ 	.byte	0x00, 0xf0, 0x11, 0x00


	//----- nvinfo : EIATTR_KPARAM_INFO
	.align		4
.L_719:
        /*0018*/ 	.byte	0x04, 0x17
        /*001a*/ 	.short	(.L_721 - .L_720)
.L_720:
        /*001c*/ 	.word	0x00000000
        /*0020*/ 	.short	0x0001
        /*0022*/ 	.short	0x0008
        /*0024*/ 	.byte	0x00, 0xf5, 0x21, 0x00


	//----- nvinfo : EIATTR_KPARAM_INFO
	.align		4
.L_721:
        /*0028*/ 	.byte	0x04, 0x17
        /*002a*/ 	.short	(.L_723 - .L_722)
.L_722:
        /*002c*/ 	.word	0x00000000
        /*0030*/ 	.short	0x0000
        /*0032*/ 	.short	0x0000
        /*0034*/ 	.byte	0x00, 0xf5, 0x21, 0x00


	//----- nvinfo : EIATTR_SPARSE_MMA_MASK
	.align		4
.L_723:
        /*0038*/ 	.byte	0x03, 0x50
        /*003a*/ 	.short	0x0000


	//----- nvinfo : EIATTR_MAXREG_COUNT
	.align		4
        /*003c*/ 	.byte	0x03, 0x1b
        /*003e*/ 	.short	0x00ff


	//----- nvinfo : EIATTR_MERCURY_ISA_VERSION
	.align		4
        /*0040*/ 	.byte	0x03, 0x5f
        /*0042*/ 	.short	0x0101


	//----- nvinfo : EIATTR_INT_WARP_WIDE_INSTR_OFFSETS
	.align		4
        /*0044*/ 	.byte	0x04, 0x31
        /*0046*/ 	.short	(.L_725 - .L_724)


	//   ....[0]....
.L_724:
        /*0048*/ 	.word	0x00000080


	//----- nvinfo : EIATTR_VRC_CTA_INIT_COUNT
	.align		4
.L_725:
        /*004c*/ 	.byte	0x02, 0x4a
	.zero		1
	.zero		1


	//----- nvinfo : EIATTR_EXIT_INSTR_OFFSETS
	.align		4
        /*0050*/ 	.byte	0x04, 0x1c
        /*0052*/ 	.short	(.L_727 - .L_726)


	//   ....[0]....
.L_726:
        /*0054*/ 	.word	0x00000370


	//----- nvinfo : EIATTR_CBANK_PARAM_SIZE
	.align		4
.L_727:
        /*0058*/ 	.byte	0x03, 0x19
        /*005a*/ 	.short	0x0014


	//----- nvinfo : EIATTR_PARAM_CBANK
	.align		4
        /*005c*/ 	.byte	0x04, 0x0a
        /*005e*/ 	.short	(.L_729 - .L_728)
	.align		4
.L_728:
        /*0060*/ 	.word	index@(.nv.constant0._Z8blok1_45PiS_i)
        /*0064*/ 	.short	0x0380
        /*0066*/ 	.short	0x0014


	//----- nvinfo : EIATTR_SW_WAR
	.align		4
.L_729:
        /*0068*/ 	.byte	0x04, 0x36
        /*006a*/ 	.short	(.L_731 - .L_730)
.L_730:
        /*006c*/ 	.word	0x00000008
.L_731:


//--------------------- .nv.info._Z7blok1_0PiS_i  --------------------------
	.section	.nv.info._Z7blok1_0PiS_i,"",@"SHT_CUDA_INFO"
	.sectionflags	@""
	.align	4


	//----- nvinfo : EIATTR_CUDA_API_VERSION
	.align		4
        /*0000*/ 	.byte	0x04, 0x37
        /*0002*/ 	.short	(.L_733 - .L_732)
.L_732:
        /*0004*/ 	.word	0x00000082


	//----- nvinfo : EIATTR_KPARAM_INFO
	.align		4
.L_733:
        /*0008*/ 	.byte	0x04, 0x17
        /*000a*/ 	.short	(.L_735 - .L_734)
.L_734:
        /*000c*/ 	.word	0x00000000
        /*0010*/ 	.short	0x0002
        /*0012*/ 	.short	0x0010
        /*0014*/ 	.byte	0x00, 0xf0, 0x11, 0x00


	//----- nvinfo : EIATTR_KPARAM_INFO
	.align		4
.L_735:
        /*0018*/ 	.byte	0x04, 0x17
        /*001a*/ 	.short	(.L_737 - .L_736)
.L_736:
        /*001c*/ 	.word	0x00000000
        /*0020*/ 	.short	0x0001
        /*0022*/ 	.short	0x0008
        /*0024*/ 	.byte	0x00, 0xf5, 0x21, 0x00


	//----- nvinfo : EIATTR_KPARAM_INFO
	.align		4
.L_737:
        /*0028*/ 	.byte	0x04, 0x17
        /*002a*/ 	.short	(.L_739 - .L_738)
.L_738:
        /*002c*/ 	.word	0x00000000
        /*0030*/ 	.short	0x0000
        /*0032*/ 	.short	0x0000
        /*0034*/ 	.byte	0x00, 0xf5, 0x21, 0x00


	//----- nvinfo : EIATTR_SPARSE_MMA_MASK
	.align		4
.L_739:
        /*0038*/ 	.byte	0x03, 0x50
        /*003a*/ 	.short	0x0000


	//----- nvinfo : EIATTR_MAXREG_COUNT
	.align		4
        /*003c*/ 	.byte	0x03, 0x1b
        /*003e*/ 	.short	0x00ff


	//----- nvinfo : EIATTR_MERCURY_ISA_VERSION
	.align		4
        /*0040*/ 	.byte	0x03, 0x5f
        /*0042*/ 	.short	0x0101


	//----- nvinfo : EIATTR_INT_WARP_WIDE_INSTR_OFFSETS
	.align		4
        /*0044*/ 	.byte	0x04, 0x31
        /*0046*/ 	.short	(.L_741 - .L_740)


	//   ....[0]....
.L_740:
        /*0048*/ 	.word	0x000002e0


	//   ....[1]....
        /*004c*/ 	.word	0x000003e0


	//   ....[2]....
        /*0050*/ 	.word	0x000004c0


	//   ....[3]....
        /*0054*/ 	.word	0x00000590


	//   ....[4]....
        /*0058*/ 	.word	0x000006f0


	//   ....[5]....
        /*005c*/ 	.word	0x00000850


	//   ....[6]....
        /*0060*/ 	.word	0x00000930


	//   ....[7]....
        /*0064*/ 	.word	0x00000b00


	//   ....[8]....
        /*0068*/ 	.word	0x00000c10


	//   ....[9]....
        /*006c*/ 	.word	0x00000cf0


	//   ....[10]....
        /*0070*/ 	.word	0x00000dc0


	//   ....[11]....
        /*0074*/ 	.word	0x00000f00


	//   ....[12]....
        /*0078*/ 	.word	0x00001060


	//   ....[13]....
        /*007c*/ 	.word	0x00001140


	//   ....[14]....
        /*0080*/ 	.word	0x00001310


	//   ....[15]....
        /*0084*/ 	.word	0x00001420


	//   ....[16]....
        /*0088*/ 	.word	0x00001500


	//   ....[17]....
        /*008c*/ 	.word	0x000015d0


	//   ....[18]....
        /*0090*/ 	.word	0x00001710


	//   ....[19]....
        /*0094*/ 	.word	0x00001870


	//   ....[20]....
        /*0098*/ 	.word	0x00001950


	//----- nvinfo : EIATTR_VRC_CTA_INIT_COUNT
	.align		4
.L_741:
        /*009c*/ 	.byte	0x02, 0x4a
	.zero		1
	.zero		1


	//----- nvinfo : EIATTR_EXIT_INSTR_OFFSETS
	.align		4
        /*00a0*/ 	.byte	0x04, 0x1c
        /*00a2*/ 	.short	(.L_743 - .L_742)


	//   ....[0]....
.L_742:
        /*00a4*/ 	.word	0x00000030


	//   ....[1]....
        /*00a8*/ 	.word	0x000019f0


	//----- nvinfo : EIATTR_CBANK_PARAM_SIZE
	.align		4
.L_743:
        /*00ac*/ 	.byte	0x03, 0x19
        /*00ae*/ 	.short	0x0014


	//----- nvinfo : EIATTR_PARAM_CBANK
	.align		4
        /*00b0*/ 	.byte	0x04, 0x0a
        /*00b2*/ 	.short	(.L_745 - .L_744)
	.align		4
.L_744:
        /*00b4*/ 	.word	index@(.nv.constant0._Z7blok1_0PiS_i)
        /*00b8*/ 	.short	0x0380
        /*00ba*/ 	.short	0x0014


	//----- nvinfo : EIATTR_SW_WAR
	.align		4
.L_745:
        /*00bc*/ 	.byte	0x04, 0x36
        /*00be*/ 	.short	(.L_747 - .L_746)
.L_746:
        /*00c0*/ 	.word	0x00000008
.L_747:


//--------------------- .nv.info._Z6Div315PiS_i   --------------------------
	.section	.nv.info._Z6Div315PiS_i,"",@"SHT_CUDA_INFO"
	.sectionflags	@""
	.align	4


	//----- nvinfo : EIATTR_CUDA_API_VERSION
	.align		4
        /*0000*/ 	.byte	0x04, 0x37
        /*0002*/ 	.short	(.L_749 - .L_748)
.L_748:
        /*0004*/ 	.word	0x00000082


	//----- nvinfo : EIATTR_KPARAM_INFO
	.align		4
.L_749:
        /*0008*/ 	.byte	0x04, 0x17
        /*000a*/ 	.short	(.L_751 - .L_750)
.L_750:
        /*000c*/ 	.word	0x00000000
        /*0010*/ 	.short	0x0002
        /*0012*/ 	.short	0x0010
        /*0014*/ 	.byte	0x00, 0xf0, 0x11, 0x00


	//----- nvinfo : EIATTR_KPARAM_INFO
	.align		4
.L_751:
        /*0018*/ 	.byte	0x04, 0x17
        /*001a*/ 	.short	(.L_753 - .L_752)
.L_752:
        /*001c*/ 	.word	0x00000000
        /*0020*/ 	.short	0x0001
        /*0022*/ 	.short	0x0008
        /*0024*/ 	.byte	0x00, 0xf5, 0x21, 0x00


	//----- nvinfo : EIATTR_KPARAM_INFO
	.align		4
.L_753:
        /*0028*/ 	.byte	0x04, 0x17
        /*002a*/ 	.short	(.L_755 - .L_754)
.L_754:
        /*002c*/ 	.word	0x00000000
        /*0030*/ 	.short	0x0000
        /*0032*/ 	.short	0x0000
        /*0034*/ 	.byte	0x00, 0xf5, 0x21, 0x00


	//----- nvinfo : EIATTR_SPARSE_MMA_MASK
	.align		4
.L_755:
        /*0038*/ 	.byte	0x03, 0x50
        /*003a*/ 	.short	0x0000


	//----- nvinfo : EIATTR_MAXREG_COUNT
	.align		4
        /*003c*/ 	.byte	0x03, 0x1b
        /*003e*/ 	.short	0x00ff


	//----- nvinfo : EIATTR_EXTERNS
	.align		4
        /*0040*/ 	.byte	0x04, 0x0f
        /*0042*/ 	.short	(.L_757 - .L_756)


	//   ....[0]....
	.align		4
.L_756:
        /*0044*/ 	.word	index@(vprintf)


	//----- nvinfo : EIATTR_MERCURY_ISA_VERSION
	.align		4
.L_757:
        /*0048*/ 	.byte	0x03, 0x5f
        /*004a*/ 	.short	0x0101


	//----- nvinfo : EIATTR_VRC_CTA_INIT_COUNT
	.align		4
        /*004c*/ 	.byte	0x02, 0x4a
	.zero		1
	.zero		1


	//----- nvinfo : EIATTR_SYSCALL_OFFSETS
	.align		4
        /*0050*/ 	.byte	0x04, 0x46
        /*0052*/ 	.short	(.L_759 - .L_758)


	//   ....[0]....
.L_758:
        /*0054*/ 	.word	0x00000270


	//   ....[1]....
        /*0058*/ 	.word	0x000003e0


	//   ....[2]....
        /*005c*/ 	.word	0x00000540


	//----- nvinfo : EIATTR_EXIT_INSTR_OFFSETS
	.align		4
.L_759:
        /*0060*/ 	.byte	0x04, 0x1c
        /*0062*/ 	.short	(.L_761 - .L_760)


	//   ....[0]....
.L_760:
        /*0064*/ 	.word	0x00000420


	//   ....[1]....
        /*0068*/ 	.word	0x00000550


	//----- nvinfo : EIATTR_CRS_STACK_SIZE
	.align		4
.L_761:
        /*006c*/ 	.byte	0x04, 0x1e
        /*006e*/ 	.short	(.L_763 - .L_762)
.L_762:
        /*0070*/ 	.word	0x00000000


	//----- nvinfo : EIATTR_CBANK_PARAM_SIZE
	.align		4
.L_763:
        /*0074*/ 	.byte	0x03, 0x19
        /*0076*/ 	.short	0x0014


	//----- nvinfo : EIATTR_PARAM_CBANK
	.align		4
        /*0078*/ 	.byte	0x04, 0x0a
        /*007a*/ 	.short	(.L_765 - .L_764)
	.align		4
.L_764:
        /*007c*/ 	.word	index@(.nv.constant0._Z6Div315PiS_i)
        /*0080*/ 	.short	0x0380
        /*0082*/ 	.short	0x0014


	//----- nvinfo : EIATTR_SW_WAR
	.align		4
.L_765:
        /*0084*/ 	.byte	0x04, 0x36
        /*0086*/ 	.short	(.L_767 - .L_766)
.L_766:
        /*0088*/ 	.word	0x00000008
.L_767:


//--------------------- .nv.info._Z6Div270PiS_i   --------------------------
	.section	.nv.info._Z6Div270PiS_i,"",@"SHT_CUDA_INFO"
	.sectionflags	@""
	.align	4


	//----- nvinfo : EIATTR_CUDA_API_VERSION
	.align		4
        /*0000*/ 	.byte	0x04, 0x37
        /*0002*/ 	.short	(.L_769 - .L_768)
.L_768:
        /*0004*/ 	.word	0x00000082


	//----- nvinfo : EIATTR_KPARAM_INFO
	.align		4
.L_769:
        /*0008*/ 	.byte	0x04, 0x17
        /*000a*/ 	.short	(.L_771 - .L_770)
.L_770:
        /*000c*/ 	.word	0x00000000
        /*0010*/ 	.short	0x0002
        /*0012*/ 	.short	0x0010
        /*0014*/ 	.byte	0x00, 0xf0, 0x11, 0x00


	//----- nvinfo : EIATTR_KPARAM_INFO
	.align		4
.L_771:
        /*0018*/ 	.byte	0x04, 0x17
        /*001a*/ 	.short	(.L_773 - .L_772)
.L_772:
        /*001c*/ 	.word	0x00000000
        /*0020*/ 	.short	0x0001
        /*0022*/ 	.short	0x0008
        /*0024*/ 	.byte	0x00, 0xf5, 0x21, 0x00


	//----- nvinfo : EIATTR_KPARAM_INFO
	.align		4
.L_773:
        /*0028*/ 	.byte	0x04, 0x17
        /*002a*/ 	.short	(.L_775 - .L_774)
.L_774:
        /*002c*/ 	.word	0x00000000
        /*0030*/ 	.short	0x0000
        /*0032*/ 	.short	0x0000
        /*0034*/ 	.byte	0x00, 0xf5, 0x21, 0x00


	//----- nvinfo : EIATTR_SPARSE_MMA_MASK
	.align		4
.L_775:
        /*0038*/ 	.byte	0x03, 0x50
        /*003a*/ 	.short	0x0000


	//----- nvinfo : EIATTR_MAXREG_COUNT
	.align		4
        /*003c*/ 	.byte	0x03, 0x1b
        /*003e*/ 	.short	0x00ff


	//----- nvinfo : EIATTR_EXTERNS
	.align		4
        /*0040*/ 	.byte	0x04, 0x0f
        /*0042*/ 	.short	(.L_777 - .L_776)


	//   ....[0]....
	.align		4
.L_776:
        /*0044*/ 	.word	index@(vprintf)


	//----- nvinfo : EIATTR_MERCURY_ISA_VERSION
	.align		4
.L_777:
        /*0048*/ 	.byte	0x03, 0x5f
        /*004a*/ 	.short	0x0101


	//----- nvinfo : EIATTR_VRC_CTA_INIT_COUNT
	.align		4
        /*004c*/ 	.byte	0x02, 0x4a
	.zero		1
	.zero		1


	//----- nvinfo : EIATTR_SYSCALL_OFFSETS
	.align		4
        /*0050*/ 	.byte	0x04, 0x46
        /*0052*/ 	.short	(.L_779 - .L_778)


	//   ....[0]....
.L_778:
        /*0054*/ 	.word	0x00000310


	//   ....[1]....
        /*0058*/ 	.word	0x000004e0


	//   ....[2]....
        /*005c*/ 	.word	0x000006a0


	//----- nvinfo : EIATTR_EXIT_INSTR_OFFSETS
	.align		4
.L_779:
        /*0060*/ 	.byte	0x04, 0x1c
        /*0062*/ 	.short	(.L_781 - .L_780)


	//   ....[0]....
.L_780:
        /*0064*/ 	.word	0x00000530


	//   ....[1]....
        /*0068*/ 	.word	0x000006b0


	//----- nvinfo : EIATTR_CRS_STACK_SIZE
	.align		4
.L_781:
        /*006c*/ 	.byte	0x04, 0x1e
        /*006e*/ 	.short	(.L_783 - .L_782)
.L_782:
        /*0070*/ 	.word	0x00000000


	//----- nvinfo : EIATTR_CBANK_PARAM_SIZE
	.align		4
.L_783:
        /*0074*/ 	.byte	0x03, 0x19
        /*0076*/ 	.short	0x0014


	//----- nvinfo : EIATTR_PARAM_CBANK
	.align		4
        /*0078*/ 	.byte	0x04, 0x0a
        /*007a*/ 	.short	(.L_785 - .L_784)
	.align		4
.L_784:
        /*007c*/ 	.word	index@(.nv.constant0._Z6Div270PiS_i)
        /*0080*/ 	.short	0x0380
        /*0082*/ 	.short	0x0014


	//----- nvinfo : EIATTR_SW_WAR
	.align		4
.L_785:
        /*0084*/ 	.byte	0x04, 0x36
        /*0086*/ 	.short	(.L_787 - .L_786)
.L_786:
        /*0088*/ 	.word	0x00000008
.L_787:


//--------------------- .nv.info._Z6Div225PiS_i   --------------------------
	.section	.nv.info._Z6Div225PiS_i,"",@"SHT_CUDA_INFO"
	.sectionflags	@""
	.align	4


	//----- nvinfo : EIATTR_CUDA_API_VERSION
	.align		4
        /*0000*/ 	.byte	0x04, 0x37
        /*0002*/ 	.short	(.L_789 - .L_788)
.L_788:
        /*0004*/ 	.word	0x00000082


	//----- nvinfo : EIATTR_KPARAM_INFO
	.align		4
.L_789:
        /*0008*/ 	.byte	0x04, 0x17
        /*000a*/ 	.short	(.L_791 - .L_790)
.L_790:
        /*000c*/ 	.word	0x00000000
        /*0010*/ 	.short	0x0002
        /*0012*/ 	.short	0x0010
        /*0014*/ 	.byte	0x00, 0xf0, 0x11, 0x00


	//----- nvinfo : EIATTR_KPARAM_INFO
	.align		4
.L_791:
        /*0018*/ 	.byte	0x04, 0x17
        /*001a*/ 	.short	(.L_793 - .L_792)
.L_792:
        /*001c*/ 	.word	0x00000000
        /*0020*/ 	.short	0x0001
        /*0022*/ 	.short	0x0008
        /*0024*/ 	.byte	0x00, 0xf5, 0x21, 0x00


	//----- nvinfo : EIATTR_KPARAM_INFO
	.align		4
.L_793:
        /*0028*/ 	.byte	0x04, 0x17
        /*002a*/ 	.short	(.L_795 - .L_794)
.L_794:
        /*002c*/ 	.word	0x00000000
        /*0030*/ 	.short	0x0000
        /*0032*/ 	.short	0x0000
        /*0034*/ 	.byte	0x00, 0xf5, 0x21, 0x00


	//----- nvinfo : EIATTR_SPARSE_MMA_MASK
	.align		4
.L_795:
        /*0038*/ 	.byte	0x03, 0x50
        /*003a*/ 	.short	0x0000


	//----- nvinfo : EIATTR_MAXREG_COUNT
	.align		4
        /*003c*/ 	.byte	0x03, 0x1b
        /*003e*/ 	.short	0x00ff


	//----- nvinfo : EIATTR_MERCURY_ISA_VERSION
	.align		4
        /*0040*/ 	.byte	0x03, 0x5f
        /*0042*/ 	.short	0x0101


	//----- nvinfo : EIATTR_VRC_CTA_INIT_COUNT
	.align		4
        /*0044*/ 	.byte	0x02, 0x4a
	.zero		1
	.zero		1


	//----- nvinfo : EIATTR_EXIT_INSTR_OFFSETS
	.align		4
        /*0048*/ 	.byte	0x04, 0x1c
        /*004a*/ 	.short	(.L_797 - .L_796)


	//   ....[0]....
.L_796:
        /*004c*/ 	.word	0x00000280


	//   ....[1]....
        /*0050*/ 	.word	0x00000310


	//----- nvinfo : EIATTR_CRS_STACK_SIZE
	.align		4
.L_797:
        /*0054*/ 	.byte	0x04, 0x1e
        /*0056*/ 	.short	(.L_799 - .L_798)
.L_798:
        /*0058*/ 	.word	0x00000000


	//----- nvinfo : EIATTR_CBANK_PARAM_SIZE
	.align		4
.L_799:
        /*005c*/ 	.byte	0x03, 0x19
        /*005e*/ 	.short	0x0014


	//----- nvinfo : EIATTR_PARAM_CBANK
	.align		4
        /*0060*/ 	.byte	0x04, 0x0a
        /*0062*/ 	.short	(.L_801 - .L_800)
	.align		4
.L_800:
        /*0064*/ 	.word	index@(.nv.constant0._Z6Div225PiS_i)
        /*0068*/ 	.short	0x0380
        /*006a*/ 	.short	0x0014


	//----- nvinfo : EIATTR_SW_WAR
	.align		4
.L_801:
        /*006c*/ 	.byte	0x04, 0x36
        /*006e*/ 	.short	(.L_803 - .L_802)
.L_802:
        /*0070*/ 	.word	0x00000008
.L_803:


//--------------------- .nv.info._Z6Div180PiS_i   --------------------------
	.section	.nv.info._Z6Div180PiS_i,"",@"SHT_CUDA_INFO"
	.sectionflags	@""
	.align	4


	//----- nvinfo : EIATTR_CUDA_API_VERSION
	.align		4
        /*0000*/ 	.byte	0x04, 0x37
        /*0002*/ 	.short	(.L_805 - .L_804)
.L_804:
        /*0004*/ 	.word	0x00000082


	//----- nvinfo : EIATTR_KPARAM_INFO
	.align		4
.L_805:
        /*0008*/ 	.byte	0x04, 0x17
        /*000a*/ 	.short	(.L_807 - .L_806)
.L_806:
        /*000c*/ 	.word	0x00000000
        /*0010*/ 	.short	0x0002
        /*0012*/ 	.short	0x0010
        /*0014*/ 	.byte	0x00, 0xf0, 0x11, 0x00


	//----- nvinfo : EIATTR_KPARAM_INFO
	.align		4
.L_807:
        /*0018*/ 	.byte	0x04, 0x17
        /*001a*/ 	.short	(.L_809 - .L_808)
.L_808:
        /*001c*/ 	.word	0x00000000
        /*0020*/ 	.short	0x0001
        /*0022*/ 	.short	0x0008
        /*0024*/ 	.byte	0x00, 0xf5, 0x21, 0x00


	//----- nvinfo : EIATTR_KPARAM_INFO
	.align		4
.L_809:
        /*0028*/ 	.byte	0x04, 0x17
        /*002a*/ 	.short	(.L_811 - .L_810)
.L_810:
        /*002c*/ 	.word	0x00000000
        /*0030*/ 	.short	0x0000
        /*0032*/ 	.short	0x0000
        /*0034*/ 	.byte	0x00, 0xf5, 0x21, 0x00


	//----- nvinfo : EIATTR_SPARSE_MMA_MASK
	.align		4
.L_811:
        /*0038*/ 	.byte	0x03, 0x50
        /*003a*/ 	.short	0x0000


	//----- nvinfo : EIATTR_MAXREG_COUNT
	.align		4
        /*003c*/ 	.byte	0x03, 0x1b
        /*003e*/ 	.short	0x00ff


	//----- nvinfo : EIATTR_MERCURY_ISA_VERSION
	.align		4
        /*0040*/ 	.byte	0x03, 0x5f
        /*0042*/ 	.short	0x0101


	//----- nvinfo : EIATTR_VRC_CTA_INIT_COUNT
	.align		4
        /*0044*/ 	.byte	0x02, 0x4a
	.zero		1
	.zero		1


	//----- nvinfo : EIATTR_EXIT_INSTR_OFFSETS
	.align		4
        /*0048*/ 	.byte	0x04, 0x1c
        /*004a*/ 	.short	(.L_813 - .L_812)


	//   ....[0]....
.L_812:
        /*004c*/ 	.word	0x00000200


	//   ....[1]....
        /*0050*/ 	.word	0x000002e0


	//----- nvinfo : EIATTR_CRS_STACK_SIZE
	.align		4
.L_813:
        /*0054*/ 	.byte	0x04, 0x1e
        /*0056*/ 	.short	(.L_815 - .L_814)
.L_814:
        /*0058*/ 	.word	0x00000000


	//----- nvinfo : EIATTR_CBANK_PARAM_SIZE
	.align		4
.L_815:
        /*005c*/ 	.byte	0x03, 0x19
        /*005e*/ 	.short	0x0014


	//----- nvinfo : EIATTR_PARAM_CBANK
	.align		4
        /*0060*/ 	.byte	0x04, 0x0a
        /*0062*/ 	.short	(.L_817 - .L_816)
	.align		4
.L_816:
        /*0064*/ 	.word	index@(.nv.constant0._Z6Div180PiS_i)
        /*0068*/ 	.short	0x0380
        /*006a*/ 	.short	0x0014


	//----- nvinfo : EIATTR_SW_WAR
	.align		4
.L_817:
        /*006c*/ 	.byte	0x04, 0x36
        /*006e*/ 	.short	(.L_819 - .L_818)
.L_818:
        /*0070*/ 	.word	0x00000008
.L_819:


//--------------------- .nv.info._Z6Div135PiS_i   --------------------------
	.section	.nv.info._Z6Div135PiS_i,"",@"SHT_CUDA_INFO"
	.sectionflags	@""
	.align	4


	//----- nvinfo : EIATTR_CUDA_API_VERSION
	.align		4
        /*0000*/ 	.byte	0x04, 0x37
        /*0002*/ 	.short	(.L_821 - .L_820)
.L_820:
        /*0004*/ 	.word	0x00000082


	//----- nvinfo : EIATTR_KPARAM_INFO
	.align		4
.L_821:
        /*0008*/ 	.byte	0x04, 0x17
        /*000a*/ 	.short	(.L_823 - .L_822)
.L_822:
        /*000c*/ 	.word	0x00000000
        /*0010*/ 	.short	0x0002
        /*0012*/ 	.short	0x0010
        /*0014*/ 	.byte	0x00, 0xf0, 0x11, 0x00


	//----- nvinfo : EIATTR_KPARAM_INFO
	.align		4
.L_823:
        /*0018*/ 	.byte	0x04, 0x17
        /*001a*/ 	.short	(.L_825 - .L_824)
.L_824:
        /*001c*/ 	.word	0x00000000
        /*0020*/ 	.short	0x0001
        /*0022*/ 	.short	0x0008
        /*0024*/ 	.byte	0x00, 0xf5, 0x21, 0x00


	//----- nvinfo : EIATTR_KPARAM_INFO
	.align		4
.L_825:
        /*0028*/ 	.byte	0x04, 0x17
        /*002a*/ 	.short	(.L_827 - .L_826)
.L_826:
        /*002c*/ 	.word	0x00000000
        /*0030*/ 	.short	0x0000
        /*0032*/ 	.short	0x0000
        /*0034*/ 	.byte	0x00, 0xf5, 0x21, 0x00


	//----- nvinfo : EIATTR_SPARSE_MMA_MASK
	.align		4
.L_827:
        /*0038*/ 	.byte	0x03, 0x50
        /*003a*/ 	.short	0x0000


	//----- nvinfo : EIATTR_MAXREG_COUNT
	.align		4
        /*003c*/ 	.byte	0x03, 0x1b
        /*003e*/ 	.short	0x00ff


	//----- nvinfo : EIATTR_MERCURY_ISA_VERSION
	.align		4
        /*0040*/ 	.byte	0x03, 0x5f
        /*0042*/ 	.short	0x0101


	//----- nvinfo : EIATTR_VRC_CTA_INIT_COUNT
	.align		4
        /*0044*/ 	.byte	0x02, 0x4a
	.zero		1
	.zero		1


	//----- nvinfo : EIATTR_EXIT_INSTR_OFFSETS
	.align		4
        /*0048*/ 	.byte	0x04, 0x1c
        /*004a*/ 	.short	(.L_829 - .L_828)


	//   ....[0]....
.L_828:
        /*004c*/ 	.word	0x00000280


	//   ....[1]....
        /*0050*/ 	.word	0x00000310


	//----- nvinfo : EIATTR_CRS_STACK_SIZE
	.align		4
.L_829:
        /*0054*/ 	.byte	0x04, 0x1e
        /*0056*/ 	.short	(.L_831 - .L_830)
.L_830:
        /*0058*/ 	.word	0x00000000


	//----- nvinfo : EIATTR_CBANK_PARAM_SIZE
	.align		4
.L_831:
        /*005c*/ 	.byte	0x03, 0x19
        /*005e*/ 	.short	0x0014


	//----- nvinfo : EIATTR_PARAM_CBANK
	.align		4
        /*0060*/ 	.byte	0x04, 0x0a
        /*0062*/ 	.short	(.L_833 - .L_832)
	.align		4
.L_832:
        /*0064*/ 	.word	index@(.nv.constant0._Z6Div135PiS_i)
        /*0068*/ 	.short	0x0380
        /*006a*/ 	.short	0x0014


	//----- nvinfo : EIATTR_SW_WAR
	.align		4
.L_833:
        /*006c*/ 	.byte	0x04, 0x36
        /*006e*/ 	.short	(.L_835 - .L_834)
.L_834:
        /*0070*/ 	.word	0x00000008
.L_835:


//--------------------- .nv.info._Z5Div90PiS_i    --------------------------
	.section	.nv.info._Z5Div90PiS_i,"",@"SHT_CUDA_INFO"
	.sectionflags	@""
	.align	4


	//----- nvinfo : EIATTR_CUDA_API_VERSION
	.align		4
        /*0000*/ 	.byte	0x04, 0x37
        /*0002*/ 	.short	(.L_837 - .L_836)
.L_836:
        /*0004*/ 	.word	0x00000082


	//----- nvinfo : EIATTR_KPARAM_INFO
	.align		4
.L_837:
        /*0008*/ 	.byte	0x04, 0x17
        /*000a*/ 	.short	(.L_839 - .L_838)
.L_838:
        /*000c*/ 	.word	0x00000000
        /*0010*/ 	.short	0x0002
        /*0012*/ 	.short	0x0010
        /*0014*/ 	.byte	0x00, 0xf0, 0x11, 0x00


	//----- nvinfo : EIATTR_KPARAM_INFO
	.align		4
.L_839:
        /*0018*/ 	.byte	0x04, 0x17
        /*001a*/ 	.short	(.L_841 - .L_840)
.L_840:
        /*001c*/ 	.word	0x00000000
        /*0020*/ 	.short	0x0001
        /*0022*/ 	.short	0x0008
        /*0024*/ 	.byte	0x00, 0xf5, 0x21, 0x00


	//----- nvinfo : EIATTR_KPARAM_INFO
	.align		4
.L_841:
        /*0028*/ 	.byte	0x04, 0x17
        /*002a*/ 	.short	(.L_843 - .L_842)
.L_842:
        /*002c*/ 	.word	0x00000000
        /*0030*/ 	.short	0x0000
        /*0032*/ 	.short	0x0000
        /*0034*/ 	.byte	0x00, 0xf5, 0x21, 0x00


	//----- nvinfo : EIATTR_SPARSE_MMA_MASK
	.align		4
.L_843:
        /*0038*/ 	.byte	0x03, 0x50
        /*003a*/ 	.short	0x0000


	//----- nvinfo : EIATTR_MAXREG_COUNT
	.align		4
        /*003c*/ 	.byte	0x03, 0x1b
        /*003e*/ 	.short	0x00ff


	//----- nvinfo : EIATTR_MERCURY_ISA_VERSION
	.align		4
        /*0040*/ 	.byte	0x03, 0x5f
        /*0042*/ 	.short	0x0101


	//----- nvinfo : EIATTR_VRC_CTA_INIT_COUNT
	.align		4
        /*0044*/ 	.byte	0x02, 0x4a
	.zero		1
	.zero		1


	//----- nvinfo : EIATTR_EXIT_INSTR_OFFSETS
	.align		4
        /*0048*/ 	.byte	0x04, 0x1c
        /*004a*/ 	.short	(.L_845 - .L_844)


	//   ....[0]....
.L_844:
        /*004c*/ 	.word	0x00000360


	//   ....[1]....
        /*0050*/ 	.word	0x00000440


	//----- nvinfo : EIATTR_CRS_STACK_SIZE
	.align		4
.L_845:
        /*0054*/ 	.byte	0x04, 0x1e
        /*0056*/ 	.short	(.L_847 - .L_846)
.L_846:
        /*0058*/ 	.word	0x00000000


	//----- nvinfo : EIATTR_CBANK_PARAM_SIZE
	.align		4
.L_847:
        /*005c*/ 	.byte	0x03, 0x19
        /*005e*/ 	.short	0x0014


	//----- nvinfo : EIATTR_PARAM_CBANK
	.align		4
        /*0060*/ 	.byte	0x04, 0x0a
        /*0062*/ 	.short	(.L_849 - .L_848)
	.align		4
.L_848:
        /*0064*/ 	.word	index@(.nv.constant0._Z5Div90PiS_i)
        /*0068*/ 	.short	0x0380
        /*006a*/ 	.short	0x0014


	//----- nvinfo : EIATTR_SW_WAR
	.align		4
.L_849:
        /*006c*/ 	.byte	0x04, 0x36
        /*006e*/ 	.short	(.L_851 - .L_850)
.L_850:
        /*0070*/ 	.word	0x00000008
.L_851:


//--------------------- .nv.info._Z5Div45PiS_i    --------------------------
	.section	.nv.info._Z5Div45PiS_i,"",@"SHT_CUDA_INFO"
	.sectionflags	@""
	.align	4


	//----- nvinfo : EIATTR_CUDA_API_VERSION
	.align		4
        /*0000*/ 	.byte	0x04, 0x37
        /*0002*/ 	.short	(.L_853 - .L_852)
.L_852:
        /*0004*/ 	.word	0x00000082


	//----- nvinfo : EIATTR_KPARAM_INFO
	.align		4
.L_853:
        /*0008*/ 	.byte	0x04, 0x17
        /*000a*/ 	.short	(.L_855 - .L_854)
.L_854:
        /*000c*/ 	.word	0x00000000
        /*0010*/ 	.short	0x0002
        /*0012*/ 	.short	0x0010
        /*0014*/ 	.byte	0x00, 0xf0, 0x11, 0x00


	//----- nvinfo : EIATTR_KPARAM_INFO
	.align		4
.L_855:
        /*0018*/ 	.byte	0x04, 0x17
        /*001a*/ 	.short	(.L_857 - .L_856)
.L_856:
        /*001c*/ 	.word	0x00000000
        /*0020*/ 	.short	0x0001
        /*0022*/ 	.short	0x0008
        /*0024*/ 	.byte	0x00, 0xf5, 0x21, 0x00


	//----- nvinfo : EIATTR_KPARAM_INFO
	.align		4
.L_857:
        /*0028*/ 	.byte	0x04, 0x17
        /*002a*/ 	.short	(.L_859 - .L_858)
.L_858:
        /*002c*/ 	.word	0x00000000
        /*0030*/ 	.short	0x0000
        /*0032*/ 	.short	0x0000
        /*0034*/ 	.byte	0x00, 0xf5, 0x21, 0x00


	//----- nvinfo : EIATTR_SPARSE_MMA_MASK
	.align		4
.L_859:
        /*0038*/ 	.byte	0x03, 0x50
        /*003a*/ 	.short	0x0000


	//----- nvinfo : EIATTR_MAXREG_COUNT
	.align		4
        /*003c*/ 	.byte	0x03, 0x1b
        /*003e*/ 	.short	0x00ff


	//----- nvinfo : EIATTR_MERCURY_ISA_VERSION
	.align		4
        /*0040*/ 	.byte	0x03, 0x5f
        /*0042*/ 	.short	0x0101


	//----- nvinfo : EIATTR_VRC_CTA_INIT_COUNT
	.align		4
        /*0044*/ 	.byte	0x02, 0x4a
	.zero		1
	.zero		1


	//----- nvinfo : EIATTR_EXIT_INSTR_OFFSETS
	.align		4
        /*0048*/ 	.byte	0x04, 0x1c
        /*004a*/ 	.short	(.L_861 - .L_860)


	//   ....[0]....
.L_860:
        /*004c*/ 	.word	0x00000280


	//   ....[1]....
        /*0050*/ 	.word	0x00000310


	//----- nvinfo : EIATTR_CRS_STACK_SIZE
	.align		4
.L_861:
        /*0054*/ 	.byte	0x04, 0x1e
        /*0056*/ 	.short	(.L_863 - .L_862)
.L_862:
        /*0058*/ 	.word	0x00000000


	//----- nvinfo : EIATTR_CBANK_PARAM_SIZE
	.align		4
.L_863:
        /*005c*/ 	.byte	0x03, 0x19
        /*005e*/ 	.short	0x0014


	//----- nvinfo : EIATTR_PARAM_CBANK
	.align		4
        /*0060*/ 	.byte	0x04, 0x0a
        /*0062*/ 	.short	(.L_865 - .L_864)
	.align		4
.L_864:
        /*0064*/ 	.word	index@(.nv.constant0._Z5Div45PiS_i)
        /*0068*/ 	.short	0x0380
        /*006a*/ 	.short	0x0014


	//----- nvinfo : EIATTR_SW_WAR
	.align		4
.L_865:
        /*006c*/ 	.byte	0x04, 0x36
        /*006e*/ 	.short	(.L_867 - .L_866)
.L_866:
        /*0070*/ 	.word	0x00000008
.L_867:


//--------------------- .nv.info._Z4Div0PiS_i     --------------------------
	.section	.nv.info._Z4Div0PiS_i,"",@"SHT_CUDA_INFO"
	.sectionflags	@""
	.align	4


	//----- nvinfo : EIATTR_CUDA_API_VERSION
	.align		4
        /*0000*/ 	.byte	0x04, 0x37
        /*0002*/ 	.short	(.L_869 - .L_868)
.L_868:
        /*0004*/ 	.word	0x00000082


	//----- nvinfo : EIATTR_KPARAM_INFO
	.align		4
.L_869:
        /*0008*/ 	.byte	0x04, 0x17
        /*000a*/ 	.short	(.L_871 - .L_870)
.L_870:
        /*000c*/ 	.word	0x00000000
        /*0010*/ 	.short	0x0002
        /*0012*/ 	.short	0x0010
        /*0014*/ 	.byte	0x00, 0xf0, 0x11, 0x00


	//----- nvinfo : EIATTR_KPARAM_INFO
	.align		4
.L_871:
        /*0018*/ 	.byte	0x04, 0x17
        /*001a*/ 	.short	(.L_873 - .L_872)
.L_872:
        /*001c*/ 	.word	0x00000000
        /*0020*/ 	.short	0x0001
        /*0022*/ 	.short	0x0008
        /*0024*/ 	.byte	0x00, 0xf5, 0x21, 0x00


	//----- nvinfo : EIATTR_KPARAM_INFO
	.align		4
.L_873:
        /*0028*/ 	.byte	0x04, 0x17
        /*002a*/ 	.short	(.L_875 - .L_874)
.L_874:
        /*002c*/ 	.word	0x00000000
        /*0030*/ 	.short	0x0000
        /*0032*/ 	.short	0x0000
        /*0034*/ 	.byte	0x00, 0xf5, 0x21, 0x00


	//----- nvinfo : EIATTR_SPARSE_MMA_MASK
	.align		4
.L_875:
        /*0038*/ 	.byte	0x03, 0x50
        /*003a*/ 	.short	0x0000


	//----- nvinfo : EIATTR_MAXREG_COUNT
	.align		4
        /*003c*/ 	.byte	0x03, 0x1b
        /*003e*/ 	.short	0x00ff


	//----- nvinfo : EIATTR_MERCURY_ISA_VERSION
	.align		4
        /*0040*/ 	.byte	0x03, 0x5f
        /*0042*/ 	.short	0x0101


	//----- nvinfo : EIATTR_VRC_CTA_INIT_COUNT
	.align		4
        /*0044*/ 	.byte	0x02, 0x4a
	.zero		1
	.zero		1


	//----- nvinfo : EIATTR_EXIT_INSTR_OFFSETS
	.align		4
        /*0048*/ 	.byte	0x04, 0x1c
        /*004a*/ 	.short	(.L_877 - .L_876)


	//   ....[0]....
.L_876:
        /*004c*/ 	.word	0x00000200


	//   ....[1]....
        /*0050*/ 	.word	0x000002e0


	//----- nvinfo : EIATTR_CRS_STACK_SIZE
	.align		4
.L_877:
        /*0054*/ 	.byte	0x04, 0x1e
        /*0056*/ 	.short	(.L_879 - .L_878)
.L_878:
        /*0058*/ 	.word	0x00000000


	//----- nvinfo : EIATTR_CBANK_PARAM_SIZE
	.align		4
.L_879:
        /*005c*/ 	.byte	0x03, 0x19
        /*005e*/ 	.short	0x0014


	//----- nvinfo : EIATTR_PARAM_CBANK
	.align		4
        /*0060*/ 	.byte	0x04, 0x0a
        /*0062*/ 	.short	(.L_881 - .L_880)
	.align		4
.L_880:
        /*0064*/ 	.word	index@(.nv.constant0._Z4Div0PiS_i)
        /*0068*/ 	.short	0x0380
        /*006a*/ 	.short	0x0014


	//----- nvinfo : EIATTR_SW_WAR
	.align		4
.L_881:
        /*006c*/ 	.byte	0x04, 0x36
        /*006e*/ 	.short	(.L_883 - .L_882)
.L_882:
        /*0070*/ 	.word	0x00000008
.L_883:


//--------------------- .nv.callgraph             --------------------------
	.section	.nv.callgraph,"",@"SHT_CUDA_CALLGRAPH"
	.align	4
	.sectionentsize	8
	.align		4
        /*0000*/ 	.word	0x00000000
	.align		4
        /*0004*/ 	.word	0xffffffff
	.align		4
        /*0008*/ 	.word	index@(_Z6Div315PiS_i)
	.align		4
        /*000c*/ 	.word	index@(vprintf)
	.align		4
        /*0010*/ 	.word	index@(_Z6Div270PiS_i)
	.align		4
        /*0014*/ 	.word	index@(vprintf)
	.align		4
        /*0018*/ 	.word	0x00000000
	.align		4
        /*001c*/ 	.word	0xfffffffe
	.align		4
        /*0020*/ 	.word	0x00000000
	.align		4
        /*0024*/ 	.word	0xfffffffd
	.align		4
        /*0028*/ 	.word	0x00000000
	.align		4
        /*002c*/ 	.word	0xfffffffc


//--------------------- .nv.constant4             --------------------------
	.section	.nv.constant4,"a",@progbits
	.align	8
	.align		8
.nv.constant4:
        /*0000*/ 	.dword	$str
	.align		8
        /*0008*/ 	.dword	$str$1
	.align		8
        /*0010*/ 	.dword	vprintf


//--------------------- .text._Z19calculate_n_kuadratPfS_i --------------------------
	.section	.text._Z19calculate_n_kuadratPfS_i,"ax",@progbits
	.align	128
        .global         _Z19calculate_n_kuadratPfS_i
        .type           _Z19calculate_n_kuadratPfS_i,@function
        .size           _Z19calculate_n_kuadratPfS_i,(.L_x_348 - _Z19calculate_n_kuadratPfS_i)
        .other          _Z19calculate_n_kuadratPfS_i,@"STO_CUDA_ENTRY STV_DEFAULT"
_Z19calculate_n_kuadratPfS_i:
.text._Z19calculate_n_kuadratPfS_i:
[----:B------:R-:W-:Y:S01]  /*0000*/  LDC R1, c[0x0][0x37c] ;  /* 0x0000df00ff017b82 */ /* 0x000fe20000000800 */
[----:B------:R-:W0:Y:S07]  /*0010*/  S2R R5, SR_TID.X ;  /* 0x0000000000057919 */ /* 0x000e2e0000002100 */
[----:B------:R-:W0:Y:S01]  /*0020*/  S2UR UR6, SR_CTAID.X ;  /* 0x00000000000679c3 */ /* 0x000e220000002500 */
[----:B------:R-:W1:Y:S01]  /*0030*/  LDCU UR8, c[0x0][0x390] ;  /* 0x00007200ff0877ac */ /* 0x000e620008000800 */
[----:B------:R-:W2:Y:S01]  /*0040*/  S2R R7, SR_TID.Y ;  /* 0x0000000000077919 */ /* 0x000ea20000002200 */
[----:B------:R-:W3:Y:S05]  /*0050*/  LDCU.64 UR4, c[0x0][0x358] ;  /* 0x00006b00ff0477ac */ /* 0x000eea0008000a00 */
[----:B------:R-:W0:Y:S08]  /*0060*/  LDC R0, c[0x0][0x360] ;  /* 0x0000d800ff007b82 */ /* 0x000e300000000800 */
[----:B------:R-:W2:Y:S08]  /*0070*/  S2UR UR7, SR_CTAID.Y ;  /* 0x00000000000779c3 */ /* 0x000eb00000002600 */
[----:B------:R-:W2:Y:S08]  /*0080*/  LDC R4, c[0x0][0x364] ;  /* 0x0000d900ff047b82 */ /* 0x000eb00000000800 */
[----:B------:R-:W4:Y:S01]  /*0090*/  LDC.64 R2, c[0x0][0x380] ;  /* 0x0000e000ff027b82 */ /* 0x000f220000000a00 */
[----:B0-----:R-:W-:-:S02]  /*00a0*/  IMAD R0, R0, UR6, R5 ;  /* 0x0000000600007c24 */ /* 0x001fc4000f8e0205 */
[----:B--2---:R-:W-:-:S04]  /*00b0*/  IMAD R5, R4, UR7, R7 ;  /* 0x0000000704057c24 */ /* 0x004fc8000f8e0207 */
[----:B-1----:R-:W-:-:S04]  /*00c0*/  IMAD R7, R5, UR8, R0 ;  /* 0x0000000805077c24 */ /* 0x002fc8000f8e0200 */
[----:B----4-:R-:W-:-:S06]  /*00d0*/  IMAD.WIDE R2, R7, 0x4, R2 ;  /* 0x0000000407027825 */ /* 0x010fcc00078e0202 */
[----:B---3--:R-:W2:Y:S02]  /*00e0*/  LDG.E R2, desc[UR4][R2.64] ;  /* 0x0000000402027981 */ /* 0x008ea4000c1e1900 */
[----:B--2---:R-:W-:-:S13]  /*00f0*/  FSETP.GT.AND P0, PT, R2, RZ, PT ;  /* 0x000000ff0200720b */ /* 0x004fda0003f04000 */
[----:B------:R-:W-:Y:S05]  /*0100*/  @!P0 EXIT ;  /* 0x000000000000894d */ /* 0x000fea0003800000 */
[----:B------:R-:W0:Y:S01]  /*0110*/  LDC.64 R2, c[0x0][0x388] ;  /* 0x0000e200ff027b82 */ /* 0x000e220000000a00 */
[----:B------:R-:W-:-:S05]  /*0120*/  IADD3 R0, PT, PT, -R0, R5, RZ ;  /* 0x0000000500007210 */ /* 0x000fca0007ffe1ff */
[----:B------:R-:W-:-:S05]  /*0130*/  IMAD R0, R0, R0, RZ ;  /* 0x0000000000007224 */ /* 0x000fca00078e02ff */
[----:B------:R-:W-:-:S05]  /*0140*/  I2FP.F32.U32 R5, R0 ;  /* 0x0000000000057245 */ /* 0x000fca0000201000 */
[----:B0-----:R-:W-:Y:S01]  /*0150*/  REDG.E.ADD.F32.FTZ.RN.STRONG.GPU desc[UR4][R2.64], R5 ;  /* 0x00000005020079a6 */ /* 0x001fe2000c12f304 */
[----:B------:R-:W-:Y:S05]  /*0160*/  EXIT ;  /* 0x000000000000794d */ /* 0x000fea0003800000 */
.L_x_0:
[----:B------:R-:W-:-:S00]  /*0170*/  BRA `(.L_x_0) ;  /* 0xfffffffc00fc7947 */ /* 0x000fc0000383ffff */
[----:B------:R-:W-:-:S00]  /*0180*/  NOP ;  /* 0x0000000000007918 */ /* 0x000fc00000000000 */
[----:B------:R-:W-:-:S00]  /*0190*/  NOP ;  /* 0x0000000000007918 */ /* 0x000fc00000000000 */
[----:B------:R-:W-:-:S00]  /*01a0*/  NOP ;  /* 0x0000000000007918 */ /* 0x000fc00000000000 */
[----:B------:R-:W-:-:S00]  /*01b0*/  NOP ;  /* 0x0000000000007918 */ /* 0x000fc00000000000 */
[----:B------:R-:W-:-:S00]  /*01c0*/  NOP ;  /* 0x0000000000007918 */ /* 0x000fc00000000000 */
[----:B------:R-:W-:-:S00]  /*01d0*/  NOP ;  /* 0x0000000000007918 */ /* 0x000fc00000000000 */
[----:B------:R-:W-:-:S00]  /*01e0*/  NOP ;  /* 0x0000000000007918 */ /* 0x000fc00000000000 */
[----:B------:R-:W-:-:S00]  /*01f0*/  NOP ;  /* 0x0000000000007918 */ /* 0x000fc00000000000 */
.L_x_348:


//--------------------- .text._Z14calculate_HXY1PfS_i --------------------------
	.section	.text._Z14calculate_HXY1PfS_i,"ax",@progbits
	.align	128
        .global         _Z14calculate_HXY1PfS_i
        .type           _Z14calculate_HXY1PfS_i,@function
        .size           _Z14calculate_HXY1PfS_i,(.L_x_349 - _Z14calculate_HXY1PfS_i)
        .other          _Z14calculate_HXY1PfS_i,@"STO_CUDA_ENTRY STV_DEFAULT"
_Z14calculate_HXY1PfS_i:
.text._Z14calculate_HXY1PfS_i:
[----:B------:R-:W-:Y:S01]  /*0000*/  LDC R1, c[0x0][0x37c] ;  /* 0x0000df00ff017b82 */ /* 0x000fe20000000800 */
[----:B------:R-:W0:Y:S07]  /*0010*/  S2R R0, SR_TID.Y ;  /* 0x0000000000007919 */ /* 0x000e2e0000002200 */
[----:B------:R-:W0:Y:S01]  /*0020*/  S2UR UR6, SR_CTAID.Y ;  /* 0x00000000000679c3 */ /* 0x000e220000002600 */
[----:B------:R-:W1:Y:S07]  /*0030*/  LDCU.64 UR4, c[0x0][0x358] ;  /* 0x00006b00ff0477ac */ /* 0x000e6e0008000a00 */
[----:B------:R-:W0:Y:S08]  /*0040*/  LDC R7, c[0x0][0x364] ;  /* 0x0000d900ff077b82 */ /* 0x000e300000000800 */
[----:B------:R-:W2:Y:S01]  /*0050*/  LDC.64 R4, c[0x0][0x380] ;  /* 0x0000e000ff047b82 */ /* 0x000ea20000000a00 */
[----:B0-----:R-:W-:-:S04]  /*0060*/  IMAD R7, R7, UR6, R0 ;  /* 0x0000000607077c24 */ /* 0x001fc8000f8e0200 */
[----:B--2---:R-:W-:-:S05]  /*0070*/  IMAD.WIDE.U32 R2, R7, 0x4, R4 ;  /* 0x0000000407027825 */ /* 0x004fca00078e0004 */
[----:B-1----:R-:W2:Y:S02]  /*0080*/  LDG.E R0, desc[UR4][R2.64] ;  /* 0x0000000402007981 */ /* 0x002ea4000c1e1900 */
[----:B--2---:R-:W-:-:S13]  /*0090*/  FSETP.GT.AND P0, PT, R0, RZ, PT ;  /* 0x000000ff0000720b */ /* 0x004fda0003f04000 */
[----:B------:R-:W-:Y:S05]  /*00a0*/  @!P0 EXIT ;  /* 0x000000000000894d */ /* 0x000fea0003800000 */
[----:B------:R-:W0:Y:S01]  /*00b0*/  S2R R3, SR_TID.X ;  /* 0x0000000000037919 */ /* 0x000e220000002100 */
[----:B------:R-:W0:Y:S01]  /*00c0*/  LDCU UR6, c[0x0][0x360] ;  /* 0x00006c00ff0677ac */ /* 0x000e220008000800 */
[----:B------:R-:W0:Y:S02]  /*00d0*/  S2R R2, SR_CTAID.X ;  /* 0x0000000000027919 */ /* 0x000e240000002500 */
[----:B0-----:R-:W-:-:S04]  /*00e0*/  IMAD R3, R2, UR6, R3 ;  /* 0x0000000602037c24 */ /* 0x001fc8000f8e0203 */
[----:B------:R-:W-:-:S05]  /*00f0*/  IMAD.WIDE R2, R3, 0x4, R4 ;  /* 0x0000000403027825 */ /* 0x000fca00078e0204 */
[----:B------:R-:W2:Y:S02]  /*0100*/  LDG.E R5, desc[UR4][R2.64] ;  /* 0x0000000402057981 */ /* 0x000ea4000c1e1900 */
[----:B--2---:R-:W-:-:S13]  /*0110*/  FSETP.GT.AND P0, PT, R5, RZ, PT ;  /* 0x000000ff0500720b */ /* 0x004fda0003f04000 */
[----:B------:R-:W-:Y:S05]  /*0120*/  @!P0 EXIT ;  /* 0x000000000000894d */ /* 0x000fea0003800000 */
[----:B------:R-:W0:Y:S02]  /*0130*/  LDCU UR6, c[0x0][0x390] ;  /* 0x00007200ff0677ac */ /* 0x000e240008000800 */
[----:B0-----:R-:W-:-:S04]  /*0140*/  IMAD R7, R7, UR6, RZ ;  /* 0x0000000607077c24 */ /* 0x001fc8000f8e02ff */
[----:B------:R-:W-:-:S05]  /*0150*/  IMAD.WIDE R2, R7, 0x4, R2 ;  /* 0x0000000407027825 */ /* 0x000fca00078e0202 */
[----:B------:R0:W2:Y:S01]  /*0160*/  LDG.E R4, desc[UR4][R2.64] ;  /* 0x0000000402047981 */ /* 0x0000a2000c1e1900 */
[----:B------:R-:W-:Y:S01]  /*0170*/  FMUL R0, R0, R5 ;  /* 0x0000000500007220 */ /* 0x000fe20000400000 */
[----:B------:R-:W-:-:S04]  /*0180*/  HFMA2 R7, -RZ, RZ, 1.5048828125, 33.21875 ;  /* 0x3e055027ff077431 */ /* 0x000fc800000001ff */
[----:B------:R-:W-:-:S04]  /*0190*/  FSETP.GEU.AND P0, PT, R0, 1.175494350822287508e-38, PT ;  /* 0x008000000000780b */ /* 0x000fc80003f0e000 */
[----:B0-----:R-:W-:-:S09]  /*01a0*/  FSEL R2, RZ, -23, P0 ;  /* 0xc1b80000ff027808 */ /* 0x001fd20000000000 */
[----:B------:R-:W-:-:S05]  /*01b0*/  @!P0 FMUL R0, R0, 8388608 ;  /* 0x4b00000000008820 */ /* 0x000fca0000400000 */
[C---:B------:R-:W-:Y:S02]  /*01c0*/  IADD3 R5, PT, PT, R0.reuse, -0x3f2aaaab, RZ ;  /* 0xc0d5555500057810 */ /* 0x040fe40007ffe0ff */
[----:B------:R-:W-:Y:S02]  /*01d0*/  ISETP.GT.U32.AND P0, PT, R0, 0x7f7fffff, PT ;  /* 0x7f7fffff0000780c */ /* 0x000fe40003f04070 */
[----:B------:R-:W-:-:S04]  /*01e0*/  LOP3.LUT R5, R5, 0xff800000, RZ, 0xc0, !PT ;  /* 0xff80000005057812 */ /* 0x000fc800078ec0ff */
[-C--:B------:R-:W-:Y:S02]  /*01f0*/  IADD3 R6, PT, PT, R0, -R5.reuse, RZ ;  /* 0x8000000500067210 */ /* 0x080fe40007ffe0ff */
[----:B------:R-:W-:-:S03]  /*0200*/  I2FP.F32.S32 R5, R5 ;  /* 0x0000000500057245 */ /* 0x000fc60000201400 */
[----:B------:R-:W-:Y:S02]  /*0210*/  FADD R6, R6, -1 ;  /* 0xbf80000006067421 */ /* 0x000fe40000000000 */
[----:B------:R-:W-:Y:S02]  /*0220*/  FFMA R5, R5, 1.1920928955078125e-07, R2 ;  /* 0x3400000005057823 */ /* 0x000fe40000000002 */
[C---:B------:R-:W-:Y:S01]  /*0230*/  FFMA R7, R6.reuse, -R7, 0.14084610342979431152 ;  /* 0x3e1039f606077423 */ /* 0x040fe20000000807 */
[----:B------:R-:W0:Y:S03]  /*0240*/  LDC.64 R2, c[0x0][0x388] ;  /* 0x0000e200ff027b82 */ /* 0x000e260000000a00 */
[----:B------:R-:W-:-:S04]  /*0250*/  FFMA R7, R6, R7, -0.12148627638816833496 ;  /* 0xbdf8cdcc06077423 */ /* 0x000fc80000000007 */
[----:B------:R-:W-:-:S04]  /*0260*/  FFMA R7, R6, R7, 0.13980610668659210205 ;  /* 0x3e0f295506077423 */ /* 0x000fc80000000007 */
[----:B------:R-:W-:-:S04]  /*0270*/  FFMA R7, R6, R7, -0.16684235632419586182 ;  /* 0xbe2ad8b906077423 */ /* 0x000fc80000000007 */
[----:B------:R-:W-:-:S04]  /*0280*/  FFMA R7, R6, R7, 0.20012299716472625732 ;  /* 0x3e4ced0b06077423 */ /* 0x000fc80000000007 */
[----:B------:R-:W-:-:S04]  /*0290*/  FFMA R7, R6, R7, -0.24999669194221496582 ;  /* 0xbe7fff2206077423 */ /* 0x000fc80000000007 */
[----:B------:R-:W-:-:S04]  /*02a0*/  FFMA R7, R6, R7, 0.33333182334899902344 ;  /* 0x3eaaaa7806077423 */ /* 0x000fc80000000007 */
[----:B------:R-:W-:-:S04]  /*02b0*/  FFMA R7, R6, R7, -0.5 ;  /* 0xbf00000006077423 */ /* 0x000fc80000000007 */
[----:B------:R-:W-:-:S04]  /*02c0*/  FMUL R7, R6, R7 ;  /* 0x0000000706077220 */ /* 0x000fc80000400000 */
[----:B------:R-:W-:Y:S01]  /*02d0*/  FFMA R6, R6, R7, R6 ;  /* 0x0000000706067223 */ /* 0x000fe20000000006 */
[----:B------:R-:W-:-:S03]  /*02e0*/  MOV R7, 0x7f800000 ;  /* 0x7f80000000077802 */ /* 0x000fc60000000f00 */
[----:B------:R-:W-:Y:S02]  /*02f0*/  FFMA R5, R5, 0.69314718246459960938, R6 ;  /* 0x3f31721805057823 */ /* 0x000fe40000000006 */
[C---:B------:R-:W-:Y:S01]  /*0300*/  @P0 FFMA R5, R0.reuse, R7, +INF ;  /* 0x7f80000000050423 */ /* 0x040fe20000000007 */
[----:B------:R-:W-:-:S03]  /*0310*/  FSETP.NEU.AND P0, PT, R0, RZ, PT ;  /* 0x000000ff0000720b */ /* 0x000fc60003f0d000 */
[----:B------:R-:W-:-:S05]  /*0320*/  FMUL R5, R5, 0.43429449200630187988 ;  /* 0x3ede5bd905057820 */ /* 0x000fca0000400000 */
[----:B------:R-:W-:-:S05]  /*0330*/  FSEL R5, R5, -INF , P0 ;  /* 0xff80000005057808 */ /* 0x000fca0000000000 */
[----:B--2---:R-:W-:-:S05]  /*0340*/  FMUL R5, R4, R5 ;  /* 0x0000000504057220 */ /* 0x004fca0000400000 */
[----:B0-----:R-:W-:Y:S01]  /*0350*/  REDG.E.ADD.F32.FTZ.RN.STRONG.GPU desc[UR4][R2.64], R5 ;  /* 0x00000005020079a6 */ /* 0x001fe2000c12f304 */
[----:B------:R-:W-:Y:S05]  /*0360*/  EXIT ;  /* 0x000000000000794d */ /* 0x000fea0003800000 */
.L_x_1:
        /* <DEDUP_REMOVED lines=9> */
.L_x_349:


//--------------------- .text._Z12calculate_HYPfS_i --------------------------
	.section	.text._Z12calculate_HYPfS_i,"ax",@progbits
	.align	128
        .global         _Z12calculate_HYPfS_i
        .type           _Z12calculate_HYPfS_i,@function
        .size           _Z12calculate_HYPfS_i,(.L_x_350 - _Z12calculate_HYPfS_i)
        .other          _Z12calculate_HYPfS_i,@"STO_CUDA_ENTRY STV_DEFAULT"
_Z12calculate_HYPfS_i:
.text._Z12calculate_HYPfS_i:
[----:B------:R-:W-:Y:S01]  /*0000*/  LDC R1, c[0x0][0x37c] ;  /* 0x0000df00ff017b82 */ /* 0x000fe20000000800 */
[----:B------:R-:W0:Y:S07]  /*0010*/  S2R R0, SR_TID.X ;  /* 0x0000000000007919 */ /* 0x000e2e0000002100 */
[----:B------:R-:W0:Y:S01]  /*0020*/  S2UR UR6, SR_CTAID.X ;  /* 0x00000000000679c3 */ /* 0x000e220000002500 */
[----:B------:R-:W1:Y:S07]  /*0030*/  LDCU.64 UR4, c[0x0][0x358] ;  /* 0x00006b00ff0477ac */ /* 0x000e6e0008000a00 */
[----:B------:R-:W0:Y:S08]  /*0040*/  LDC R5, c[0x0][0x360] ;  /* 0x0000d800ff057b82 */ /* 0x000e300000000800 */
[----:B------:R-:W2:Y:S01]  /*0050*/  LDC.64 R2, c[0x0][0x380] ;  /* 0x0000e000ff027b82 */ /* 0x000ea20000000a00 */
[----:B0-----:R-:W-:-:S04]  /*0060*/  IMAD R5, R5, UR6, R0 ;  /* 0x0000000605057c24 */ /* 0x001fc8000f8e0200 */
[----:B--2---:R-:W-:-:S05]  /*0070*/  IMAD.WIDE R2, R5, 0x4, R2 ;  /* 0x0000000405027825 */ /* 0x004fca00078e0202 */
[----:B-1----:R-:W2:Y:S02]  /*0080*/  LDG.E R0, desc[UR4][R2.64] ;  /* 0x0000000402007981 */ /* 0x002ea4000c1e1900 */
[----:B--2---:R-:W-:-:S13]  /*0090*/  FSETP.GT.AND P0, PT, R0, RZ, PT ;  /* 0x000000ff0000720b */ /* 0x004fda0003f04000 */
[----:B------:R-:W-:Y:S05]  /*00a0*/  @!P0 EXIT ;  /* 0x000000000000894d */ /* 0x000fea0003800000 */
[C---:B------:R-:W-:Y:S01]  /*00b0*/  FMUL R3, R0.reuse, 8388608 ;  /* 0x4b00000000037820 */ /* 0x040fe20000400000 */
[----:B------:R-:W-:Y:S01]  /*00c0*/  FSETP.GEU.AND P0, PT, R0, 1.175494350822287508e-38, PT ;  /* 0x008000000000780b */ /* 0x000fe20003f0e000 */
[----:B------:R-:W-:-:S03]  /*00d0*/  HFMA2 R5, -RZ, RZ, 1.5048828125, 33.21875 ;  /* 0x3e055027ff057431 */ /* 0x000fc600000001ff */
[----:B------:R-:W-:-:S04]  /*00e0*/  FSEL R4, R3, R0, !P0 ;  /* 0x0000000003047208 */ /* 0x000fc80004000000 */
[----:B------:R-:W-:-:S04]  /*00f0*/  IADD3 R2, PT, PT, R4, -0x3f2aaaab, RZ ;  /* 0xc0d5555504027810 */ /* 0x000fc80007ffe0ff */
[----:B------:R-:W-:-:S04]  /*0100*/  LOP3.LUT R3, R2, 0xff800000, RZ, 0xc0, !PT ;  /* 0xff80000002037812 */ /* 0x000fc800078ec0ff */
[-C--:B------:R-:W-:Y:S02]  /*0110*/  IADD3 R2, PT, PT, R4, -R3.reuse, RZ ;  /* 0x8000000304027210 */ /* 0x080fe40007ffe0ff */
[----:B------:R-:W-:-:S03]  /*0120*/  I2FP.F32.S32 R3, R3 ;  /* 0x0000000300037245 */ /* 0x000fc60000201400 */
[----:B------:R-:W-:Y:S01]  /*0130*/  FADD R6, R2, -1 ;  /* 0xbf80000002067421 */ /* 0x000fe20000000000 */
[----:B------:R-:W-:Y:S02]  /*0140*/  FSEL R2, RZ, -23, P0 ;  /* 0xc1b80000ff027808 */ /* 0x000fe40000000000 */
[----:B------:R-:W-:Y:S01]  /*0150*/  ISETP.GT.U32.AND P0, PT, R4, 0x7f7fffff, PT ;  /* 0x7f7fffff0400780c */ /* 0x000fe20003f04070 */
[----:B------:R-:W-:-:S04]  /*0160*/  FFMA R5, R6, -R5, 0.14084610342979431152 ;  /* 0x3e1039f606057423 */ /* 0x000fc80000000805 */
[----:B------:R-:W-:-:S04]  /*0170*/  FFMA R5, R6, R5, -0.12148627638816833496 ;  /* 0xbdf8cdcc06057423 */ /* 0x000fc80000000005 */
[----:B------:R-:W-:-:S04]  /*0180*/  FFMA R5, R6, R5, 0.13980610668659210205 ;  /* 0x3e0f295506057423 */ /* 0x000fc80000000005 */
[----:B------:R-:W-:-:S04]  /*0190*/  FFMA R5, R6, R5, -0.16684235632419586182 ;  /* 0xbe2ad8b906057423 */ /* 0x000fc80000000005 */
[----:B------:R-:W-:-:S04]  /*01a0*/  FFMA R5, R6, R5, 0.20012299716472625732 ;  /* 0x3e4ced0b06057423 */ /* 0x000fc80000000005 */
[----:B------:R-:W-:-:S04]  /*01b0*/  FFMA R5, R6, R5, -0.24999669194221496582 ;  /* 0xbe7fff2206057423 */ /* 0x000fc80000000005 */
[----:B------:R-:W-:-:S04]  /*01c0*/  FFMA R5, R6, R5, 0.33333182334899902344 ;  /* 0x3eaaaa7806057423 */ /* 0x000fc80000000005 */
[----:B------:R-:W-:-:S04]  /*01d0*/  FFMA R5, R6, R5, -0.5 ;  /* 0xbf00000006057423 */ /* 0x000fc80000000005 */
[C---:B------:R-:W-:Y:S01]  /*01e0*/  FMUL R7, R6.reuse, R5 ;  /* 0x0000000506077220 */ /* 0x040fe20000400000 */
[----:B------:R-:W-:Y:S02]  /*01f0*/  FFMA R5, R3, 1.1920928955078125e-07, R2 ;  /* 0x3400000003057823 */ /* 0x000fe40000000002 */
[----:B------:R-:W0:Y:S01]  /*0200*/  LDC.64 R2, c[0x0][0x388] ;  /* 0x0000e200ff027b82 */ /* 0x000e220000000a00 */
[----:B------:R-:W-:Y:S01]  /*0210*/  FFMA R6, R6, R7, R6 ;  /* 0x0000000706067223 */ /* 0x000fe20000000006 */
[----:B------:R-:W-:-:S03]  /*0220*/  MOV R7, 0x7f800000 ;  /* 0x7f80000000077802 */ /* 0x000fc60000000f00 */
[----:B------:R-:W-:Y:S02]  /*0230*/  FFMA R5, R5, 0.69314718246459960938, R6 ;  /* 0x3f31721805057823 */ /* 0x000fe40000000006 */
[C---:B------:R-:W-:Y:S01]  /*0240*/  @P0 FFMA R5, R4.reuse, R7, +INF ;  /* 0x7f80000004050423 */ /* 0x040fe20000000007 */
[----:B------:R-:W-:-:S03]  /*0250*/  FSETP.NEU.AND P0, PT, R4, RZ, PT ;  /* 0x000000ff0400720b */ /* 0x000fc60003f0d000 */
[----:B------:R-:W-:-:S05]  /*0260*/  FMUL R5, R5, 0.43429449200630187988 ;  /* 0x3ede5bd905057820 */ /* 0x000fca0000400000 */
[----:B------:R-:W-:-:S05]  /*0270*/  FSEL R5, R5, -INF , P0 ;  /* 0xff80000005057808 */ /* 0x000fca0000000000 */
[----:B------:R-:W-:-:S05]  /*0280*/  FMUL R5, R0, R5 ;  /* 0x0000000500057220 */ /* 0x000fca0000400000 */
[----:B0-----:R-:W-:Y:S01]  /*0290*/  REDG.E.ADD.F32.FTZ.RN.STRONG.GPU desc[UR4][R2.64], R5 ;  /* 0x00000005020079a6 */ /* 0x001fe2000c12f304 */
[----:B------:R-:W-:Y:S05]  /*02a0*/  EXIT ;  /* 0x000000000000794d */ /* 0x000fea0003800000 */
.L_x_2:
        /* <DEDUP_REMOVED lines=13> */
.L_x_350:


//--------------------- .text._Z12calculate_HXPfS_i --------------------------
	.section	.text._Z12calculate_HXPfS_i,"ax",@progbits
	.align	128
        .global         _Z12calculate_HXPfS_i
        .type           _Z12calculate_HXPfS_i,@function
        .size           _Z12calculate_HXPfS_i,(.L_x_351 - _Z12calculate_HXPfS_i)
        .other          _Z12calculate_HXPfS_i,@"STO_CUDA_ENTRY STV_DEFAULT"
_Z12calculate_HXPfS_i:
.text._Z12calculate_HXPfS_i:
        /* <DEDUP_REMOVED lines=43> */
.L_x_3:
        /* <DEDUP_REMOVED lines=13> */
.L_x_351:


//--------------------- .text._Z13calculate_dvaPfS_i --------------------------
	.section	.text._Z13calculate_dvaPfS_i,"ax",@progbits
	.align	128
        .global         _Z13calculate_dvaPfS_i
        .type           _Z13calculate_dvaPfS_i,@function
        .size           _Z13calculate_dvaPfS_i,(.L_x_352 - _Z13calculate_dvaPfS_i)
        .other          _Z13calculate_dvaPfS_i,@"STO_CUDA_ENTRY STV_DEFAULT"
_Z13calculate_dvaPfS_i:
.text._Z13calculate_dvaPfS_i:
[----:B------:R-:W-:Y:S08]  /*0000*/  LDC R1, c[0x0][0x37c] ;  /* 0x0000df00ff017b82 */ /* 0x000ff00000000800 */
[----:B------:R-:W0:Y:S01]  /*0010*/  LDC R8, c[0x0][0x390] ;  /* 0x0000e400ff087b82 */ /* 0x000e220000000800 */
[----:B------:R-:W1:Y:S07]  /*0020*/  S2R R4, SR_TID.X ;  /* 0x0000000000047919 */ /* 0x000e6e0000002100 */
[----:B------:R-:W2:Y:S08]  /*0030*/  S2UR UR6, SR_CTAID.X ;  /* 0x00000000000679c3 */ /* 0x000eb00000002500 */
[----:B------:R-:W3:Y:S01]  /*0040*/  S2UR UR5, SR_CTAID.Y ;  /* 0x00000000000579c3 */ /* 0x000ee20000002600 */
[----:B0-----:R-:W-:-:S13]  /*0050*/  ISETP.GE.AND P0, PT, R8, 0x2, PT ;  /* 0x000000020800780c */ /* 0x001fda0003f06270 */
[----:B-123--:R-:W-:Y:S05]  /*0060*/  @!P0 EXIT ;  /* 0x000000000000894d */ /* 0x00efea0003800000 */
[----:B------:R-:W0:Y:S01]  /*0070*/  S2R R0, SR_TID.Y ;  /* 0x0000000000007919 */ /* 0x000e220000002200 */
[----:B------:R-:W1:Y:S01]  /*0080*/  LDC R7, c[0x0][0x360] ;  /* 0x0000d800ff077b82 */ /* 0x000e620000000800 */
[----:B------:R-:W2:Y:S01]  /*0090*/  LDCU UR4, c[0x0][0x364] ;  /* 0x00006c80ff0477ac */ /* 0x000ea20008000800 */
[----:B------:R-:W-:Y:S01]  /*00a0*/  VIADD R6, R8, 0xfffffffe ;  /* 0xfffffffe08067836 */ /* 0x000fe20000000000 */
[----:B------:R-:W3:Y:S04]  /*00b0*/  LDCU.64 UR8, c[0x0][0x358] ;  /* 0x00006b00ff0877ac */ /* 0x000ee80008000a00 */
[----:B------:R-:W-:Y:S01]  /*00c0*/  ISETP.GE.U32.AND P0, PT, R6, 0x3, PT ;  /* 0x000000030600780c */ /* 0x000fe20003f06070 */
[----:B------:R-:W4:Y:S01]  /*00d0*/  LDC.64 R2, c[0x0][0x380] ;  /* 0x0000e000ff027b82 */ /* 0x000f220000000a00 */
[----:B------:R-:W-:Y:S01]  /*00e0*/  IMAD.MOV.U32 R6, RZ, RZ, RZ ;  /* 0x000000ffff067224 */ /* 0x000fe200078e00ff */
[----:B--2---:R-:W-:Y:S01]  /*00f0*/  UIMAD UR5, UR5, UR4, URZ ;  /* 0x00000004050572a4 */ /* 0x004fe2000f8e02ff */
[----:B-1----:R-:W-:-:S05]  /*0100*/  IMAD R7, R7, UR6, R4 ;  /* 0x0000000607077c24 */ /* 0x002fca000f8e0204 */
[----:B0-----:R-:W-:-:S04]  /*0110*/  VIADD R4, R0, UR5 ;  /* 0x0000000500047c36 */ /* 0x001fc80008000000 */
[----:B------:R-:W-:Y:S02]  /*0120*/  IMAD R5, R4, R8, R7 ;  /* 0x0000000804057224 */ /* 0x000fe400078e0207 */
[----:B------:R-:W-:Y:S02]  /*0130*/  VIADD R8, R8, 0xffffffff ;  /* 0xffffffff08087836 */ /* 0x000fe40000000000 */
[----:B----4-:R-:W-:-:S03]  /*0140*/  IMAD.WIDE R2, R5, 0x4, R2 ;  /* 0x0000000405027825 */ /* 0x010fc600078e0202 */
[----:B------:R-:W-:Y:S01]  /*0150*/  LOP3.LUT R10, R8, 0x3, RZ, 0xc0, !PT ;  /* 0x00000003080a7812 */ /* 0x000fe200078ec0ff */
[----:B------:R-:W-:Y:S01]  /*0160*/  IMAD.IADD R9, R4, 0x1, -R7 ;  /* 0x0000000104097824 */ /* 0x000fe200078e0a07 */
[----:B---3--:R-:W-:Y:S06]  /*0170*/  @!P0 BRA `(.L_x_4) ;  /* 0x0000000400308947 */ /* 0x008fec0003800000 */
[----:B------:R-:W0:Y:S01]  /*0180*/  LDC.64 R4, c[0x0][0x388] ;  /* 0x0000e200ff047b82 */ /* 0x000e220000000a00 */
[----:B------:R-:W-:Y:S01]  /*0190*/  IADD3 R6, PT, PT, R7, -UR5, -R0 ;  /* 0x8000000507067c10 */ /* 0x000fe2000fffe800 */
[C---:B------:R-:W-:Y:S01]  /*01a0*/  IMAD R11, R9.reuse, R9, RZ ;  /* 0x00000009090b7224 */ /* 0x040fe200078e02ff */
[----:B------:R-:W-:Y:S02]  /*01b0*/  UMOV UR4, URZ ;  /* 0x000000ff00047c82 */ /* 0x000fe40008000000 */
[----:B------:R-:W-:Y:S02]  /*01c0*/  VIMNMX R12, PT, PT, R9, R6, !PT ;  /* 0x00000006090c7248 */ /* 0x000fe40007fe0100 */
[----:B------:R-:W-:Y:S02]  /*01d0*/  LOP3.LUT R6, R8, 0xfffffffc, RZ, 0xc0, !PT ;  /* 0xfffffffc08067812 */ /* 0x000fe400078ec0ff */
[----:B------:R-:W-:Y:S01]  /*01e0*/  I2FP.F32.U32 R11, R11 ;  /* 0x0000000b000b7245 */ /* 0x000fe20000201000 */
[----:B------:R-:W-:-:S07]  /*01f0*/  IMAD.MOV R12, RZ, RZ, -R12 ;  /* 0x000000ffff0c7224 */ /* 0x000fce00078e0a0c */
.L_x_24:
[----:B------:R-:W-:Y:S01]  /*0200*/  ISETP.NE.AND P0, PT, R12, RZ, PT ;  /* 0x000000ff0c00720c */ /* 0x000fe20003f05270 */
[----:B------:R-:W-:Y:S04]  /*0210*/  BSSY.RECONVERGENT B0, `(.L_x_5) ;  /* 0x000000c000007945 */ /* 0x000fe80003800200 */
[----:B------:R-:W-:Y:S08]  /*0220*/  BSSY.RELIABLE B1, `(.L_x_6) ;  /* 0x0000009000017945 */ /* 0x000ff00003800100 */
[----:B-1234-:R-:W-:Y:S05]  /*0230*/  @P0 BRA `(.L_x_7) ;  /* 0x00000000001c0947 */ /* 0x01efea0003800000 */
[----:B------:R-:W2:Y:S02]  /*0240*/  LDG.E R8, desc[UR8][R2.64] ;  /* 0x0000000802087981 */ /* 0x000ea4000c1e1900 */
[----:B--2---:R-:W-:-:S13]  /*0250*/  FSETP.GT.AND P0, PT, R8, RZ, PT ;  /* 0x000000ff0800720b */ /* 0x004fda0003f04000 */
[----:B------:R-:W-:Y:S05]  /*0260*/  @P0 BREAK.RELIABLE B1 ;  /* 0x0000000000010942 */ /* 0x000fea0003800100 */
[----:B------:R-:W-:Y:S05]  /*0270*/  @!P0 BRA `(.L_x_7) ;  /* 0x00000000000c8947 */ /* 0x000fea0003800000 */
[----:B------:R-:W-:-:S05]  /*0280*/  FMUL R13, R11, R8 ;  /* 0x000000080b0d7220 */ /* 0x000fca0000400000 */
[----:B0-----:R1:W-:Y:S01]  /*0290*/  REDG.E.ADD.F32.FTZ.RN.STRONG.GPU desc[UR8][R4.64], R13 ;  /* 0x0000000d040079a6 */ /* 0x0013e2000c12f308 */
[----:B------:R-:W-:Y:S05]  /*02a0*/  BRA `(.L_x_8) ;  /* 0x0000000000087947 */ /* 0x000fea0003800000 */
.L_x_7:
[----:B------:R-:W-:Y:S05]  /*02b0*/  BSYNC.RELIABLE B1 ;  /* 0x0000000000017941 */ /* 0x000fea0003800100 */
.L_x_6:
[----:B0-----:R0:W-:Y:S02]  /*02c0*/  REDG.E.ADD.F32.FTZ.RN.STRONG.GPU desc[UR8][R4.64], RZ ;  /* 0x000000ff040079a6 */ /* 0x0011e4000c12f308 */
.L_x_8:
[----:B------:R-:W-:Y:S05]  /*02d0*/  BSYNC.RECONVERGENT B0 ;  /* 0x0000000000007941 */ /* 0x000fea0003800200 */
.L_x_5:
[----:B------:R-:W-:Y:S05]  /*02e0*/  WARPSYNC.ALL ;  /* 0x0000000000007948 */ /* 0x000fea0003800000 */
[----:B------:R-:W-:Y:S01]  /*02f0*/  UIADD3 UR6, UPT, UPT, UR4, 0x1, URZ ;  /* 0x0000000104067890 */ /* 0x000fe2000fffe0ff */
[----:B------:R-:W-:Y:S01]  /*0300*/  IABS R14, R9 ;  /* 0x00000009000e7213 */ /* 0x000fe20000000000 */
[----:B------:R-:W-:Y:S04]  /*0310*/  BSSY.RECONVERGENT B0, `(.L_x_9) ;  /* 0x000000d000007945 */ /* 0x000fe80003800200 */
[----:B------:R-:W-:Y:S01]  /*0320*/  BSSY.RELIABLE B1, `(.L_x_10) ;  /* 0x0000007000017945 */ /* 0x000fe20003800100 */
[----:B------:R-:W-:-:S13]  /*0330*/  ISETP.NE.AND P0, PT, R14, UR6, PT ;  /* 0x000000060e007c0c */ /* 0x000fda000bf05270 */
[----:B------:R-:W-:Y:S05]  /*0340*/  @P0 BRA `(.L_x_11) ;  /* 0x0000000000100947 */ /* 0x000fea0003800000 */
[----:B------:R-:W2:Y:S02]  /*0350*/  LDG.E R8, desc[UR8][R2.64] ;  /* 0x0000000802087981 */ /* 0x000ea4000c1e1900 */
[----:B--2---:R-:W-:-:S13]  /*0360*/  FSETP.GT.AND P0, PT, R8, RZ, PT ;  /* 0x000000ff0800720b */ /* 0x004fda0003f04000 */
[----:B------:R-:W-:Y:S05]  /*0370*/  @P0 BREAK.RELIABLE B1 ;  /* 0x0000000000010942 */ /* 0x000fea0003800100 */
[----:B------:R-:W-:Y:S05]  /*0380*/  @P0 BRA `(.L_x_12) ;  /* 0x00000000000c0947 */ /* 0x000fea0003800000 */
.L_x_11:
[----:B------:R-:W-:Y:S05]  /*0390*/  BSYNC.RELIABLE B1 ;  /* 0x0000000000017941 */ /* 0x000fea0003800100 */
.L_x_10:
[----:B------:R2:W-:Y:S01]  /*03a0*/  REDG.E.ADD.F32.FTZ.RN.STRONG.GPU desc[UR8][R4.64], RZ ;  /* 0x000000ff040079a6 */ /* 0x0005e2000c12f308 */
[----:B------:R-:W-:Y:S05]  /*03b0*/  BRA `(.L_x_13) ;  /* 0x0000000000087947 */ /* 0x000fea0003800000 */
.L_x_12:
[----:B-1----:R-:W-:-:S05]  /*03c0*/  FMUL R13, R11, R8 ;  /* 0x000000080b0d7220 */ /* 0x002fca0000400000 */
[----:B------:R1:W-:Y:S02]  /*03d0*/  REDG.E.ADD.F32.FTZ.RN.STRONG.GPU desc[UR8][R4.64], R13 ;  /* 0x0000000d040079a6 */ /* 0x0003e4000c12f308 */
.L_x_13:
[----:B------:R-:W-:Y:S05]  /*03e0*/  BSYNC.RECONVERGENT B0 ;  /* 0x0000000000007941 */ /* 0x000fea0003800200 */
.L_x_9:
[----:B------:R-:W-:Y:S05]  /*03f0*/  WARPSYNC.ALL ;  /* 0x0000000000007948 */ /* 0x000fea0003800000 */
[----:B------:R-:W-:Y:S01]  /*0400*/  UIADD3 UR6, UPT, UPT, UR4, 0x2, URZ ;  /* 0x0000000204067890 */ /* 0x000fe2000fffe0ff */
[----:B------:R-:W-:Y:S04]  /*0410*/  BSSY.RECONVERGENT B0, `(.L_x_14) ;  /* 0x000000d000007945 */ /* 0x000fe80003800200 */
[----:B------:R-:W-:Y:S01]  /*0420*/  BSSY.RELIABLE B1, `(.L_x_15) ;  /* 0x0000007000017945 */ /* 0x000fe20003800100 */
[----:B------:R-:W-:-:S13]  /*0430*/  ISETP.NE.AND P0, PT, R14, UR6, PT ;  /* 0x000000060e007c0c */ /* 0x000fda000bf05270 */
[----:B------:R-:W-:Y:S05]  /*0440*/  @P0 BRA `(.L_x_16) ;  /* 0x0000000000100947 */ /* 0x000fea0003800000 */
[----:B------:R-:W3:Y:S02]  /*0450*/  LDG.E R8, desc[UR8][R2.64] ;  /* 0x0000000802087981 */ /* 0x000ee4000c1e1900 */
[----:B---3--:R-:W-:-:S13]  /*0460*/  FSETP.GT.AND P0, PT, R8, RZ, PT ;  /* 0x000000ff0800720b */ /* 0x008fda0003f04000 */
[----:B------:R-:W-:Y:S05]  /*0470*/  @P0 BREAK.RELIABLE B1 ;  /* 0x0000000000010942 */ /* 0x000fea0003800100 */
[----:B------:R-:W-:Y:S05]  /*0480*/  @P0 BRA `(.L_x_17) ;  /* 0x00000000000c0947 */ /* 0x000fea0003800000 */
.L_x_16:
[----:B------:R-:W-:Y:S05]  /*0490*/  BSYNC.RELIABLE B1 ;  /* 0x0000000000017941 */ /* 0x000fea0003800100 */
.L_x_15:
[----:B------:R3:W-:Y:S01]  /*04a0*/  REDG.E.ADD.F32.FTZ.RN.STRONG.GPU desc[UR8][R4.64], RZ ;  /* 0x000000ff040079a6 */ /* 0x0007e2000c12f308 */
[----:B------:R-:W-:Y:S05]  /*04b0*/  BRA `(.L_x_18) ;  /* 0x0000000000087947 */ /* 0x000fea0003800000 */
.L_x_17:
[----:B-1----:R-:W-:-:S05]  /*04c0*/  FMUL R13, R11, R8 ;  /* 0x000000080b0d7220 */ /* 0x002fca0000400000 */
[----:B------:R1:W-:Y:S02]  /*04d0*/  REDG.E.ADD.F32.FTZ.RN.STRONG.GPU desc[UR8][R4.64], R13 ;  /* 0x0000000d040079a6 */ /* 0x0003e4000c12f308 */
.L_x_18:
[----:B------:R-:W-:Y:S05]  /*04e0*/  BSYNC.RECONVERGENT B0 ;  /* 0x0000000000007941 */ /* 0x000fea0003800200 */
.L_x_14:
[----:B------:R-:W-:Y:S05]  /*04f0*/  WARPSYNC.ALL ;  /* 0x0000000000007948 */ /* 0x000fea0003800000 */
[----:B------:R-:W-:Y:S01]  /*0500*/  UIADD3 UR6, UPT, UPT, UR4, 0x3, URZ ;  /* 0x0000000304067890 */ /* 0x000fe2000fffe0ff */
[----:B------:R-:W-:Y:S04]  /*0510*/  BSSY.RECONVERGENT B0, `(.L_x_19) ;  /* 0x000000d000007945 */ /* 0x000fe80003800200 */
[----:B------:R-:W-:Y:S01]  /*0520*/  BSSY.RELIABLE B1, `(.L_x_20) ;  /* 0x0000007000017945 */ /* 0x000fe20003800100 */
[----:B------:R-:W-:-:S13]  /*0530*/  ISETP.NE.AND P0, PT, R14, UR6, PT ;  /* 0x000000060e007c0c */ /* 0x000fda000bf05270 */
[----:B------:R-:W-:Y:S05]  /*0540*/  @P0 BRA `(.L_x_21) ;  /* 0x0000000000100947 */ /* 0x000fea0003800000 */
[----:B------:R-:W4:Y:S02]  /*0550*/  LDG.E R8, desc[UR8][R2.64] ;  /* 0x0000000802087981 */ /* 0x000f24000c1e1900 */
[----:B----4-:R-:W-:-:S13]  /*0560*/  FSETP.GT.AND P0, PT, R8, RZ, PT ;  /* 0x000000ff0800720b */ /* 0x010fda0003f04000 */
[----:B------:R-:W-:Y:S05]  /*0570*/  @P0 BREAK.RELIABLE B1 ;  /* 0x0000000000010942 */ /* 0x000fea0003800100 */
[----:B------:R-:W-:Y:S05]  /*0580*/  @P0 BRA `(.L_x_22) ;  /* 0x00000000000c0947 */ /* 0x000fea0003800000 */
.L_x_21:
[----:B------:R-:W-:Y:S05]  /*0590*/  BSYNC.RELIABLE B1 ;  /* 0x0000000000017941 */ /* 0x000fea0003800100 */
.L_x_20:
[----:B------:R4:W-:Y:S01]  /*05a0*/  REDG.E.ADD.F32.FTZ.RN.STRONG.GPU desc[UR8][R4.64], RZ ;  /* 0x000000ff040079a6 */ /* 0x0009e2000c12f308 */
[----:B------:R-:W-:Y:S05]  /*05b0*/  BRA `(.L_x_23) ;  /* 0x0000000000087947 */ /* 0x000fea0003800000 */
.L_x_22:
[----:B-1----:R-:W-:-:S05]  /*05c0*/  FMUL R13, R11, R8 ;  /* 0x000000080b0d7220 */ /* 0x002fca0000400000 */
[----:B------:R1:W-:Y:S02]  /*05d0*/  REDG.E.ADD.F32.FTZ.RN.STRONG.GPU desc[UR8][R4.64], R13 ;  /* 0x0000000d040079a6 */ /* 0x0003e4000c12f308 */
.L_x_23:
[----:B------:R-:W-:Y:S05]  /*05e0*/  BSYNC.RECONVERGENT B0 ;  /* 0x0000000000007941 */ /* 0x000fea0003800200 */
.L_x_19:
[----:B------:R-:W-:Y:S05]  /*05f0*/  WARPSYNC.ALL ;  /* 0x0000000000007948 */ /* 0x000fea0003800000 */
[----:B------:R-:W-:Y:S01]  /*0600*/  UIADD3 UR4, UPT, UPT, UR4, 0x4, URZ ;  /* 0x0000000404047890 */ /* 0x000fe2000fffe0ff */
[----:B------:R-:W-:-:S05]  /*0610*/  VIADD R12, R12, 0x4 ;  /* 0x000000040c0c7836 */ /* 0x000fca0000000000 */
[----:B------:R-:W-:-:S13]  /*0620*/  ISETP.NE.AND P0, PT, R6, UR4, PT ;  /* 0x0000000406007c0c */ /* 0x000fda000bf05270 */
[----:B------:R-:W-:Y:S05]  /*0630*/  @P0 BRA `(.L_x_24) ;  /* 0xfffffff800f00947 */ /* 0x000fea000383ffff */
.L_x_4:
[----:B------:R-:W-:-:S13]  /*0640*/  ISETP.NE.AND P0, PT, R10, RZ, PT ;  /* 0x000000ff0a00720c */ /* 0x000fda0003f05270 */
[----:B------:R-:W-:Y:S05]  /*0650*/  @!P0 EXIT ;  /* 0x000000000000894d */ /* 0x000fea0003800000 */
[----:B01234-:R-:W-:Y:S01]  /*0660*/  IADD3 R4, PT, PT, R7, -UR5, -R0 ;  /* 0x8000000507047c10 */ /* 0x01ffe2000fffe800 */
[C---:B------:R-:W-:Y:S02]  /*0670*/  IMAD R0, R9.reuse, R9, RZ ;  /* 0x0000000909007224 */ /* 0x040fe400078e02ff */
[----:B------:R-:W-:Y:S01]  /*0680*/  IMAD.MOV R10, RZ, RZ, -R10 ;  /* 0x000000ffff0a7224 */ /* 0x000fe200078e0a0a */
[----:B------:R-:W-:Y:S02]  /*0690*/  VIMNMX R5, PT, PT, R9, R4, !PT ;  /* 0x0000000409057248 */ /* 0x000fe40007fe0100 */
[----:B------:R-:W-:-:S03]  /*06a0*/  I2FP.F32.U32 R9, R0 ;  /* 0x0000000000097245 */ /* 0x000fc60000201000 */
[----:B------:R-:W-:-:S07]  /*06b0*/  IMAD.IADD R6, R6, 0x1, -R5 ;  /* 0x0000000106067824 */ /* 0x000fce00078e0a05 */
.L_x_30:
[----:B------:R-:W-:Y:S01]  /*06c0*/  ISETP.NE.AND P1, PT, R6, RZ, PT ;  /* 0x000000ff0600720c */ /* 0x000fe20003f25270 */
[----:B------:R-:W-:Y:S01]  /*06d0*/  VIADD R10, R10, 0x1 ;  /* 0x000000010a0a7836 */ /* 0x000fe20000000000 */
[----:B------:R-:W-:Y:S04]  /*06e0*/  BSSY.RECONVERGENT B0, `(.L_x_25) ;  /* 0x000000f000007945 */ /* 0x000fe80003800200 */
[----:B------:R-:W-:Y:S01]  /*06f0*/  BSSY.RELIABLE B1, `(.L_x_26) ;  /* 0x0000007000017945 */ /* 0x000fe20003800100 */
[----:B------:R-:W-:-:S06]  /*0700*/  ISETP.NE.AND P0, PT, R10, RZ, PT ;  /* 0x000000ff0a00720c */ /* 0x000fcc0003f05270 */
[----:B01----:R-:W-:Y:S07]  /*0710*/  @P1 BRA `(.L_x_27) ;  /* 0x0000000000101947 */ /* 0x003fee0003800000 */
[----:B------:R-:W2:Y:S02]  /*0720*/  LDG.E R0, desc[UR8][R2.64] ;  /* 0x0000000802007981 */ /* 0x000ea4000c1e1900 */
[----:B--2---:R-:W-:-:S13]  /*0730*/  FSETP.GT.AND P1, PT, R0, RZ, PT ;  /* 0x000000ff0000720b */ /* 0x004fda0003f24000 */
[----:B------:R-:W-:Y:S05]  /*0740*/  @P1 BREAK.RELIABLE B1 ;  /* 0x0000000000011942 */ /* 0x000fea0003800100 */
[----:B------:R-:W-:Y:S05]  /*0750*/  @P1 BRA `(.L_x_28) ;  /* 0x0000000000101947 */ /* 0x000fea0003800000 */
.L_x_27:
[----:B------:R-:W-:Y:S05]  /*0760*/  BSYNC.RELIABLE B1 ;  /* 0x0000000000017941 */ /* 0x000fea0003800100 */
.L_x_26:
[----:B------:R-:W0:Y:S02]  /*0770*/  LDC.64 R4, c[0x0][0x388] ;  /* 0x0000e200ff047b82 */ /* 0x000e240000000a00 */
[----:B0-----:R1:W-:Y:S01]  /*0780*/  REDG.E.ADD.F32.FTZ.RN.STRONG.GPU desc[UR8][R4.64], RZ ;  /* 0x000000ff040079a6 */ /* 0x0013e2000c12f308 */
[----:B------:R-:W-:Y:S05]  /*0790*/  BRA `(.L_x_29) ;  /* 0x00000000000c7947 */ /* 0x000fea0003800000 */
.L_x_28:
[----:B------:R-:W0:Y:S01]  /*07a0*/  LDC.64 R4, c[0x0][0x388] ;  /* 0x0000e200ff047b82 */ /* 0x000e220000000a00 */
[----:B------:R-:W-:-:S05]  /*07b0*/  FMUL R7, R9, R0 ;  /* 0x0000000009077220 */ /* 0x000fca0000400000 */
[----:B0-----:R0:W-:Y:S02]  /*07c0*/  REDG.E.ADD.F32.FTZ.RN.STRONG.GPU desc[UR8][R4.64], R7 ;  /* 0x00000007040079a6 */ /* 0x0011e4000c12f308 */
.L_x_29:
[----:B------:R-:W-:Y:S05]  /*07d0*/  BSYNC.RECONVERGENT B0 ;  /* 0x0000000000007941 */ /* 0x000fea0003800200 */
.L_x_25:
[----:B------:R-:W-:Y:S05]  /*07e0*/  WARPSYNC.ALL ;  /* 0x0000000000007948 */ /* 0x000fea0003800000 */
[----:B------:R-:W-:Y:S01]  /*07f0*/  VIADD R6, R6, 0x1 ;  /* 0x0000000106067836 */ /* 0x000fe20000000000 */
[----:B------:R-:W-:Y:S06]  /*0800*/  @P0 BRA `(.L_x_30) ;  /* 0xfffffffc00ac0947 */ /* 0x000fec000383ffff */
[----:B------:R-:W-:Y:S05]  /*0810*/  EXIT ;  /* 0x000000000000794d */ /* 0x000fea0003800000 */
.L_x_31:
        /* <DEDUP_REMOVED lines=14> */
.L_x_352:


//--------------------- .text._Z27calculate_differenceentropyPfS_i --------------------------
	.section	.text._Z27calculate_differenceentropyPfS_i,"ax",@progbits
	.align	128
        .global         _Z27calculate_differenceentropyPfS_i
        .type           _Z27calculate_differenceentropyPfS_i,@function
        .size           _Z27calculate_differenceentropyPfS_i,(.L_x_353 - _Z27calculate_differenceentropyPfS_i)
        .other          _Z27calculate_differenceentropyPfS_i,@"STO_CUDA_ENTRY STV_DEFAULT"
_Z27calculate_differenceentropyPfS_i:
.text._Z27calculate_differenceentropyPfS_i:
        /* <DEDUP_REMOVED lines=10> */
[----:B------:R-:W-:Y:S01]  /*00a0*/  IADD3 R6, PT, PT, R10, -0x2, RZ ;  /* 0xfffffffe0a067810 */ /* 0x000fe20007ffe0ff */
[----:B------:R-:W3:Y:S03]  /*00b0*/  LDCU.64 UR8, c[0x0][0x358] ;  /* 0x00006b00ff0877ac */ /* 0x000ee60008000a00 */
[----:B------:R-:W-:Y:S01]  /*00c0*/  ISETP.GE.U32.AND P0, PT, R6, 0x3, PT ;  /* 0x000000030600780c */ /* 0x000fe20003f06070 */
[----:B------:R-:W-:Y:S01]  /*00d0*/  HFMA2 R6, -RZ, RZ, 0, 0 ;  /* 0x00000000ff067431 */ /* 0x000fe200000001ff */
[----:B------:R-:W4:Y:S01]  /*00e0*/  LDC.64 R2, c[0x0][0x380] ;  /* 0x0000e000ff027b82 */ /* 0x000f220000000a00 */
[----:B--2---:R-:W-:Y:S01]  /*00f0*/  UIMAD UR5, UR5, UR4, URZ ;  /* 0x00000004050572a4 */ /* 0x004fe2000f8e02ff */
[----:B-1----:R-:W-:-:S05]  /*0100*/  IMAD R7, R7, UR6, R4 ;  /* 0x0000000607077c24 */ /* 0x002fca000f8e0204 */
[----:B0-----:R-:W-:-:S04]  /*0110*/  IADD3 R4, PT, PT, R0, UR5, RZ ;  /* 0x0000000500047c10 */ /* 0x001fc8000fffe0ff */
[----:B------:R-:W-:Y:S01]  /*0120*/  IADD3 R9, PT, PT, -R7, R4, RZ ;  /* 0x0000000407097210 */ /* 0x000fe20007ffe1ff */
[----:B------:R-:W-:Y:S01]  /*0130*/  IMAD R5, R4, R10, R7 ;  /* 0x0000000a04057224 */ /* 0x000fe200078e0207 */
[----:B------:R-:W-:-:S03]  /*0140*/  IADD3 R10, PT, PT, R10, -0x1, RZ ;  /* 0xffffffff0a0a7810 */ /* 0x000fc60007ffe0ff */
[----:B----4-:R-:W-:Y:S01]  /*0150*/  IMAD.WIDE R2, R5, 0x4, R2 ;  /* 0x0000000405027825 */ /* 0x010fe200078e0202 */
[----:B------:R-:W-:Y:S01]  /*0160*/  LOP3.LUT R8, R10, 0x3, RZ, 0xc0, !PT ;  /* 0x000000030a087812 */ /* 0x000fe200078ec0ff */
[----:B---3--:R-:W-:Y:S06]  /*0170*/  @!P0 BRA `(.L_x_32) ;  /* 0x0000000800e88947 */ /* 0x008fec0003800000 */
[----:B------:R-:W0:Y:S01]  /*0180*/  LDC.64 R4, c[0x0][0x388] ;  /* 0x0000e200ff047b82 */ /* 0x000e220000000a00 */
[----:B------:R-:W-:Y:S01]  /*0190*/  IADD3 R6, PT, PT, R7, -UR5, -R0 ;  /* 0x8000000507067c10 */ /* 0x000fe2000fffe800 */
[----:B------:R-:W-:-:S03]  /*01a0*/  UMOV UR4, URZ ;  /* 0x000000ff00047c82 */ /* 0x000fc60008000000 */
[----:B------:R-:W-:Y:S02]  /*01b0*/  VIMNMX R11, PT, PT, R9, R6, !PT ;  /* 0x00000006090b7248 */ /* 0x000fe40007fe0100 */
[----:B------:R-:W-:Y:S02]  /*01c0*/  LOP3.LUT R6, R10, 0xfffffffc, RZ, 0xc0, !PT ;  /* 0xfffffffc0a067812 */ /* 0x000fe400078ec0ff */
[----:B------:R-:W-:-:S07]  /*01d0*/  IADD3 R10, PT, PT, -R11, RZ, RZ ;  /* 0x000000ff0b0a7210 */ /* 0x000fce0007ffe1ff */
.L_x_52:
        /* <DEDUP_REMOVED lines=8> */
[C---:B------:R-:W-:Y:S01]  /*0260*/  FMUL R12, R11.reuse, 8388608 ;  /* 0x4b0000000b0c7820 */ /* 0x040fe20000400000 */
[----:B------:R-:W-:Y:S02]  /*0270*/  FSETP.GEU.AND P0, PT, R11, 1.175494350822287508e-38, PT ;  /* 0x008000000b00780b */ /* 0x000fe40003f0e000 */
[----:B------:R-:W-:Y:S02]  /*0280*/  MOV R17, 0x3e055027 ;  /* 0x3e05502700117802 */ /* 0x000fe40000000f00 */
[----:B------:R-:W-:-:S04]  /*0290*/  FSEL R12, R12, R11, !P0 ;  /* 0x0000000b0c0c7208 */ /* 0x000fc80004000000 */
[----:B------:R-:W-:-:S04]  /*02a0*/  IADD3 R13, PT, PT, R12, -0x3f2aaaab, RZ ;  /* 0xc0d555550c0d7810 */ /* 0x000fc80007ffe0ff */
[----:B------:R-:W-:-:S04]  /*02b0*/  LOP3.LUT R15, R13, 0xff800000, RZ, 0xc0, !PT ;  /* 0xff8000000d0f7812 */ /* 0x000fc800078ec0ff */
[-C--:B------:R-:W-:Y:S02]  /*02c0*/  IADD3 R13, PT, PT, R12, -R15.reuse, RZ ;  /* 0x8000000f0c0d7210 */ /* 0x080fe40007ffe0ff */
[----:B------:R-:W-:Y:S02]  /*02d0*/  I2FP.F32.S32 R14, R15 ;  /* 0x0000000f000e7245 */ /* 0x000fe40000201400 */
[----:B------:R-:W-:Y:S01]  /*02e0*/  MOV R15, 0x7f800000 ;  /* 0x7f800000000f7802 */ /* 0x000fe20000000f00 */
[----:B------:R-:W-:-:S04]  /*02f0*/  FADD R16, R13, -1 ;  /* 0xbf8000000d107421 */ /* 0x000fc80000000000 */
[----:B------:R-:W-:-:S04]  /*0300*/  FFMA R13, R16, -R17, 0.14084610342979431152 ;  /* 0x3e1039f6100d7423 */ /* 0x000fc80000000811 */
[----:B------:R-:W-:-:S04]  /*0310*/  FFMA R13, R16, R13, -0.12148627638816833496 ;  /* 0xbdf8cdcc100d7423 */ /* 0x000fc8000000000d */
[----:B------:R-:W-:-:S04]  /*0320*/  FFMA R13, R16, R13, 0.13980610668659210205 ;  /* 0x3e0f2955100d7423 */ /* 0x000fc8000000000d */
[----:B------:R-:W-:-:S04]  /*0330*/  FFMA R13, R16, R13, -0.16684235632419586182 ;  /* 0xbe2ad8b9100d7423 */ /* 0x000fc8000000000d */
[----:B------:R-:W-:-:S04]  /*0340*/  FFMA R13, R16, R13, 0.20012299716472625732 ;  /* 0x3e4ced0b100d7423 */ /* 0x000fc8000000000d */
[----:B------:R-:W-:-:S04]  /*0350*/  FFMA R13, R16, R13, -0.24999669194221496582 ;  /* 0xbe7fff22100d7423 */ /* 0x000fc8000000000d */
[----:B------:R-:W-:-:S04]  /*0360*/  FFMA R13, R16, R13, 0.33333182334899902344 ;  /* 0x3eaaaa78100d7423 */ /* 0x000fc8000000000d */
[----:B------:R-:W-:Y:S01]  /*0370*/  FFMA R17, R16, R13, -0.5 ;  /* 0xbf00000010117423 */ /* 0x000fe2000000000d */
[----:B------:R-:W-:Y:S02]  /*0380*/  FSEL R13, RZ, -23, P0 ;  /* 0xc1b80000ff0d7808 */ /* 0x000fe40000000000 */
[----:B------:R-:W-:Y:S01]  /*0390*/  ISETP.GT.U32.AND P0, PT, R12, 0x7f7fffff, PT ;  /* 0x7f7fffff0c00780c */ /* 0x000fe20003f04070 */
[----:B------:R-:W-:Y:S02]  /*03a0*/  FMUL R17, R16, R17 ;  /* 0x0000001110117220 */ /* 0x000fe40000400000 */
[----:B------:R-:W-:Y:S02]  /*03b0*/  FFMA R13, R14, 1.1920928955078125e-07, R13 ;  /* 0x340000000e0d7823 */ /* 0x000fe4000000000d */
[----:B------:R-:W-:-:S04]  /*03c0*/  FFMA R16, R16, R17, R16 ;  /* 0x0000001110107223 */ /* 0x000fc80000000010 */
[----:B------:R-:W-:-:S04]  /*03d0*/  FFMA R13, R13, 0.69314718246459960938, R16 ;  /* 0x3f3172180d0d7823 */ /* 0x000fc80000000010 */
[C---:B------:R-:W-:Y:S01]  /*03e0*/  @P0 FFMA R13, R12.reuse, R15, +INF ;  /* 0x7f8000000c0d0423 */ /* 0x040fe2000000000f */
[----:B------:R-:W-:-:S03]  /*03f0*/  FSETP.NEU.AND P0, PT, R12, RZ, PT ;  /* 0x000000ff0c00720b */ /* 0x000fc60003f0d000 */
[----:B------:R-:W-:-:S05]  /*0400*/  FMUL R13, R13, 0.43429449200630187988 ;  /* 0x3ede5bd90d0d7820 */ /* 0x000fca0000400000 */
[----:B------:R-:W-:-:S05]  /*0410*/  FSEL R12, R13, -INF , P0 ;  /* 0xff8000000d0c7808 */ /* 0x000fca0000000000 */
[----:B------:R-:W-:-:S05]  /*0420*/  FMUL R11, R11, R12 ;  /* 0x0000000c0b0b7220 */ /* 0x000fca0000400000 */
[----:B0-----:R1:W-:Y:S01]  /*0430*/  REDG.E.ADD.F32.FTZ.RN.STRONG.GPU desc[UR8][R4.64], R11 ;  /* 0x0000000b040079a6 */ /* 0x0013e2000c12f308 */
[----:B------:R-:W-:Y:S05]  /*0440*/  BRA `(.L_x_36) ;  /* 0x0000000000087947 */ /* 0x000fea0003800000 */
.L_x_35:
[----:B------:R-:W-:Y:S05]  /*0450*/  BSYNC.RELIABLE B1 ;  /* 0x0000000000017941 */ /* 0x000fea0003800100 */
.L_x_34:
[----:B0-----:R0:W-:Y:S02]  /*0460*/  REDG.E.ADD.F32.FTZ.RN.STRONG.GPU desc[UR8][R4.64], RZ ;  /* 0x000000ff040079a6 */ /* 0x0011e4000c12f308 */
.L_x_36:
[----:B------:R-:W-:Y:S05]  /*0470*/  BSYNC.RECONVERGENT B0 ;  /* 0x0000000000007941 */ /* 0x000fea0003800200 */
.L_x_33:
[----:B------:R-:W-:Y:S05]  /*0480*/  WARPSYNC.ALL ;  /* 0x0000000000007948 */ /* 0x000fea0003800000 */
[----:B------:R-:W-:Y:S01]  /*0490*/  UIADD3 UR6, UPT, UPT, UR4, 0x1, URZ ;  /* 0x0000000104067890 */ /* 0x000fe2000fffe0ff */
[----:B-1----:R-:W-:Y:S01]  /*04a0*/  IABS R11, R9 ;  /* 0x00000009000b7213 */ /* 0x002fe20000000000 */
        /* <DEDUP_REMOVED lines=8> */
.L_x_39:
[----:B------:R-:W-:Y:S05]  /*0530*/  BSYNC.RELIABLE B1 ;  /* 0x0000000000017941 */ /* 0x000fea0003800100 */
.L_x_38:
[----:B------:R2:W-:Y:S01]  /*0540*/  REDG.E.ADD.F32.FTZ.RN.STRONG.GPU desc[UR8][R4.64], RZ ;  /* 0x000000ff040079a6 */ /* 0x0005e2000c12f308 */
[----:B------:R-:W-:Y:S05]  /*0550*/  BRA `(.L_x_41) ;  /* 0x0000000000787947 */ /* 0x000fea0003800000 */
.L_x_40:
[C---:B------:R-:W-:Y:S01]  /*0560*/  FMUL R13, R12.reuse, 8388608 ;  /* 0x4b0000000c0d7820 */ /* 0x040fe20000400000 */
[----:B------:R-:W-:Y:S01]  /*0570*/  FSETP.GEU.AND P0, PT, R12, 1.175494350822287508e-38, PT ;  /* 0x008000000c00780b */ /* 0x000fe20003f0e000 */
[----:B------:R-:W-:-:S03]  /*0580*/  HFMA2 R18, -RZ, RZ, 1.5048828125, 33.21875 ;  /* 0x3e055027ff127431 */ /* 0x000fc600000001ff */
        /* <DEDUP_REMOVED lines=26> */
[----:B------:R1:W-:Y:S02]  /*0730*/  REDG.E.ADD.F32.FTZ.RN.STRONG.GPU desc[UR8][R4.64], R13 ;  /* 0x0000000d040079a6 */ /* 0x0003e4000c12f308 */
.L_x_41:
[----:B------:R-:W-:Y:S05]  /*0740*/  BSYNC.RECONVERGENT B0 ;  /* 0x0000000000007941 */ /* 0x000fea0003800200 */
.L_x_37:
        /* <DEDUP_REMOVED lines=10> */
.L_x_44:
[----:B------:R-:W-:Y:S05]  /*07f0*/  BSYNC.RELIABLE B1 ;  /* 0x0000000000017941 */ /* 0x000fea0003800100 */
.L_x_43:
[----:B------:R3:W-:Y:S01]  /*0800*/  REDG.E.ADD.F32.FTZ.RN.STRONG.GPU desc[UR8][R4.64], RZ ;  /* 0x000000ff040079a6 */ /* 0x0007e2000c12f308 */
[----:B------:R-:W-:Y:S05]  /*0810*/  BRA `(.L_x_46) ;  /* 0x0000000000787947 */ /* 0x000fea0003800000 */
.L_x_45:
[C---:B-1----:R-:W-:Y:S01]  /*0820*/  FMUL R13, R12.reuse, 8388608 ;  /* 0x4b0000000c0d7820 */ /* 0x042fe20000400000 */
[----:B------:R-:W-:Y:S01]  /*0830*/  FSETP.GEU.AND P0, PT, R12, 1.175494350822287508e-38, PT ;  /* 0x008000000c00780b */ /* 0x000fe20003f0e000 */
[----:B------:R-:W-:-:S03]  /*0840*/  HFMA2 R18, -RZ, RZ, 1.5048828125, 33.21875 ;  /* 0x3e055027ff127431 */ /* 0x000fc600000001ff */
[----:B------:R-:W-:-:S05]  /*0850*/  FSEL R13, R13, R12, !P0 ;  /* 0x0000000c0d0d7208 */ /* 0x000fca0004000000 */
[----:B------:R-:W-:-:S05]  /*0860*/  VIADD R14, R13, 0xc0d55555 ;  /* 0xc0d555550d0e7836 */ /* 0x000fca0000000000 */
        /* <DEDUP_REMOVED lines=25> */
.L_x_46:
[----:B------:R-:W-:Y:S05]  /*0a00*/  BSYNC.RECONVERGENT B0 ;  /* 0x0000000000007941 */ /* 0x000fea0003800200 */
.L_x_42:
        /* <DEDUP_REMOVED lines=10> */
.L_x_49:
[----:B------:R-:W-:Y:S05]  /*0ab0*/  BSYNC.RELIABLE B1 ;  /* 0x0000000000017941 */ /* 0x000fea0003800100 */
.L_x_48:
[----:B------:R4:W-:Y:S01]  /*0ac0*/  REDG.E.ADD.F32.FTZ.RN.STRONG.GPU desc[UR8][R4.64], RZ ;  /* 0x000000ff040079a6 */ /* 0x0009e2000c12f308 */
[----:B------:R-:W-:Y:S05]  /*0ad0*/  BRA `(.L_x_51) ;  /* 0x0000000000787947 */ /* 0x000fea0003800000 */
.L_x_50:
[C---:B------:R-:W-:Y:S01]  /*0ae0*/  FMUL R12, R11.reuse, 8388608 ;  /* 0x4b0000000b0c7820 */ /* 0x040fe20000400000 */
[----:B------:R-:W-:Y:S01]  /*0af0*/  FSETP.GEU.AND P0, PT, R11, 1.175494350822287508e-38, PT ;  /* 0x008000000b00780b */ /* 0x000fe20003f0e000 */
[----:B------:R-:W-:-:S03]  /*0b00*/  HFMA2 R17, -RZ, RZ, 1.5048828125, 33.21875 ;  /* 0x3e055027ff117431 */ /* 0x000fc600000001ff */
[----:B------:R-:W-:-:S04]  /*0b10*/  FSEL R12, R12, R11, !P0 ;  /* 0x0000000b0c0c7208 */ /* 0x000fc80004000000 */
[----:B-1----:R-:W-:-:S04]  /*0b20*/  IADD3 R13, PT, PT, R12, -0x3f2aaaab, RZ ;  /* 0xc0d555550c0d7810 */ /* 0x002fc80007ffe0ff */
        /* <DEDUP_REMOVED lines=25> */
.L_x_51:
[----:B------:R-:W-:Y:S05]  /*0cc0*/  BSYNC.RECONVERGENT B0 ;  /* 0x0000000000007941 */ /* 0x000fea0003800200 */
.L_x_47:
[----:B------:R-:W-:Y:S05]  /*0cd0*/  WARPSYNC.ALL ;  /* 0x0000000000007948 */ /* 0x000fea0003800000 */
[----:B------:R-:W-:Y:S01]  /*0ce0*/  UIADD3 UR4, UPT, UPT, UR4, 0x4, URZ ;  /* 0x0000000404047890 */ /* 0x000fe2000fffe0ff */
[----:B------:R-:W-:-:S05]  /*0cf0*/  VIADD R10, R10, 0x4 ;  /* 0x000000040a0a7836 */ /* 0x000fca0000000000 */
[----:B------:R-:W-:-:S13]  /*0d00*/  ISETP.NE.AND P0, PT, R6, UR4, PT ;  /* 0x0000000406007c0c */ /* 0x000fda000bf05270 */
[----:B------:R-:W-:Y:S05]  /*0d10*/  @P0 BRA `(.L_x_52) ;  /* 0xfffffff400300947 */ /* 0x000fea000383ffff */
.L_x_32:
[----:B------:R-:W-:-:S13]  /*0d20*/  ISETP.NE.AND P0, PT, R8, RZ, PT ;  /* 0x000000ff0800720c */ /* 0x000fda0003f05270 */
[----:B------:R-:W-:Y:S05]  /*0d30*/  @!P0 EXIT ;  /* 0x000000000000894d */ /* 0x000fea0003800000 */
[----:B------:R-:W-:Y:S02]  /*0d40*/  IADD3 R0, PT, PT, R7, -UR5, -R0 ;  /* 0x8000000507007c10 */ /* 0x000fe4000fffe800 */
[----:B------:R-:W-:Y:S02]  /*0d50*/  IADD3 R8, PT, PT, -R8, RZ, RZ ;  /* 0x000000ff08087210 */ /* 0x000fe40007ffe1ff */
[----:B------:R-:W-:-:S04]  /*0d60*/  VIMNMX R9, PT, PT, R9, R0, !PT ;  /* 0x0000000009097248 */ /* 0x000fc80007fe0100 */
[----:B------:R-:W-:-:S07]  /*0d70*/  IADD3 R6, PT, PT, -R9, R6, RZ ;  /* 0x0000000609067210 */ /* 0x000fce0007ffe1ff */
.L_x_58:
[----:B------:R-:W-:Y:S01]  /*0d80*/  ISETP.NE.AND P1, PT, R6, RZ, PT ;  /* 0x000000ff0600720c */ /* 0x000fe20003f25270 */
[----:B------:R-:W-:Y:S01]  /*0d90*/  BSSY.RECONVERGENT B0, `(.L_x_53) ;  /* 0x000002c000007945 */ /* 0x000fe20003800200 */
[----:B------:R-:W-:-:S03]  /*0da0*/  IADD3 R8, PT, PT, R8, 0x1, RZ ;  /* 0x0000000108087810 */ /* 0x000fc60007ffe0ff */
[----:B------:R-:W-:Y:S01]  /*0db0*/  BSSY.RELIABLE B1, `(.L_x_54) ;  /* 0x0000007000017945 */ /* 0x000fe20003800100 */
[----:B------:R-:W-:-:S07]  /*0dc0*/  ISETP.NE.AND P0, PT, R8, RZ, PT ;  /* 0x000000ff0800720c */ /* 0x000fce0003f05270 */
[----:B0-----:R-:W-:Y:S06]  /*0dd0*/  @P1 BRA `(.L_x_55) ;  /* 0x0000000000101947 */ /* 0x001fec0003800000 */
[----:B------:R-:W5:Y:S02]  /*0de0*/  LDG.E R0, desc[UR8][R2.64] ;  /* 0x0000000802007981 */ /* 0x000f64000c1e1900 */
[----:B-----5:R-:W-:-:S13]  /*0df0*/  FSETP.GT.AND P1, PT, R0, RZ, PT ;  /* 0x000000ff0000720b */ /* 0x020fda0003f24000 */
[----:B------:R-:W-:Y:S05]  /*0e00*/  @P1 BREAK.RELIABLE B1 ;  /* 0x0000000000011942 */ /* 0x000fea0003800100 */
[----:B------:R-:W-:Y:S05]  /*0e10*/  @P1 BRA `(.L_x_56) ;  /* 0x0000000000101947 */ /* 0x000fea0003800000 */
.L_x_55:
[----:B------:R-:W-:Y:S05]  /*0e20*/  BSYNC.RELIABLE B1 ;  /* 0x0000000000017941 */ /* 0x000fea0003800100 */
.L_x_54:
[----:B01234-:R-:W0:Y:S02]  /*0e30*/  LDC.64 R4, c[0x0][0x388] ;  /* 0x0000e200ff047b82 */ /* 0x01fe240000000a00 */
[----:B0-----:R1:W-:Y:S01]  /*0e40*/  REDG.E.ADD.F32.FTZ.RN.STRONG.GPU desc[UR8][R4.64], RZ ;  /* 0x000000ff040079a6 */ /* 0x0013e2000c12f308 */
[----:B------:R-:W-:Y:S05]  /*0e50*/  BRA `(.L_x_57) ;  /* 0x00000000007c7947 */ /* 0x000fea0003800000 */
.L_x_56:
[C---:B01234-:R-:W-:Y:S01]  /*0e60*/  FMUL R5, R0.reuse, 8388608 ;  /* 0x4b00000000057820 */ /* 0x05ffe20000400000 */
        /* <DEDUP_REMOVED lines=21> */
[----:B------:R-:W-:Y:S01]  /*0fc0*/  FFMA R12, R11, R12, R11 ;  /* 0x0000000c0b0c7223 */ /* 0x000fe2000000000b */
[----:B------:R-:W0:Y:S03]  /*0fd0*/  LDC.64 R4, c[0x0][0x388] ;  /* 0x0000e200ff047b82 */ /* 0x000e260000000a00 */
[----:B------:R-:W-:-:S04]  /*0fe0*/  FFMA R9, R9, 0.69314718246459960938, R12 ;  /* 0x3f31721809097823 */ /* 0x000fc8000000000c */
[C---:B------:R-:W-:Y:S01]  /*0ff0*/  @P1 FFMA R9, R7.reuse, R10, +INF ;  /* 0x7f80000007091423 */ /* 0x040fe2000000000a */
[----:B------:R-:W-:-:S03]  /*1000*/  FSETP.NEU.AND P1, PT, R7, RZ, PT ;  /* 0x000000ff0700720b */ /* 0x000fc60003f2d000 */
[----:B------:R-:W-:-:S05]  /*1010*/  FMUL R9, R9, 0.43429449200630187988 ;  /* 0x3ede5bd909097820 */ /* 0x000fca0000400000 */
[----:B------:R-:W-:-:S05]  /*1020*/  FSEL R9, R9, -INF , P1 ;  /* 0xff80000009097808 */ /* 0x000fca0000800000 */
[----:B------:R-:W-:-:S05]  /*1030*/  FMUL R9, R0, R9 ;  /* 0x0000000900097220 */ /* 0x000fca0000400000 */
[----:B0-----:R0:W-:Y:S02]  /*1040*/  REDG.E.ADD.F32.FTZ.RN.STRONG.GPU desc[UR8][R4.64], R9 ;  /* 0x00000009040079a6 */ /* 0x0011e4000c12f308 */
.L_x_57:
[----:B------:R-:W-:Y:S05]  /*1050*/  BSYNC.RECONVERGENT B0 ;  /* 0x0000000000007941 */ /* 0x000fea0003800200 */
.L_x_53:
[----:B------:R-:W-:Y:S05]  /*1060*/  WARPSYNC.ALL ;  /* 0x0000000000007948 */ /* 0x000fea0003800000 */
[----:B------:R-:W-:Y:S01]  /*1070*/  IADD3 R6, PT, PT, R6, 0x1, RZ ;  /* 0x0000000106067810 */ /* 0x000fe20007ffe0ff */
[----:B------:R-:W-:Y:S06]  /*1080*/  @P0 BRA `(.L_x_58) ;  /* 0xfffffffc003c0947 */ /* 0x000fec000383ffff */
[----:B------:R-:W-:Y:S05]  /*1090*/  EXIT ;  /* 0x000000000000794d */ /* 0x000fea0003800000 */
.L_x_59:
        /* <DEDUP_REMOVED lines=14> */
.L_x_353:


//--------------------- .text._Z21calculate_sumvariancePfS_S_i --------------------------
	.section	.text._Z21calculate_sumvariancePfS_S_i,"ax",@progbits
	.align	128
        .global         _Z21calculate_sumvariancePfS_S_i
        .type           _Z21calculate_sumvariancePfS_S_i,@function
        .size           _Z21calculate_sumvariancePfS_S_i,(.L_x_354 - _Z21calculate_sumvariancePfS_S_i)
        .other          _Z21calculate_sumvariancePfS_S_i,@"STO_CUDA_ENTRY STV_DEFAULT"
_Z21calculate_sumvariancePfS_S_i:
.text._Z21calculate_sumvariancePfS_S_i:
[----:B------:R-:W-:Y:S08]  /*0000*/  LDC R1, c[0x0][0x37c] ;  /* 0x0000df00ff017b82 */ /* 0x000ff00000000800 */
[----:B------:R-:W0:Y:S08]  /*0010*/  LDC R9, c[0x0][0x398] ;  /* 0x0000e600ff097b82 */ /* 0x000e300000000800 */
[----:B------:R-:W1:Y:S08]  /*0020*/  S2UR UR5, SR_CTAID.X ;  /* 0x00000000000579c3 */ /* 0x000e700000002500 */
[----:B------:R-:W2:Y:S01]  /*0030*/  S2UR UR6, SR_CTAID.Y ;  /* 0x00000000000679c3 */ /* 0x000ea20000002600 */
[----:B0-----:R-:W-:-:S13]  /*0040*/  ISETP.GE.AND P0, PT, R9, 0x2, PT ;  /* 0x000000020900780c */ /* 0x001fda0003f06270 */
[----:B-12---:R-:W-:Y:S05]  /*0050*/  @!P0 EXIT ;  /* 0x000000000000894d */ /* 0x006fea0003800000 */
[----:B------:R-:W0:Y:S01]  /*0060*/  S2R R7, SR_TID.Y ;  /* 0x0000000000077919 */ /* 0x000e220000002200 */
[----:B------:R-:W1:Y:S01]  /*0070*/  LDCU UR4, c[0x0][0x360] ;  /* 0x00006c00ff0477ac */ /* 0x000e620008000800 */
[----:B------:R-:W2:Y:S01]  /*0080*/  LDC.64 R2, c[0x0][0x380] ;  /* 0x0000e000ff027b82 */ /* 0x000ea20000000a00 */
[----:B------:R-:W-:Y:S01]  /*0090*/  IMAD.SHL.U32 R8, R9, 0x2, RZ ;  /* 0x0000000209087824 */ /* 0x000fe200078e00ff */
[----:B------:R-:W3:Y:S01]  /*00a0*/  S2R R0, SR_TID.X ;  /* 0x0000000000007919 */ /* 0x000ee20000002100 */
[----:B------:R-:W4:Y:S03]  /*00b0*/  LDCU UR7, c[0x0][0x364] ;  /* 0x00006c80ff0777ac */ /* 0x000f260008000800 */
[C---:B------:R-:W-:Y:S01]  /*00c0*/  ISETP.GE.AND P0, PT, R8.reuse, 0x6, PT ;  /* 0x000000060800780c */ /* 0x040fe20003f06270 */
[----:B------:R-:W0:Y:S01]  /*00d0*/  LDCU.64 UR10, c[0x0][0x358] ;  /* 0x00006b00ff0a77ac */ /* 0x000e220008000a00 */
[----:B------:R-:W-:-:S05]  /*00e0*/  VIMNMX R4, PT, PT, R8, 0x3, !PT ;  /* 0x0000000308047848 */ /* 0x000fca0007fe0100 */
[----:B------:R-:W-:Y:S01]  /*00f0*/  VIADD R10, R4, 0xfffffffe ;  /* 0xfffffffe040a7836 */ /* 0x000fe20000000000 */
[----:B-1----:R-:W-:-:S04]  /*0100*/  UIMAD UR5, UR5, UR4, URZ ;  /* 0x00000004050572a4 */ /* 0x002fc8000f8e02ff */
[----:B------:R-:W-:Y:S01]  /*0110*/  LOP3.LUT R8, R10, 0x3, RZ, 0xc0, !PT ;  /* 0x000000030a087812 */ /* 0x000fe200078ec0ff */
[----:B------:R-:W-:Y:S01]  /*0120*/  UMOV UR4, 0x2 ;  /* 0x0000000200047882 */ /* 0x000fe20000000000 */
[----:B----4-:R-:W-:-:S06]  /*0130*/  UIMAD UR6, UR6, UR7, URZ ;  /* 0x00000007060672a4 */ /* 0x010fcc000f8e02ff */
[----:B0-----:R-:W-:Y:S01]  /*0140*/  IADD3 R5, PT, PT, R7, UR6, RZ ;  /* 0x0000000607057c10 */ /* 0x001fe2000fffe0ff */
[----:B---3--:R-:W-:-:S04]  /*0150*/  VIADD R6, R0, UR5 ;  /* 0x0000000500067c36 */ /* 0x008fc80008000000 */
[----:B------:R-:W-:Y:S02]  /*0160*/  IMAD R9, R5, R9, R6 ;  /* 0x0000000905097224 */ /* 0x000fe400078e0206 */
[----:B------:R-:W-:Y:S02]  /*0170*/  IMAD.IADD R6, R6, 0x1, R5 ;  /* 0x0000000106067824 */ /* 0x000fe400078e0205 */
[----:B--2---:R-:W-:Y:S01]  /*0180*/  IMAD.WIDE R2, R9, 0x4, R2 ;  /* 0x0000000409027825 */ /* 0x004fe200078e0202 */
[----:B------:R-:W-:Y:S06]  /*0190*/  @!P0 BRA `(.L_x_60) ;  /* 0x00000004006c8947 */ /* 0x000fec0003800000 */
[----:B------:R-:W0:Y:S01]  /*01a0*/  LDC.64 R4, c[0x0][0x388] ;  /* 0x0000e200ff047b82 */ /* 0x000e220000000a00 */
[----:B------:R-:W-:Y:S01]  /*01b0*/  LOP3.LUT R10, R10, 0xfffffffc, RZ, 0xc0, !PT ;  /* 0xfffffffc0a0a7812 */ /* 0x000fe200078ec0ff */
[----:B------:R-:W-:Y:S01]  /*01c0*/  UMOV UR7, 0x2 ;  /* 0x0000000200077882 */ /* 0x000fe20000000000 */
[----:B------:R-:W-:Y:S01]  /*01d0*/  I2FP.F32.U32 R9, R6 ;  /* 0x0000000600097245 */ /* 0x000fe20000201000 */
[----:B------:R-:W-:Y:S01]  /*01e0*/  UMOV UR4, URZ ;  /* 0x000000ff00047c82 */ /* 0x000fe20008000000 */
[----:B------:R-:W-:-:S07]  /*01f0*/  IADD3 R15, PT, PT, -R6, RZ, RZ ;  /* 0x000000ff060f7210 */ /* 0x000fce0007ffe1ff */
.L_x_80:
[----:B------:R-:W-:Y:S01]  /*0200*/  ISETP.NE.AND P0, PT, R15, -0x2, PT ;  /* 0xfffffffe0f00780c */ /* 0x000fe20003f05270 */
[----:B------:R-:W-:Y:S04]  /*0210*/  BSSY.RECONVERGENT B0, `(.L_x_61) ;  /* 0x0000010000007945 */ /* 0x000fe80003800200 */
[----:B------:R-:W-:Y:S08]  /*0220*/  BSSY.RELIABLE B1, `(.L_x_62) ;  /* 0x000000d000017945 */ /* 0x000ff00003800100 */
[----:B-1234-:R-:W-:Y:S05]  /*0230*/  @P0 BRA `(.L_x_63) ;  /* 0x00000000002c0947 */ /* 0x01efea0003800000 */
[----:B------:R-:W2:Y:S02]  /*0240*/  LDG.E R11, desc[UR10][R2.64] ;  /* 0x0000000a020b7981 */ /* 0x000ea4000c1e1900 */
[----:B--2---:R-:W-:-:S13]  /*0250*/  FSETP.GT.AND P0, PT, R11, RZ, PT ;  /* 0x000000ff0b00720b */ /* 0x004fda0003f04000 */
[----:B------:R-:W-:Y:S05]  /*0260*/  @P0 BREAK.RELIABLE B1 ;  /* 0x0000000000010942 */ /* 0x000fea0003800100 */
[----:B------:R-:W-:Y:S05]  /*0270*/  @!P0 BRA `(.L_x_63) ;  /* 0x00000000001c8947 */ /* 0x000fea0003800000 */
[----:B------:R-:W1:Y:S02]  /*0280*/  LDC.64 R12, c[0x0][0x390] ;  /* 0x0000e400ff0c7b82 */ /* 0x000e640000000a00 */
[----:B-1----:R-:W2:Y:S02]  /*0290*/  LDG.E R12, desc[UR10][R12.64] ;  /* 0x0000000a0c0c7981 */ /* 0x002ea4000c1e1900 */
[----:B--2---:R-:W-:-:S04]  /*02a0*/  FADD R14, R9, -R12 ;  /* 0x8000000c090e7221 */ /* 0x004fc80000000000 */
[----:B------:R-:W-:-:S04]  /*02b0*/  FMUL R14, R14, R14 ;  /* 0x0000000e0e0e7220 */ /* 0x000fc80000400000 */
[----:B------:R-:W-:-:S05]  /*02c0*/  FMUL R11, R11, R14 ;  /* 0x0000000e0b0b7220 */ /* 0x000fca0000400000 */
[----:B0-----:R1:W-:Y:S01]  /*02d0*/  REDG.E.ADD.F32.FTZ.RN.STRONG.GPU desc[UR10][R4.64], R11 ;  /* 0x0000000b040079a6 */ /* 0x0013e2000c12f30a */
[----:B------:R-:W-:Y:S05]  /*02e0*/  BRA `(.L_x_64) ;  /* 0x0000000000087947 */ /* 0x000fea0003800000 */
.L_x_63:
[----:B------:R-:W-:Y:S05]  /*02f0*/  BSYNC.RELIABLE B1 ;  /* 0x0000000000017941 */ /* 0x000fea0003800100 */
.L_x_62:
[----:B0-----:R0:W-:Y:S02]  /*0300*/  REDG.E.ADD.F32.FTZ.RN.STRONG.GPU desc[UR10][R4.64], RZ ;  /* 0x000000ff040079a6 */ /* 0x0011e4000c12f30a */
.L_x_64:
[----:B------:R-:W-:Y:S05]  /*0310*/  BSYNC.RECONVERGENT B0 ;  /* 0x0000000000007941 */ /* 0x000fea0003800200 */
.L_x_61:
[----:B------:R-:W-:Y:S05]  /*0320*/  WARPSYNC.ALL ;  /* 0x0000000000007948 */ /* 0x000fea0003800000 */
[----:B------:R-:W-:Y:S01]  /*0330*/  UIADD3 UR8, UPT, UPT, UR7, 0x1, URZ ;  /* 0x0000000107087890 */ /* 0x000fe2000fffe0ff */
[----:B------:R-:W-:Y:S04]  /*0340*/  BSSY.RECONVERGENT B0, `(.L_x_65) ;  /* 0x0000011000007945 */ /* 0x000fe80003800200 */
[----:B------:R-:W-:Y:S01]  /*0350*/  BSSY.RELIABLE B1, `(.L_x_66) ;  /* 0x0000007000017945 */ /* 0x000fe20003800100 */
[----:B------:R-:W-:-:S13]  /*0360*/  ISETP.NE.AND P0, PT, R6, UR8, PT ;  /* 0x0000000806007c0c */ /* 0x000fda000bf05270 */
[----:B------:R-:W-:Y:S05]  /*0370*/  @P0 BRA `(.L_x_67) ;  /* 0x0000000000100947 */ /* 0x000fea0003800000 */
[----:B-1----:R-:W2:Y:S02]  /*0380*/  LDG.E R11, desc[UR10][R2.64] ;  /* 0x0000000a020b7981 */ /* 0x002ea4000c1e1900 */
[----:B--2---:R-:W-:-:S13]  /*0390*/  FSETP.GT.AND P0, PT, R11, RZ, PT ;  /* 0x000000ff0b00720b */ /* 0x004fda0003f04000 */
[----:B------:R-:W-:Y:S05]  /*03a0*/  @P0 BREAK.RELIABLE B1 ;  /* 0x0000000000010942 */ /* 0x000fea0003800100 */
[----:B------:R-:W-:Y:S05]  /*03b0*/  @P0 BRA `(.L_x_68) ;  /* 0x00000000000c0947 */ /* 0x000fea0003800000 */
.L_x_67:
[----:B------:R-:W-:Y:S05]  /*03c0*/  BSYNC.RELIABLE B1 ;  /* 0x0000000000017941 */ /* 0x000fea0003800100 */
.L_x_66:
[----:B------:R2:W-:Y:S01]  /*03d0*/  REDG.E.ADD.F32.FTZ.RN.STRONG.GPU desc[UR10][R4.64], RZ ;  /* 0x000000ff040079a6 */ /* 0x0005e2000c12f30a */
[----:B------:R-:W-:Y:S05]  /*03e0*/  BRA `(.L_x_69) ;  /* 0x0000000000187947 */ /* 0x000fea0003800000 */
.L_x_68:
[----:B------:R-:W1:Y:S02]  /*03f0*/  LDC.64 R12, c[0x0][0x390] ;  /* 0x0000e400ff0c7b82 */ /* 0x000e640000000a00 */
[----:B-1----:R-:W2:Y:S02]  /*0400*/  LDG.E R12, desc[UR10][R12.64] ;  /* 0x0000000a0c0c7981 */ /* 0x002ea4000c1e1900 */
[----:B--2---:R-:W-:-:S04]  /*0410*/  FADD R14, R9, -R12 ;  /* 0x8000000c090e7221 */ /* 0x004fc80000000000 */
[----:B------:R-:W-:-:S04]  /*0420*/  FMUL R14, R14, R14 ;  /* 0x0000000e0e0e7220 */ /* 0x000fc80000400000 */
[----:B------:R-:W-:-:S05]  /*0430*/  FMUL R11, R11, R14 ;  /* 0x0000000e0b0b7220 */ /* 0x000fca0000400000 */
[----:B------:R1:W-:Y:S02]  /*0440*/  REDG.E.ADD.F32.FTZ.RN.STRONG.GPU desc[UR10][R4.64], R11 ;  /* 0x0000000b040079a6 */ /* 0x0003e4000c12f30a */
.L_x_69:
[----:B------:R-:W-:Y:S05]  /*0450*/  BSYNC.RECONVERGENT B0 ;  /* 0x0000000000007941 */ /* 0x000fea0003800200 */
.L_x_65:
[----:B------:R-:W-:Y:S05]  /*0460*/  WARPSYNC.ALL ;  /* 0x0000000000007948 */ /* 0x000fea0003800000 */
[----:B------:R-:W-:Y:S01]  /*0470*/  UIADD3 UR9, UPT, UPT, UR7, 0x2, URZ ;  /* 0x0000000207097890 */ /* 0x000fe2000fffe0ff */
[----:B------:R-:W-:Y:S04]  /*0480*/  BSSY.RECONVERGENT B0, `(.L_x_70) ;  /* 0x0000011000007945 */ /* 0x000fe80003800200 */
[----:B------:R-:W-:Y:S01]  /*0490*/  BSSY.RELIABLE B1, `(.L_x_71) ;  /* 0x0000007000017945 */ /* 0x000fe20003800100 */
[----:B------:R-:W-:-:S13]  /*04a0*/  ISETP.NE.AND P0, PT, R6, UR9, PT ;  /* 0x0000000906007c0c */ /* 0x000fda000bf05270 */
[----:B------:R-:W-:Y:S05]  /*04b0*/  @P0 BRA `(.L_x_72) ;  /* 0x0000000000100947 */ /* 0x000fea0003800000 */
[----:B-1----:R-:W3:Y:S02]  /*04c0*/  LDG.E R11, desc[UR10][R2.64] ;  /* 0x0000000a020b7981 */ /* 0x002ee4000c1e1900 */
[----:B---3--:R-:W-:-:S13]  /*04d0*/  FSETP.GT.AND P0, PT, R11, RZ, PT ;  /* 0x000000ff0b00720b */ /* 0x008fda0003f04000 */
[----:B------:R-:W-:Y:S05]  /*04e0*/  @P0 BREAK.RELIABLE B1 ;  /* 0x0000000000010942 */ /* 0x000fea0003800100 */
[----:B------:R-:W-:Y:S05]  /*04f0*/  @P0 BRA `(.L_x_73) ;  /* 0x00000000000c0947 */ /* 0x000fea0003800000 */
.L_x_72:
[----:B------:R-:W-:Y:S05]  /*0500*/  BSYNC.RELIABLE B1 ;  /* 0x0000000000017941 */ /* 0x000fea0003800100 */
.L_x_71:
[----:B------:R3:W-:Y:S01]  /*0510*/  REDG.E.ADD.F32.FTZ.RN.STRONG.GPU desc[UR10][R4.64], RZ ;  /* 0x000000ff040079a6 */ /* 0x0007e2000c12f30a */
[----:B------:R-:W-:Y:S05]  /*0520*/  BRA `(.L_x_74) ;  /* 0x0000000000187947 */ /* 0x000fea0003800000 */
.L_x_73:
[----:B------:R-:W1:Y:S02]  /*0530*/  LDC.64 R12, c[0x0][0x390] ;  /* 0x0000e400ff0c7b82 */ /* 0x000e640000000a00 */
[----:B-1----:R-:W3:Y:S02]  /*0540*/  LDG.E R12, desc[UR10][R12.64] ;  /* 0x0000000a0c0c7981 */ /* 0x002ee4000c1e1900 */
[----:B---3--:R-:W-:-:S04]  /*0550*/  FADD R14, R9, -R12 ;  /* 0x8000000c090e7221 */ /* 0x008fc80000000000 */
[----:B------:R-:W-:-:S04]  /*0560*/  FMUL R14, R14, R14 ;  /* 0x0000000e0e0e7220 */ /* 0x000fc80000400000 */
[----:B------:R-:W-:-:S05]  /*0570*/  FMUL R11, R11, R14 ;  /* 0x0000000e0b0b7220 */ /* 0x000fca0000400000 */
[----:B------:R1:W-:Y:S02]  /*0580*/  REDG.E.ADD.F32.FTZ.RN.STRONG.GPU desc[UR10][R4.64], R11 ;  /* 0x0000000b040079a6 */ /* 0x0003e4000c12f30a */
.L_x_74:
[----:B------:R-:W-:Y:S05]  /*0590*/  BSYNC.RECONVERGENT B0 ;  /* 0x0000000000007941 */ /* 0x000fea0003800200 */
.L_x_70:
[----:B------:R-:W-:Y:S05]  /*05a0*/  WARPSYNC.ALL ;  /* 0x0000000000007948 */ /* 0x000fea0003800000 */
[----:B------:R-:W-:Y:S01]  /*05b0*/  UIADD3 UR8, UPT, UPT, UR7, 0x3, URZ ;  /* 0x0000000307087890 */ /* 0x000fe2000fffe0ff */
[----:B------:R-:W-:Y:S04]  /*05c0*/  BSSY.RECONVERGENT B0, `(.L_x_75) ;  /* 0x0000011000007945 */ /* 0x000fe80003800200 */
[----:B------:R-:W-:Y:S01]  /*05d0*/  BSSY.RELIABLE B1, `(.L_x_76) ;  /* 0x0000007000017945 */ /* 0x000fe20003800100 */
[----:B------:R-:W-:-:S13]  /*05e0*/  ISETP.NE.AND P0, PT, R6, UR8, PT ;  /* 0x0000000806007c0c */ /* 0x000fda000bf05270 */
[----:B------:R-:W-:Y:S05]  /*05f0*/  @P0 BRA `(.L_x_77) ;  /* 0x0000000000100947 */ /* 0x000fea0003800000 */
[----:B-1----:R-:W4:Y:S02]  /*0600*/  LDG.E R11, desc[UR10][R2.64] ;  /* 0x0000000a020b7981 */ /* 0x002f24000c1e1900 */
[----:B----4-:R-:W-:-:S13]  /*0610*/  FSETP.GT.AND P0, PT, R11, RZ, PT ;  /* 0x000000ff0b00720b */ /* 0x010fda0003f04000 */
[----:B------:R-:W-:Y:S05]  /*0620*/  @P0 BREAK.RELIABLE B1 ;  /* 0x0000000000010942 */ /* 0x000fea0003800100 */
[----:B------:R-:W-:Y:S05]  /*0630*/  @P0 BRA `(.L_x_78) ;  /* 0x00000000000c0947 */ /* 0x000fea0003800000 */
.L_x_77:
[----:B------:R-:W-:Y:S05]  /*0640*/  BSYNC.RELIABLE B1 ;  /* 0x0000000000017941 */ /* 0x000fea0003800100 */
.L_x_76:
[----:B------:R4:W-:Y:S01]  /*0650*/  REDG.E.ADD.F32.FTZ.RN.STRONG.GPU desc[UR10][R4.64], RZ ;  /* 0x000000ff040079a6 */ /* 0x0009e2000c12f30a */
[----:B------:R-:W-:Y:S05]  /*0660*/  BRA `(.L_x_79) ;  /* 0x0000000000187947 */ /* 0x000fea0003800000 */
.L_x_78:
[----:B------:R-:W1:Y:S02]  /*0670*/  LDC.64 R12, c[0x0][0x390] ;  /* 0x0000e400ff0c7b82 */ /* 0x000e640000000a00 */
[----:B-1----:R-:W4:Y:S02]  /*0680*/  LDG.E R12, desc[UR10][R12.64] ;  /* 0x0000000a0c0c7981 */ /* 0x002f24000c1e1900 */
[----:B----4-:R-:W-:-:S04]  /*0690*/  FADD R14, R9, -R12 ;  /* 0x8000000c090e7221 */ /* 0x010fc80000000000 */
[----:B------:R-:W-:-:S04]  /*06a0*/  FMUL R14, R14, R14 ;  /* 0x0000000e0e0e7220 */ /* 0x000fc80000400000 */
[----:B------:R-:W-:-:S05]  /*06b0*/  FMUL R11, R11, R14 ;  /* 0x0000000e0b0b7220 */ /* 0x000fca0000400000 */
[----:B------:R1:W-:Y:S02]  /*06c0*/  REDG.E.ADD.F32.FTZ.RN.STRONG.GPU desc[UR10][R4.64], R11 ;  /* 0x0000000b040079a6 */ /* 0x0003e4000c12f30a */
.L_x_79:
[----:B------:R-:W-:Y:S05]  /*06d0*/  BSYNC.RECONVERGENT B0 ;  /* 0x0000000000007941 */ /* 0x000fea0003800200 */
.L_x_75:
[----:B------:R-:W-:Y:S05]  /*06e0*/  WARPSYNC.ALL ;  /* 0x0000000000007948 */ /* 0x000fea0003800000 */
[----:B------:R-:W-:Y:S01]  /*06f0*/  ISETP.NE.AND P0, PT, R10, UR9, PT ;  /* 0x000000090a007c0c */ /* 0x000fe2000bf05270 */
[----:B------:R-:W-:Y:S01]  /*0700*/  UIADD3 UR7, UPT, UPT, UR7, 0x4, URZ ;  /* 0x0000000407077890 */ /* 0x000fe2000fffe0ff */
[----:B------:R-:W-:Y:S01]  /*0710*/  VIADD R15, R15, 0x4 ;  /* 0x000000040f0f7836 */ /* 0x000fe20000000000 */
[----:B------:R-:W-:-:S10]  /*0720*/  UIADD3 UR4, UPT, UPT, UR4, 0x4, URZ ;  /* 0x0000000404047890 */ /* 0x000fd4000fffe0ff */
[----:B------:R-:W-:Y:S05]  /*0730*/  @P0 BRA `(.L_x_80) ;  /* 0xfffffff800b00947 */ /* 0x000fea000383ffff */
[----:B------:R-:W-:-:S12]  /*0740*/  UIADD3 UR4, UPT, UPT, UR4, 0x2, URZ ;  /* 0x0000000204047890 */ /* 0x000fd8000fffe0ff */
.L_x_60:
[----:B------:R-:W-:-:S13]  /*0750*/  ISETP.NE.AND P0, PT, R8, RZ, PT ;  /* 0x000000ff0800720c */ /* 0x000fda0003f05270 */
[----:B------:R-:W-:Y:S05]  /*0760*/  @!P0 EXIT ;  /* 0x000000000000894d */ /* 0x000fea0003800000 */
[----:B------:R-:W-:Y:S01]  /*0770*/  UIADD3 UR7, UPT, UPT, -UR6, UR4, -UR5 ;  /* 0x0000000406077290 */ /* 0x000fe2000fffe905 */
[----:B-1----:R-:W-:Y:S02]  /*0780*/  I2FP.F32.U32 R11, R6 ;  /* 0x00000006000b7245 */ /* 0x002fe40000201000 */
[----:B------:R-:W-:-:S03]  /*0790*/  IADD3 R8, PT, PT, -R8, RZ, RZ ;  /* 0x000000ff08087210 */ /* 0x000fc60007ffe1ff */
[----:B------:R-:W-:-:S07]  /*07a0*/  IADD3 R0, PT, PT, -R0, UR7, -R7 ;  /* 0x0000000700007c10 */ /* 0x000fce000fffe907 */
.L_x_86:
[----:B------:R-:W-:Y:S01]  /*07b0*/  ISETP.NE.AND P1, PT, R0, RZ, PT ;  /* 0x000000ff0000720c */ /* 0x000fe20003f25270 */
[----:B------:R-:W-:Y:S01]  /*07c0*/  VIADD R8, R8, 0x1 ;  /* 0x0000000108087836 */ /* 0x000fe20000000000 */
[----:B------:R-:W-:Y:S04]  /*07d0*/  BSSY.RECONVERGENT B0, `(.L_x_81) ;  /* 0x0000013000007945 */ /* 0x000fe80003800200 */
[----:B------:R-:W-:Y:S01]  /*07e0*/  BSSY.RELIABLE B1, `(.L_x_82) ;  /* 0x0000007000017945 */ /* 0x000fe20003800100 */
[----:B------:R-:W-:-:S06]  /*07f0*/  ISETP.NE.AND P0, PT, R8, RZ, PT ;  /* 0x000000ff0800720c */ /* 0x000fcc0003f05270 */
[----:B01----:R-:W-:Y:S07]  /*0800*/  @P1 BRA `(.L_x_83) ;  /* 0x0000000000101947 */ /* 0x003fee0003800000 */
[----:B------:R-:W5:Y:S02]  /*0810*/  LDG.E R9, desc[UR10][R2.64] ;  /* 0x0000000a02097981 */ /* 0x000f64000c1e1900 */
[----:B-----5:R-:W-:-:S13]  /*0820*/  FSETP.GT.AND P1, PT, R9, RZ, PT ;  /* 0x000000ff0900720b */ /* 0x020fda0003f24000 */
[----:B------:R-:W-:Y:S05]  /*0830*/  @P1 BREAK.RELIABLE B1 ;  /* 0x0000000000011942 */ /* 0x000fea0003800100 */
[----:B------:R-:W-:Y:S05]  /*0840*/  @P1 BRA `(.L_x_84) ;  /* 0x0000000000101947 */ /* 0x000fea0003800000 */
.L_x_83:
[----:B------:R-:W-:Y:S05]  /*0850*/  BSYNC.RELIABLE B1 ;  /* 0x0000000000017941 */ /* 0x000fea0003800100 */
.L_x_82:
[----:B0-234-:R-:W0:Y:S02]  /*0860*/  LDC.64 R4, c[0x0][0x388] ;  /* 0x0000e200ff047b82 */ /* 0x01de240000000a00 */
[----:B0-----:R1:W-:Y:S01]  /*0870*/  REDG.E.ADD.F32.FTZ.RN.STRONG.GPU desc[UR10][R4.64], RZ ;  /* 0x000000ff040079a6 */ /* 0x0013e2000c12f30a */
[----:B------:R-:W-:Y:S05]  /*0880*/  BRA `(.L_x_85) ;  /* 0x00000000001c7947 */ /* 0x000fea0003800000 */
.L_x_84:
[----:B0-234-:R-:W0:Y:S02]  /*0890*/  LDC.64 R4, c[0x0][0x390] ;  /* 0x0000e400ff047b82 */ /* 0x01de240000000a00 */
[----:B0-----:R-:W2:Y:S06]  /*08a0*/  LDG.E R4, desc[UR10][R4.64] ;  /* 0x0000000a04047981 */ /* 0x001eac000c1e1900 */
[----:B------:R-:W0:Y:S01]  /*08b0*/  LDC.64 R6, c[0x0][0x388] ;  /* 0x0000e200ff067b82 */ /* 0x000e220000000a00 */
[----:B--2---:R-:W-:-:S04]  /*08c0*/  FADD R10, R11, -R4 ;  /* 0x800000040b0a7221 */ /* 0x004fc80000000000 */
[----:B------:R-:W-:-:S04]  /*08d0*/  FMUL R10, R10, R10 ;  /* 0x0000000a0a0a7220 */ /* 0x000fc80000400000 */
[----:B------:R-:W-:-:S05]  /*08e0*/  FMUL R9, R9, R10 ;  /* 0x0000000a09097220 */ /* 0x000fca0000400000 */
[----:B0-----:R0:W-:Y:S02]  /*08f0*/  REDG.E.ADD.F32.FTZ.RN.STRONG.GPU desc[UR10][R6.64], R9 ;  /* 0x00000009060079a6 */ /* 0x0011e4000c12f30a */
.L_x_85:
[----:B------:R-:W-:Y:S05]  /*0900*/  BSYNC.RECONVERGENT B0 ;  /* 0x0000000000007941 */ /* 0x000fea0003800200 */
.L_x_81:
[----:B------:R-:W-:Y:S05]  /*0910*/  WARPSYNC.ALL ;  /* 0x0000000000007948 */ /* 0x000fea0003800000 */
[----:B------:R-:W-:Y:S01]  /*0920*/  IADD3 R0, PT, PT, R0, 0x1, RZ ;  /* 0x0000000100007810 */ /* 0x000fe20007ffe0ff */
[----:B------:R-:W-:Y:S06]  /*0930*/  @P0 BRA `(.L_x_86) ;  /* 0xfffffffc009c0947 */ /* 0x000fec000383ffff */
[----:B------:R-:W-:Y:S05]  /*0940*/  EXIT ;  /* 0x000000000000794d */ /* 0x000fea0003800000 */
.L_x_87:
        /* <DEDUP_REMOVED lines=11> */
.L_x_354:


//--------------------- .text._Z20calculate_sumentropyPfS_i --------------------------
	.section	.text._Z20calculate_sumentropyPfS_i,"ax",@progbits
	.align	128
        .global         _Z20calculate_sumentropyPfS_i
        .type           _Z20calculate_sumentropyPfS_i,@function
        .size           _Z20calculate_sumentropyPfS_i,(.L_x_355 - _Z20calculate_sumentropyPfS_i)
        .other          _Z20calculate_sumentropyPfS_i,@"STO_CUDA_ENTRY STV_DEFAULT"
_Z20calculate_sumentropyPfS_i:
.text._Z20calculate_sumentropyPfS_i:
[----:B------:R-:W-:Y:S08]  /*0000*/  LDC R1, c[0x0][0x37c] ;  /* 0x0000df00ff017b82 */ /* 0x000ff00000000800 */
[----:B------:R-:W0:Y:S08]  /*0010*/  LDC R4, c[0x0][0x390] ;  /* 0x0000e400ff047b82 */ /* 0x000e300000000800 */
[----:B------:R-:W1:Y:S08]  /*0020*/  S2UR UR5, SR_CTAID.X ;  /* 0x00000000000579c3 */ /* 0x000e700000002500 */
[----:B------:R-:W2:Y:S01]  /*0030*/  S2UR UR6, SR_CTAID.Y ;  /* 0x00000000000679c3 */ /* 0x000ea20000002600 */
[----:B0-----:R-:W-:-:S13]  /*0040*/  ISETP.GE.AND P0, PT, R4, 0x3, PT ;  /* 0x000000030400780c */ /* 0x001fda0003f06270 */
[----:B-12---:R-:W-:Y:S05]  /*0050*/  @!P0 EXIT ;  /* 0x000000000000894d */ /* 0x006fea0003800000 */
[----:B------:R-:W0:Y:S01]  /*0060*/  S2R R0, SR_TID.X ;  /* 0x0000000000007919 */ /* 0x000e220000002100 */
[----:B------:R-:W1:Y:S01]  /*0070*/  LDCU UR4, c[0x0][0x360] ;  /* 0x00006c00ff0477ac */ /* 0x000e620008000800 */
[----:B------:R-:W2:Y:S01]  /*0080*/  LDC.64 R2, c[0x0][0x380] ;  /* 0x0000e000ff027b82 */ /* 0x000ea20000000a00 */
[----:B------:R-:W-:Y:S01]  /*0090*/  IADD3 R4, PT, PT, R4, -0x1, RZ ;  /* 0xffffffff04047810 */ /* 0x000fe20007ffe0ff */
[----:B------:R-:W3:Y:S01]  /*00a0*/  S2R R7, SR_TID.Y ;  /* 0x0000000000077919 */ /* 0x000ee20000002200 */
[----:B------:R-:W4:Y:S02]  /*00b0*/  LDCU UR7, c[0x0][0x364] ;  /* 0x00006c80ff0777ac */ /* 0x000f240008000800 */
[----:B------:R-:W-:Y:S01]  /*00c0*/  SHF.L.U32 R9, R4, 0x1, RZ ;  /* 0x0000000104097819 */ /* 0x000fe200000006ff */
[----:B------:R-:W0:Y:S03]  /*00d0*/  LDCU.64 UR10, c[0x0][0x358] ;  /* 0x00006b00ff0a77ac */ /* 0x000e260008000a00 */
[----:B------:R-:W-:-:S02]  /*00e0*/  ISETP.GE.AND P0, PT, R9, 0x6, PT ;  /* 0x000000060900780c */ /* 0x000fc40003f06270 */
[----:B------:R-:W-:-:S04]  /*00f0*/  VIMNMX R8, PT, PT, R9, 0x3, !PT ;  /* 0x0000000309087848 */ /* 0x000fc80007fe0100 */
[----:B------:R-:W-:Y:S01]  /*0100*/  IADD3 R10, PT, PT, R8, -0x2, RZ ;  /* 0xfffffffe080a7810 */ /* 0x000fe20007ffe0ff */
[----:B-1----:R-:W-:-:S03]  /*0110*/  UIMAD UR5, UR5, UR4, URZ ;  /* 0x00000004050572a4 */ /* 0x002fc6000f8e02ff */
[----:B------:R-:W-:Y:S01]  /*0120*/  LOP3.LUT R8, R10, 0x3, RZ, 0xc0, !PT ;  /* 0x000000030a087812 */ /* 0x000fe200078ec0ff */
[----:B------:R-:W-:Y:S01]  /*0130*/  UMOV UR4, 0x2 ;  /* 0x0000000200047882 */ /* 0x000fe20000000000 */
[----:B----4-:R-:W-:Y:S01]  /*0140*/  UIMAD UR6, UR6, UR7, URZ ;  /* 0x00000007060672a4 */ /* 0x010fe2000f8e02ff */
[----:B0-----:R-:W-:-:S05]  /*0150*/  IADD3 R6, PT, PT, R0, UR5, RZ ;  /* 0x0000000500067c10 */ /* 0x001fca000fffe0ff */
[----:B---3--:R-:W-:-:S05]  /*0160*/  IADD3 R5, PT, PT, R7, UR6, RZ ;  /* 0x0000000607057c10 */ /* 0x008fca000fffe0ff */
[----:B------:R-:W-:Y:S01]  /*0170*/  IMAD R9, R5, R4, R6 ;  /* 0x0000000405097224 */ /* 0x000fe200078e0206 */
[----:B------:R-:W-:-:S03]  /*0180*/  IADD3 R6, PT, PT, R6, R5, RZ ;  /* 0x0000000506067210 */ /* 0x000fc60007ffe0ff */
[----:B--2---:R-:W-:Y:S01]  /*0190*/  IMAD.WIDE R2, R9, 0x4, R2 ;  /* 0x0000000409027825 */ /* 0x004fe200078e0202 */
[----:B------:R-:W-:Y:S06]  /*01a0*/  @!P0 BRA `(.L_x_88) ;  /* 0x0000000800e88947 */ /* 0x000fec0003800000 */
[----:B------:R-:W0:Y:S01]  /*01b0*/  LDC.64 R4, c[0x0][0x388] ;  /* 0x0000e200ff047b82 */ /* 0x000e220000000a00 */
[----:B------:R-:W-:Y:S01]  /*01c0*/  LOP3.LUT R9, R10, 0xfffffffc, RZ, 0xc0, !PT ;  /* 0xfffffffc0a097812 */ /* 0x000fe200078ec0ff */
[----:B------:R-:W-:Y:S01]  /*01d0*/  UMOV UR7, 0x2 ;  /* 0x0000000200077882 */ /* 0x000fe20000000000 */
[----:B------:R-:W-:Y:S01]  /*01e0*/  IADD3 R16, PT, PT, -R6, RZ, RZ ;  /* 0x000000ff06107210 */ /* 0x000fe20007ffe1ff */
[----:B------:R-:W-:-:S06]  /*01f0*/  UMOV UR4, URZ ;  /* 0x000000ff00047c82 */ /* 0x000fcc0008000000 */
.L_x_108:
        /* <DEDUP_REMOVED lines=39> */
.L_x_91:
[----:B------:R-:W-:Y:S05]  /*0470*/  BSYNC.RELIABLE B1 ;  /* 0x0000000000017941 */ /* 0x000fea0003800100 */
.L_x_90:
[----:B0-----:R0:W-:Y:S02]  /*0480*/  REDG.E.ADD.F32.FTZ.RN.STRONG.GPU desc[UR10][R4.64], RZ ;  /* 0x000000ff040079a6 */ /* 0x0011e4000c12f30a */
.L_x_92:
[----:B------:R-:W-:Y:S05]  /*0490*/  BSYNC.RECONVERGENT B0 ;  /* 0x0000000000007941 */ /* 0x000fea0003800200 */
.L_x_89:
[----:B------:R-:W-:Y:S05]  /*04a0*/  WARPSYNC.ALL ;  /* 0x0000000000007948 */ /* 0x000fea0003800000 */
[----:B------:R-:W-:Y:S01]  /*04b0*/  UIADD3 UR8, UPT, UPT, UR7, 0x1, URZ ;  /* 0x0000000107087890 */ /* 0x000fe2000fffe0ff */
        /* <DEDUP_REMOVED lines=8> */
.L_x_95:
[----:B------:R-:W-:Y:S05]  /*0540*/  BSYNC.RELIABLE B1 ;  /* 0x0000000000017941 */ /* 0x000fea0003800100 */
.L_x_94:
[----:B------:R2:W-:Y:S01]  /*0550*/  REDG.E.ADD.F32.FTZ.RN.STRONG.GPU desc[UR10][R4.64], RZ ;  /* 0x000000ff040079a6 */ /* 0x0005e2000c12f30a */
[----:B------:R-:W-:Y:S05]  /*0560*/  BRA `(.L_x_97) ;  /* 0x0000000000787947 */ /* 0x000fea0003800000 */
.L_x_96:
[C---:B-1----:R-:W-:Y:S01]  /*0570*/  FMUL R11, R10.reuse, 8388608 ;  /* 0x4b0000000a0b7820 */ /* 0x042fe20000400000 */
        /* <DEDUP_REMOVED lines=29> */
.L_x_97:
[----:B------:R-:W-:Y:S05]  /*0750*/  BSYNC.RECONVERGENT B0 ;  /* 0x0000000000007941 */ /* 0x000fea0003800200 */
.L_x_93:
        /* <DEDUP_REMOVED lines=10> */
.L_x_100:
[----:B------:R-:W-:Y:S05]  /*0800*/  BSYNC.RELIABLE B1 ;  /* 0x0000000000017941 */ /* 0x000fea0003800100 */
.L_x_99:
[----:B------:R3:W-:Y:S01]  /*0810*/  REDG.E.ADD.F32.FTZ.RN.STRONG.GPU desc[UR10][R4.64], RZ ;  /* 0x000000ff040079a6 */ /* 0x0007e2000c12f30a */
[----:B------:R-:W-:Y:S05]  /*0820*/  BRA `(.L_x_102) ;  /* 0x0000000000787947 */ /* 0x000fea0003800000 */
.L_x_101:
        /* <DEDUP_REMOVED lines=30> */
.L_x_102:
[----:B------:R-:W-:Y:S05]  /*0a10*/  BSYNC.RECONVERGENT B0 ;  /* 0x0000000000007941 */ /* 0x000fea0003800200 */
.L_x_98:
        /* <DEDUP_REMOVED lines=10> */
.L_x_105:
[----:B------:R-:W-:Y:S05]  /*0ac0*/  BSYNC.RELIABLE B1 ;  /* 0x0000000000017941 */ /* 0x000fea0003800100 */
.L_x_104:
[----:B------:R4:W-:Y:S01]  /*0ad0*/  REDG.E.ADD.F32.FTZ.RN.STRONG.GPU desc[UR10][R4.64], RZ ;  /* 0x000000ff040079a6 */ /* 0x0009e2000c12f30a */
[----:B------:R-:W-:Y:S05]  /*0ae0*/  BRA `(.L_x_107) ;  /* 0x0000000000787947 */ /* 0x000fea0003800000 */
.L_x_106:
        /* <DEDUP_REMOVED lines=30> */
.L_x_107:
[----:B------:R-:W-:Y:S05]  /*0cd0*/  BSYNC.RECONVERGENT B0 ;  /* 0x0000000000007941 */ /* 0x000fea0003800200 */
.L_x_103:
[----:B------:R-:W-:Y:S05]  /*0ce0*/  WARPSYNC.ALL ;  /* 0x0000000000007948 */ /* 0x000fea0003800000 */
[----:B------:R-:W-:Y:S01]  /*0cf0*/  ISETP.NE.AND P0, PT, R9, UR9, PT ;  /* 0x0000000909007c0c */ /* 0x000fe2000bf05270 */
[----:B------:R-:W-:Y:S01]  /*0d00*/  UIADD3 UR7, UPT, UPT, UR7, 0x4, URZ ;  /* 0x0000000407077890 */ /* 0x000fe2000fffe0ff */
[----:B------:R-:W-:Y:S01]  /*0d10*/  IADD3 R16, PT, PT, R16, 0x4, RZ ;  /* 0x0000000410107810 */ /* 0x000fe20007ffe0ff */
[----:B------:R-:W-:-:S10]  /*0d20*/  UIADD3 UR4, UPT, UPT, UR4, 0x4, URZ ;  /* 0x0000000404047890 */ /* 0x000fd4000fffe0ff */
[----:B------:R-:W-:Y:S05]  /*0d30*/  @P0 BRA `(.L_x_108) ;  /* 0xfffffff400300947 */ /* 0x000fea000383ffff */
[----:B------:R-:W-:-:S12]  /*0d40*/  UIADD3 UR4, UPT, UPT, UR4, 0x2, URZ ;  /* 0x0000000204047890 */ /* 0x000fd8000fffe0ff */
.L_x_88:
[----:B------:R-:W-:-:S13]  /*0d50*/  ISETP.NE.AND P0, PT, R8, RZ, PT ;  /* 0x000000ff0800720c */ /* 0x000fda0003f05270 */
[----:B------:R-:W-:Y:S05]  /*0d60*/  @!P0 EXIT ;  /* 0x000000000000894d */ /* 0x000fea0003800000 */
[----:B------:R-:W-:Y:S01]  /*0d70*/  UIADD3 UR7, UPT, UPT, -UR6, UR4, -UR5 ;  /* 0x0000000406077290 */ /* 0x000fe2000fffe905 */
[----:B------:R-:W-:-:S05]  /*0d80*/  IADD3 R8, PT, PT, -R8, RZ, RZ ;  /* 0x000000ff08087210 */ /* 0x000fca0007ffe1ff */
[----:B------:R-:W-:-:S07]  /*0d90*/  IADD3 R0, PT, PT, -R0, UR7, -R7 ;  /* 0x0000000700007c10 */ /* 0x000fce000fffe907 */
.L_x_114:
[----:B------:R-:W-:Y:S01]  /*0da0*/  ISETP.NE.AND P1, PT, R0, RZ, PT ;  /* 0x000000ff0000720c */ /* 0x000fe20003f25270 */
[----:B------:R-:W-:Y:S01]  /*0db0*/  BSSY.RECONVERGENT B0, `(.L_x_109) ;  /* 0x000002c000007945 */ /* 0x000fe20003800200 */
[----:B------:R-:W-:-:S03]  /*0dc0*/  IADD3 R8, PT, PT, R8, 0x1, RZ ;  /* 0x0000000108087810 */ /* 0x000fc60007ffe0ff */
[----:B------:R-:W-:Y:S01]  /*0dd0*/  BSSY.RELIABLE B1, `(.L_x_110) ;  /* 0x0000007000017945 */ /* 0x000fe20003800100 */
[----:B------:R-:W-:-:S07]  /*0de0*/  ISETP.NE.AND P0, PT, R8, RZ, PT ;  /* 0x000000ff0800720c */ /* 0x000fce0003f05270 */
[----:B0-----:R-:W-:Y:S06]  /*0df0*/  @P1 BRA `(.L_x_111) ;  /* 0x0000000000101947 */ /* 0x001fec0003800000 */
[----:B01234-:R-:W2:Y:S02]  /*0e00*/  LDG.E R4, desc[UR10][R2.64] ;  /* 0x0000000a02047981 */ /* 0x01fea4000c1e1900 */
[----:B--2---:R-:W-:-:S13]  /*0e10*/  FSETP.GT.AND P1, PT, R4, RZ, PT ;  /* 0x000000ff0400720b */ /* 0x004fda0003f24000 */
[----:B------:R-:W-:Y:S05]  /*0e20*/  @P1 BREAK.RELIABLE B1 ;  /* 0x0000000000011942 */ /* 0x000fea0003800100 */
[----:B------:R-:W-:Y:S05]  /*0e30*/  @P1 BRA `(.L_x_112) ;  /* 0x0000000000101947 */ /* 0x000fea0003800000 */
.L_x_111:
[----:B------:R-:W-:Y:S05]  /*0e40*/  BSYNC.RELIABLE B1 ;  /* 0x0000000000017941 */ /* 0x000fea0003800100 */
.L_x_110:
[----:B01234-:R-:W0:Y:S02]  /*0e50*/  LDC.64 R4, c[0x0][0x388] ;  /* 0x0000e200ff047b82 */ /* 0x01fe240000000a00 */
[----:B0-----:R1:W-:Y:S01]  /*0e60*/  REDG.E.ADD.F32.FTZ.RN.STRONG.GPU desc[UR10][R4.64], RZ ;  /* 0x000000ff040079a6 */ /* 0x0013e2000c12f30a */
[----:B------:R-:W-:Y:S05]  /*0e70*/  BRA `(.L_x_113) ;  /* 0x00000000007c7947 */ /* 0x000fea0003800000 */
.L_x_112:
        /* <DEDUP_REMOVED lines=31> */
.L_x_113:
[----:B------:R-:W-:Y:S05]  /*1070*/  BSYNC.RECONVERGENT B0 ;  /* 0x0000000000007941 */ /* 0x000fea0003800200 */
.L_x_109:
[----:B------:R-:W-:Y:S05]  /*1080*/  WARPSYNC.ALL ;  /* 0x0000000000007948 */ /* 0x000fea0003800000 */
[----:B------:R-:W-:Y:S01]  /*1090*/  IADD3 R0, PT, PT, R0, 0x1, RZ ;  /* 0x0000000100007810 */ /* 0x000fe20007ffe0ff */
[----:B------:R-:W-:Y:S06]  /*10a0*/  @P0 BRA `(.L_x_114) ;  /* 0xfffffffc003c0947 */ /* 0x000fec000383ffff */
[----:B------:R-:W-:Y:S05]  /*10b0*/  EXIT ;  /* 0x000000000000794d */ /* 0x000fea0003800000 */
.L_x_115:
        /* <DEDUP_REMOVED lines=12> */
.L_x_355:


//--------------------- .text._Z20calculate_sumaveragePfS_i --------------------------
	.section	.text._Z20calculate_sumaveragePfS_i,"ax",@progbits
	.align	128
        .global         _Z20calculate_sumaveragePfS_i
        .type           _Z20calculate_sumaveragePfS_i,@function
        .size           _Z20calculate_sumaveragePfS_i,(.L_x_356 - _Z20calculate_sumaveragePfS_i)
        .other          _Z20calculate_sumaveragePfS_i,@"STO_CUDA_ENTRY STV_DEFAULT"
_Z20calculate_sumaveragePfS_i:
.text._Z20calculate_sumaveragePfS_i:
        /* <DEDUP_REMOVED lines=9> */
[----:B------:R-:W-:Y:S01]  /*0090*/  IMAD.SHL.U32 R4, R9, 0x2, RZ ;  /* 0x0000000209047824 */ /* 0x000fe200078e00ff */
[----:B------:R-:W3:Y:S01]  /*00a0*/  S2R R7, SR_TID.Y ;  /* 0x0000000000077919 */ /* 0x000ee20000002200 */
        /* <DEDUP_REMOVED lines=8> */
[----:B----4-:R-:W-:Y:S01]  /*0130*/  UIMAD UR6, UR6, UR7, URZ ;  /* 0x00000007060672a4 */ /* 0x010fe2000f8e02ff */
[----:B0-----:R-:W-:-:S05]  /*0140*/  VIADD R8, R0, UR5 ;  /* 0x0000000500087c36 */ /* 0x001fca0008000000 */
[----:B---3--:R-:W-:-:S04]  /*0150*/  VIADD R5, R7, UR6 ;  /* 0x0000000607057c36 */ /* 0x008fc80008000000 */
[----:B------:R-:W-:Y:S02]  /*0160*/  IMAD R9, R5, R9, R8 ;  /* 0x0000000905097224 */ /* 0x000fe400078e0208 */
[----:B------:R-:W-:Y:S02]  /*0170*/  IMAD.IADD R8, R8, 0x1, R5 ;  /* 0x0000000108087824 */ /* 0x000fe400078e0205 */
[----:B--2---:R-:W-:Y:S01]  /*0180*/  IMAD.WIDE R2, R9, 0x4, R2 ;  /* 0x0000000409027825 */ /* 0x004fe200078e0202 */
[----:B------:R-:W-:Y:S06]  /*0190*/  @!P0 BRA `(.L_x_116) ;  /* 0x0000000800ac8947 */ /* 0x000fec0003800000 */
[----:B------:R-:W0:Y:S01]  /*01a0*/  LDC.64 R4, c[0x0][0x388] ;  /* 0x0000e200ff047b82 */ /* 0x000e220000000a00 */
[----:B------:R-:W-:Y:S01]  /*01b0*/  LOP3.LUT R13, R6, 0xfffffff0, RZ, 0xc0, !PT ;  /* 0xfffffff0060d7812 */ /* 0x000fe200078ec0ff */
[----:B------:R-:W-:Y:S01]  /*01c0*/  IMAD.MOV R14, RZ, RZ, -R8 ;  /* 0x000000ffff0e7224 */ /* 0x000fe200078e0a08 */
[----:B------:R-:W-:Y:S01]  /*01d0*/  I2FP.F32.U32 R9, R8 ;  /* 0x0000000800097245 */ /* 0x000fe20000201000 */
[----:B------:R-:W-:Y:S01]  /*01e0*/  UMOV UR7, 0x2 ;  /* 0x0000000200077882 */ /* 0x000fe20000000000 */
[----:B------:R-:W-:-:S05]  /*01f0*/  UMOV UR4, URZ ;  /* 0x000000ff00047c82 */ /* 0x000fca0008000000 */
.L_x_165:
[----:B------:R-:W-:Y:S01]  /*0200*/  ISETP.NE.AND P0, PT, R14, -0x2, PT ;  /* 0xfffffffe0e00780c */ /* 0x000fe20003f05270 */
[----:B------:R-:W-:-:S12]  /*0210*/  BSSY.RECONVERGENT B0, `(.L_x_117) ;  /* 0x0000007000007945 */ /* 0x000fd80003800200 */
[----:B01234-:R-:W-:Y:S05]  /*0220*/  @P0 BRA `(.L_x_118) ;  /* 0x0000000000100947 */ /* 0x01ffea0003800000 */
[----:B------:R-:W2:Y:S02]  /*0230*/  LDG.E R10, desc[UR10][R2.64] ;  /* 0x0000000a020a7981 */ /* 0x000ea4000c1e1900 */
[----:B--2---:R-:W-:-:S05]  /*0240*/  FMUL R11, R9, R10 ;  /* 0x0000000a090b7220 */ /* 0x004fca0000400000 */
[----:B0-----:R0:W-:Y:S01]  /*0250*/  REDG.E.ADD.F32.FTZ.RN.STRONG.GPU desc[UR10][R4.64], R11 ;  /* 0x0000000b040079a6 */ /* 0x0011e2000c12f30a */
[----:B------:R-:W-:Y:S05]  /*0260*/  BRA `(.L_x_119) ;  /* 0x0000000000047947 */ /* 0x000fea0003800000 */
.L_x_118:
[----:B0-----:R1:W-:Y:S02]  /*0270*/  REDG.E.ADD.F32.FTZ.RN.STRONG.GPU desc[UR10][R4.64], RZ ;  /* 0x000000ff040079a6 */ /* 0x0013e4000c12f30a */
.L_x_119:
[----:B------:R-:W-:Y:S05]  /*0280*/  BSYNC.RECONVERGENT B0 ;  /* 0x0000000000007941 */ /* 0x000fea0003800200 */
.L_x_117:
[----:B------:R-:W-:Y:S01]  /*0290*/  UIADD3 UR8, UPT, UPT, UR7, 0x1, URZ ;  /* 0x0000000107087890 */ /* 0x000fe2000fffe0ff */
[----:B------:R-:W-:Y:S05]  /*02a0*/  BSSY.RECONVERGENT B0, `(.L_x_120) ;  /* 0x0000008000007945 */ /* 0x000fea0003800200 */
[----:B------:R-:W-:-:S13]  /*02b0*/  ISETP.NE.AND P0, PT, R8, UR8, PT ;  /* 0x0000000808007c0c */ /* 0x000fda000bf05270 */
[----:B------:R-:W-:Y:S05]  /*02c0*/  @!P0 BRA `(.L_x_121) ;  /* 0x0000000000088947 */ /* 0x000fea0003800000 */
[----:B------:R2:W-:Y:S01]  /*02d0*/  REDG.E.ADD.F32.FTZ.RN.STRONG.GPU desc[UR10][R4.64], RZ ;  /* 0x000000ff040079a6 */ /* 0x0005e2000c12f30a */
[----:B------:R-:W-:Y:S05]  /*02e0*/  BRA `(.L_x_122) ;  /* 0x00000000000c7947 */ /* 0x000fea0003800000 */
.L_x_121:
[----:B------:R-:W0:Y:S02]  /*02f0*/  LDG.E R10, desc[UR10][R2.64] ;  /* 0x0000000a020a7981 */ /* 0x000e24000c1e1900 */
[----:B0-----:R-:W-:-:S05]  /*0300*/  FMUL R11, R9, R10 ;  /* 0x0000000a090b7220 */ /* 0x001fca0000400000 */
[----:B------:R3:W-:Y:S02]  /*0310*/  REDG.E.ADD.F32.FTZ.RN.STRONG.GPU desc[UR10][R4.64], R11 ;  /* 0x0000000b040079a6 */ /* 0x0007e4000c12f30a */
.L_x_122:
[----:B------:R-:W-:Y:S05]  /*0320*/  BSYNC.RECONVERGENT B0 ;  /* 0x0000000000007941 */ /* 0x000fea0003800200 */
.L_x_120:
[----:B------:R-:W-:Y:S01]  /*0330*/  UIADD3 UR8, UPT, UPT, UR7, 0x2, URZ ;  /* 0x0000000207087890 */ /* 0x000fe2000fffe0ff */
[----:B------:R-:W-:Y:S05]  /*0340*/  BSSY.RECONVERGENT B0, `(.L_x_123) ;  /* 0x0000008000007945 */ /* 0x000fea0003800200 */
[----:B------:R-:W-:-:S13]  /*0350*/  ISETP.NE.AND P0, PT, R8, UR8, PT ;  /* 0x0000000808007c0c */ /* 0x000fda000bf05270 */
[----:B------:R-:W-:Y:S05]  /*0360*/  @!P0 BRA `(.L_x_124) ;  /* 0x0000000000088947 */ /* 0x000fea0003800000 */
[----:B------:R4:W-:Y:S01]  /*0370*/  REDG.E.ADD.F32.FTZ.RN.STRONG.GPU desc[UR10][R4.64], RZ ;  /* 0x000000ff040079a6 */ /* 0x0009e2000c12f30a */
[----:B------:R-:W-:Y:S05]  /*0380*/  BRA `(.L_x_125) ;  /* 0x00000000000c7947 */ /* 0x000fea0003800000 */
.L_x_124:
[----:B------:R-:W0:Y:S02]  /*0390*/  LDG.E R10, desc[UR10][R2.64] ;  /* 0x0000000a020a7981 */ /* 0x000e24000c1e1900 */
[----:B0--3--:R-:W-:-:S05]  /*03a0*/  FMUL R11, R9, R10 ;  /* 0x0000000a090b7220 */ /* 0x009fca0000400000 */
[----:B------:R0:W-:Y:S02]  /*03b0*/  REDG.E.ADD.F32.FTZ.RN.STRONG.GPU desc[UR10][R4.64], R11 ;  /* 0x0000000b040079a6 */ /* 0x0001e4000c12f30a */
.L_x_125:
[----:B------:R-:W-:Y:S05]  /*03c0*/  BSYNC.RECONVERGENT B0 ;  /* 0x0000000000007941 */ /* 0x000fea0003800200 */
.L_x_123:
[----:B------:R-:W-:Y:S01]  /*03d0*/  UIADD3 UR8, UPT, UPT, UR7, 0x3, URZ ;  /* 0x0000000307087890 */ /* 0x000fe2000fffe0ff */
[----:B------:R-:W-:Y:S05]  /*03e0*/  BSSY.RECONVERGENT B0, `(.L_x_126) ;  /* 0x0000008000007945 */ /* 0x000fea0003800200 */
[----:B------:R-:W-:-:S13]  /*03f0*/  ISETP.NE.AND P0, PT, R8, UR8, PT ;  /* 0x0000000808007c0c */ /* 0x000fda000bf05270 */
[----:B------:R-:W-:Y:S05]  /*0400*/  @!P0 BRA `(.L_x_127) ;  /* 0x0000000000088947 */ /* 0x000fea0003800000 */
[----:B------:R0:W-:Y:S01]  /*0410*/  REDG.E.ADD.F32.FTZ.RN.STRONG.GPU desc[UR10][R4.64], RZ ;  /* 0x000000ff040079a6 */ /* 0x0001e2000c12f30a */
[----:B------:R-:W-:Y:S05]  /*0420*/  BRA `(.L_x_128) ;  /* 0x00000000000c7947 */ /* 0x000fea0003800000 */
.L_x_127:
[----:B------:R-:W0:Y:S02]  /*0430*/  LDG.E R10, desc[UR10][R2.64] ;  /* 0x0000000a020a7981 */ /* 0x000e24000c1e1900 */
[----:B0--3--:R-:W-:-:S05]  /*0440*/  FMUL R11, R9, R10 ;  /* 0x0000000a090b7220 */ /* 0x009fca0000400000 */
[----:B------:R0:W-:Y:S02]  /*0450*/  REDG.E.ADD.F32.FTZ.RN.STRONG.GPU desc[UR10][R4.64], R11 ;  /* 0x0000000b040079a6 */ /* 0x0001e4000c12f30a */
.L_x_128:
[----:B------:R-:W-:Y:S05]  /*0460*/  BSYNC.RECONVERGENT B0 ;  /* 0x0000000000007941 */ /* 0x000fea0003800200 */
.L_x_126:
[----:B------:R-:W-:Y:S01]  /*0470*/  UIADD3 UR8, UPT, UPT, UR7, 0x4, URZ ;  /* 0x0000000407087890 */ /* 0x000fe2000fffe0ff */
[----:B------:R-:W-:Y:S05]  /*0480*/  BSSY.RECONVERGENT B0, `(.L_x_129) ;  /* 0x0000008000007945 */ /* 0x000fea0003800200 */
[----:B------:R-:W-:-:S13]  /*0490*/  ISETP.NE.AND P0, PT, R8, UR8, PT ;  /* 0x0000000808007c0c */ /* 0x000fda000bf05270 */
[----:B------:R-:W-:Y:S05]  /*04a0*/  @!P0 BRA `(.L_x_130) ;  /* 0x0000000000088947 */ /* 0x000fea0003800000 */
[----:B------:R0:W-:Y:S01]  /*04b0*/  REDG.E.ADD.F32.FTZ.RN.STRONG.GPU desc[UR10][R4.64], RZ ;  /* 0x000000ff040079a6 */ /* 0x0001e2000c12f30a */
[----:B------:R-:W-:Y:S05]  /*04c0*/  BRA `(.L_x_131) ;  /* 0x00000000000c7947 */ /* 0x000fea0003800000 */
.L_x_130:
[----:B------:R-:W0:Y:S02]  /*04d0*/  LDG.E R10, desc[UR10][R2.64] ;  /* 0x0000000a020a7981 */ /* 0x000e24000c1e1900 */
[----:B0--3--:R-:W-:-:S05]  /*04e0*/  FMUL R11, R9, R10 ;  /* 0x0000000a090b7220 */ /* 0x009fca0000400000 */
[----:B------:R0:W-:Y:S02]  /*04f0*/  REDG.E.ADD.F32.FTZ.RN.STRONG.GPU desc[UR10][R4.64], R11 ;  /* 0x0000000b040079a6 */ /* 0x0001e4000c12f30a */
.L_x_131:
[----:B------:R-:W-:Y:S05]  /*0500*/  BSYNC.RECONVERGENT B0 ;  /* 0x0000000000007941 */ /* 0x000fea0003800200 */
.L_x_129:
[----:B------:R-:W-:Y:S01]  /*0510*/  UIADD3 UR8, UPT, UPT, UR7, 0x5, URZ ;  /* 0x0000000507087890 */ /* 0x000fe2000fffe0ff */
[----:B------:R-:W-:Y:S05]  /*0520*/  BSSY.RECONVERGENT B0, `(.L_x_132) ;  /* 0x0000008000007945 */ /* 0x000fea0003800200 */
[----:B------:R-:W-:-:S13]  /*0530*/  ISETP.NE.AND P0, PT, R8, UR8, PT ;  /* 0x0000000808007c0c */ /* 0x000fda000bf05270 */
[----:B------:R-:W-:Y:S05]  /*0540*/  @!P0 BRA `(.L_x_133) ;  /* 0x0000000000088947 */ /* 0x000fea0003800000 */
[----:B------:R0:W-:Y:S01]  /*0550*/  REDG.E.ADD.F32.FTZ.RN.STRONG.GPU desc[UR10][R4.64], RZ ;  /* 0x000000ff040079a6 */ /* 0x0001e2000c12f30a */
[----:B------:R-:W-:Y:S05]  /*0560*/  BRA `(.L_x_134) ;  /* 0x00000000000c7947 */ /* 0x000fea0003800000 */
.L_x_133:
[----:B------:R-:W0:Y:S02]  /*0570*/  LDG.E R10, desc[UR10][R2.64] ;  /* 0x0000000a020a7981 */ /* 0x000e24000c1e1900 */
[----:B0--3--:R-:W-:-:S05]  /*0580*/  FMUL R11, R9, R10 ;  /* 0x0000000a090b7220 */ /* 0x009fca0000400000 */
[----:B------:R0:W-:Y:S02]  /*0590*/  REDG.E.ADD.F32.FTZ.RN.STRONG.GPU desc[UR10][R4.64], R11 ;  /* 0x0000000b040079a6 */ /* 0x0001e4000c12f30a */
.L_x_134:
[----:B------:R-:W-:Y:S05]  /*05a0*/  BSYNC.RECONVERGENT B0 ;  /* 0x0000000000007941 */ /* 0x000fea0003800200 */
.L_x_132:
[----:B------:R-:W-:Y:S01]  /*05b0*/  UIADD3 UR8, UPT, UPT, UR7, 0x6, URZ ;  /* 0x0000000607087890 */ /* 0x000fe2000fffe0ff */
[----:B------:R-:W-:Y:S05]  /*05c0*/  BSSY.RECONVERGENT B0, `(.L_x_135) ;  /* 0x0000008000007945 */ /* 0x000fea0003800200 */
[----:B------:R-:W-:-:S13]  /*05d0*/  ISETP.NE.AND P0, PT, R8, UR8, PT ;  /* 0x0000000808007c0c */ /* 0x000fda000bf05270 */
[----:B------:R-:W-:Y:S05]  /*05e0*/  @!P0 BRA `(.L_x_136) ;  /* 0x0000000000088947 */ /* 0x000fea0003800000 */
[----:B------:R0:W-:Y:S01]  /*05f0*/  REDG.E.ADD.F32.FTZ.RN.STRONG.GPU desc[UR10][R4.64], RZ ;  /* 0x000000ff040079a6 */ /* 0x0001e2000c12f30a */
[----:B------:R-:W-:Y:S05]  /*0600*/  BRA `(.L_x_137) ;  /* 0x00000000000c7947 */ /* 0x000fea0003800000 */
.L_x_136:
[----:B------:R-:W0:Y:S02]  /*0610*/  LDG.E R10, desc[UR10][R2.64] ;  /* 0x0000000a020a7981 */ /* 0x000e24000c1e1900 */
[----:B0--3--:R-:W-:-:S05]  /*0620*/  FMUL R11, R9, R10 ;  /* 0x0000000a090b7220 */ /* 0x009fca0000400000 */
[----:B------:R0:W-:Y:S02]  /*0630*/  REDG.E.ADD.F32.FTZ.RN.STRONG.GPU desc[UR10][R4.64], R11 ;  /* 0x0000000b040079a6 */ /* 0x0001e4000c12f30a */
.L_x_137:
[----:B------:R-:W-:Y:S05]  /*0640*/  BSYNC.RECONVERGENT B0 ;  /* 0x0000000000007941 */ /* 0x000fea0003800200 */
.L_x_135:
[----:B------:R-:W-:Y:S01]  /*0650*/  UIADD3 UR8, UPT, UPT, UR7, 0x7, URZ ;  /* 0x0000000707087890 */ /* 0x000fe2000fffe0ff */
[----:B------:R-:W-:Y:S05]  /*0660*/  BSSY.RECONVERGENT B0, `(.L_x_138) ;  /* 0x0000008000007945 */ /* 0x000fea0003800200 */
[----:B------:R-:W-:-:S13]  /*0670*/  ISETP.NE.AND P0, PT, R8, UR8, PT ;  /* 0x0000000808007c0c */ /* 0x000fda000bf05270 */
[----:B------:R-:W-:Y:S05]  /*0680*/  @!P0 BRA `(.L_x_139) ;  /* 0x0000000000088947 */ /* 0x000fea0003800000 */
[----:B------:R0:W-:Y:S01]  /*0690*/  REDG.E.ADD.F32.FTZ.RN.STRONG.GPU desc[UR10][R4.64], RZ ;  /* 0x000000ff040079a6 */ /* 0x0001e2000c12f30a */
[----:B------:R-:W-:Y:S05]  /*06a0*/  BRA `(.L_x_140) ;  /* 0x00000000000c7947 */ /* 0x000fea0003800000 */
.L_x_139:
[----:B------:R-:W0:Y:S02]  /*06b0*/  LDG.E R10, desc[UR10][R2.64] ;  /* 0x0000000a020a7981 */ /* 0x000e24000c1e1900 */
[----:B0--3--:R-:W-:-:S05]  /*06c0*/  FMUL R11, R9, R10 ;  /* 0x0000000a090b7220 */ /* 0x009fca0000400000 */
[----:B------:R0:W-:Y:S02]  /*06d0*/  REDG.E.ADD.F32.FTZ.RN.STRONG.GPU desc[UR10][R4.64], R11 ;  /* 0x0000000b040079a6 */ /* 0x0001e4000c12f30a */
.L_x_140:
[----:B------:R-:W-:Y:S05]  /*06e0*/  BSYNC.RECONVERGENT B0 ;  /* 0x0000000000007941 */ /* 0x000fea0003800200 */
.L_x_138:
[----:B------:R-:W-:Y:S01]  /*06f0*/  UIADD3 UR8, UPT, UPT, UR7, 0x8, URZ ;  /* 0x0000000807087890 */ /* 0x000fe2000fffe0ff */
[----:B------:R-:W-:Y:S05]  /*0700*/  BSSY.RECONVERGENT B0, `(.L_x_141) ;  /* 0x0000008000007945 */ /* 0x000fea0003800200 */
[----:B------:R-:W-:-:S13]  /*0710*/  ISETP.NE.AND P0, PT, R8, UR8, PT ;  /* 0x0000000808007c0c */ /* 0x000fda000bf05270 */
[----:B------:R-:W-:Y:S05]  /*0720*/  @!P0 BRA `(.L_x_142) ;  /* 0x0000000000088947 */ /* 0x000fea0003800000 */
[----:B------:R0:W-:Y:S01]  /*0730*/  REDG.E.ADD.F32.FTZ.RN.STRONG.GPU desc[UR10][R4.64], RZ ;  /* 0x000000ff040079a6 */ /* 0x0001e2000c12f30a */
[----:B------:R-:W-:Y:S05]  /*0740*/  BRA `(.L_x_143) ;  /* 0x00000000000c7947 */ /* 0x000fea0003800000 */
.L_x_142:
[----:B------:R-:W0:Y:S02]  /*0750*/  LDG.E R10, desc[UR10][R2.64] ;  /* 0x0000000a020a7981 */ /* 0x000e24000c1e1900 */
[----:B0--3--:R-:W-:-:S05]  /*0760*/  FMUL R11, R9, R10 ;  /* 0x0000000a090b7220 */ /* 0x009fca0000400000 */
[----:B------:R0:W-:Y:S02]  /*0770*/  REDG.E.ADD.F32.FTZ.RN.STRONG.GPU desc[UR10][R4.64], R11 ;  /* 0x0000000b040079a6 */ /* 0x0001e4000c12f30a */
.L_x_143:
[----:B------:R-:W-:Y:S05]  /*0780*/  BSYNC.RECONVERGENT B0 ;  /* 0x0000000000007941 */ /* 0x000fea0003800200 */
.L_x_141:
[----:B------:R-:W-:Y:S01]  /*0790*/  UIADD3 UR8, UPT, UPT, UR7, 0x9, URZ ;  /* 0x0000000907087890 */ /* 0x000fe2000fffe0ff */
[----:B------:R-:W-:Y:S05]  /*07a0*/  BSSY.RECONVERGENT B0, `(.L_x_144) ;  /* 0x0000008000007945 */ /* 0x000fea0003800200 */
[----:B------:R-:W-:-:S13]  /*07b0*/  ISETP.NE.AND P0, PT, R8, UR8, PT ;  /* 0x0000000808007c0c */ /* 0x000fda000bf05270 */
[----:B------:R-:W-:Y:S05]  /*07c0*/  @!P0 BRA `(.L_x_145) ;  /* 0x0000000000088947 */ /* 0x000fea0003800000 */
[----:B------:R0:W-:Y:S01]  /*07d0*/  REDG.E.ADD.F32.FTZ.RN.STRONG.GPU desc[UR10][R4.64], RZ ;  /* 0x000000ff040079a6 */ /* 0x0001e2000c12f30a */
[----:B------:R-:W-:Y:S05]  /*07e0*/  BRA `(.L_x_146) ;  /* 0x00000000000c7947 */ /* 0x000fea0003800000 */
.L_x_145:
[----:B------:R-:W0:Y:S02]  /*07f0*/  LDG.E R10, desc[UR10][R2.64] ;  /* 0x0000000a020a7981 */ /* 0x000e24000c1e1900 */
[----:B0--3--:R-:W-:-:S05]  /*0800*/  FMUL R11, R9, R10 ;  /* 0x0000000a090b7220 */ /* 0x009fca0000400000 */
[----:B------:R0:W-:Y:S02]  /*0810*/  REDG.E.ADD.F32.FTZ.RN.STRONG.GPU desc[UR10][R4.64], R11 ;  /* 0x0000000b040079a6 */ /* 0x0001e4000c12f30a */
.L_x_146:
[----:B------:R-:W-:Y:S05]  /*0820*/  BSYNC.RECONVERGENT B0 ;  /* 0x0000000000007941 */ /* 0x000fea0003800200 */
.L_x_144:
[----:B------:R-:W-:Y:S01]  /*0830*/  UIADD3 UR8, UPT, UPT, UR7, 0xa, URZ ;  /* 0x0000000a07087890 */ /* 0x000fe2000fffe0ff */
[----:B------:R-:W-:Y:S05]  /*0840*/  BSSY.RECONVERGENT B0, `(.L_x_147) ;  /* 0x0000008000007945 */ /* 0x000fea0003800200 */
[----:B------:R-:W-:-:S13]  /*0850*/  ISETP.NE.AND P0, PT, R8, UR8, PT ;  /* 0x0000000808007c0c */ /* 0x000fda000bf05270 */
[----:B------:R-:W-:Y:S05]  /*0860*/  @!P0 BRA `(.L_x_148) ;  /* 0x0000000000088947 */ /* 0x000fea0003800000 */
[----:B------:R0:W-:Y:S01]  /*0870*/  REDG.E.ADD.F32.FTZ.RN.STRONG.GPU desc[UR10][R4.64], RZ ;  /* 0x000000ff040079a6 */ /* 0x0001e2000c12f30a */
[----:B------:R-:W-:Y:S05]  /*0880*/  BRA `(.L_x_149) ;  /* 0x00000000000c7947 */ /* 0x000fea0003800000 */
.L_x_148:
[----:B------:R-:W0:Y:S02]  /*0890*/  LDG.E R10, desc[UR10][R2.64] ;  /* 0x0000000a020a7981 */ /* 0x000e24000c1e1900 */
[----:B0--3--:R-:W-:-:S05]  /*08a0*/  FMUL R11, R9, R10 ;  /* 0x0000000a090b7220 */ /* 0x009fca0000400000 */
[----:B------:R0:W-:Y:S02]  /*08b0*/  REDG.E.ADD.F32.FTZ.RN.STRONG.GPU desc[UR10][R4.64], R11 ;  /* 0x0000000b040079a6 */ /* 0x0001e4000c12f30a */
.L_x_149:
[----:B------:R-:W-:Y:S05]  /*08c0*/  BSYNC.RECONVERGENT B0 ;  /* 0x0000000000007941 */ /* 0x000fea0003800200 */
.L_x_147:
[----:B------:R-:W-:Y:S01]  /*08d0*/  UIADD3 UR8, UPT, UPT, UR7, 0xb, URZ ;  /* 0x0000000b07087890 */ /* 0x000fe2000fffe0ff */
[----:B------:R-:W-:Y:S05]  /*08e0*/  BSSY.RECONVERGENT B0, `(.L_x_150) ;  /* 0x0000008000007945 */ /* 0x000fea0003800200 */
[----:B------:R-:W-:-:S13]  /*08f0*/  ISETP.NE.AND P0, PT, R8, UR8, PT ;  /* 0x0000000808007c0c */ /* 0x000fda000bf05270 */
[----:B------:R-:W-:Y:S05]  /*0900*/  @!P0 BRA `(.L_x_151) ;  /* 0x0000000000088947 */ /* 0x000fea0003800000 */
[----:B------:R0:W-:Y:S01]  /*0910*/  REDG.E.ADD.F32.FTZ.RN.STRONG.GPU desc[UR10][R4.64], RZ ;  /* 0x000000ff040079a6 */ /* 0x0001e2000c12f30a */
[----:B------:R-:W-:Y:S05]  /*0920*/  BRA `(.L_x_152) ;  /* 0x00000000000c7947 */ /* 0x000fea0003800000 */
.L_x_151:
[----:B------:R-:W0:Y:S02]  /*0930*/  LDG.E R10, desc[UR10][R2.64] ;  /* 0x0000000a020a7981 */ /* 0x000e24000c1e1900 */
[----:B0--3--:R-:W-:-:S05]  /*0940*/  FMUL R11, R9, R10 ;  /* 0x0000000a090b7220 */ /* 0x009fca0000400000 */
[----:B------:R0:W-:Y:S02]  /*0950*/  REDG.E.ADD.F32.FTZ.RN.STRONG.GPU desc[UR10][R4.64], R11 ;  /* 0x0000000b040079a6 */ /* 0x0001e4000c12f30a */
.L_x_152:
[----:B------:R-:W-:Y:S05]  /*0960*/  BSYNC.RECONVERGENT B0 ;  /* 0x0000000000007941 */ /* 0x000fea0003800200 */
.L_x_150:
[----:B------:R-:W-:Y:S01]  /*0970*/  UIADD3 UR8, UPT, UPT, UR7, 0xc, URZ ;  /* 0x0000000c07087890 */ /* 0x000fe2000fffe0ff */
[----:B------:R-:W-:Y:S05]  /*0980*/  BSSY.RECONVERGENT B0, `(.L_x_153) ;  /* 0x0000008000007945 */ /* 0x000fea0003800200 */
[----:B------:R-:W-:-:S13]  /*0990*/  ISETP.NE.AND P0, PT, R8, UR8, PT ;  /* 0x0000000808007c0c */ /* 0x000fda000bf05270 */
[----:B------:R-:W-:Y:S05]  /*09a0*/  @!P0 BRA `(.L_x_154) ;  /* 0x0000000000088947 */ /* 0x000fea0003800000 */
[----:B------:R0:W-:Y:S01]  /*09b0*/  REDG.E.ADD.F32.FTZ.RN.STRONG.GPU desc[UR10][R4.64], RZ ;  /* 0x000000ff040079a6 */ /* 0x0001e2000c12f30a */
[----:B------:R-:W-:Y:S05]  /*09c0*/  BRA `(.L_x_155) ;  /* 0x00000000000c7947 */ /* 0x000fea0003800000 */
.L_x_154:
[----:B------:R-:W0:Y:S02]  /*09d0*/  LDG.E R10, desc[UR10][R2.64] ;  /* 0x0000000a020a7981 */ /* 0x000e24000c1e1900 */
[----:B0--3--:R-:W-:-:S05]  /*09e0*/  FMUL R11, R9, R10 ;  /* 0x0000000a090b7220 */ /* 0x009fca0000400000 */
[----:B------:R0:W-:Y:S02]  /*09f0*/  REDG.E.ADD.F32.FTZ.RN.STRONG.GPU desc[UR10][R4.64], R11 ;  /* 0x0000000b040079a6 */ /* 0x0001e4000c12f30a */
.L_x_155:
[----:B------:R-:W-:Y:S05]  /*0a00*/  BSYNC.RECONVERGENT B0 ;  /* 0x0000000000007941 */ /* 0x000fea0003800200 */
.L_x_153:
[----:B------:R-:W-:Y:S01]  /*0a10*/  UIADD3 UR8, UPT, UPT, UR7, 0xd, URZ ;  /* 0x0000000d07087890 */ /* 0x000fe2000fffe0ff */
[----:B------:R-:W-:Y:S05]  /*0a20*/  BSSY.RECONVERGENT B0, `(.L_x_156) ;  /* 0x0000008000007945 */ /* 0x000fea0003800200 */
[----:B------:R-:W-:-:S13]  /*0a30*/  ISETP.NE.AND P0, PT, R8, UR8, PT ;  /* 0x0000000808007c0c */ /* 0x000fda000bf05270 */
[----:B------:R-:W-:Y:S05]  /*0a40*/  @!P0 BRA `(.L_x_157) ;  /* 0x0000000000088947 */ /* 0x000fea0003800000 */
[----:B------:R0:W-:Y:S01]  /*0a50*/  REDG.E.ADD.F32.FTZ.RN.STRONG.GPU desc[UR10][R4.64], RZ ;  /* 0x000000ff040079a6 */ /* 0x0001e2000c12f30a */
[----:B------:R-:W-:Y:S05]  /*0a60*/  BRA `(.L_x_158) ;  /* 0x00000000000c7947 */ /* 0x000fea0003800000 */
.L_x_157:
[----:B------:R-:W0:Y:S02]  /*0a70*/  LDG.E R10, desc[UR10][R2.64] ;  /* 0x0000000a020a7981 */ /* 0x000e24000c1e1900 */
[----:B0--3--:R-:W-:-:S05]  /*0a80*/  FMUL R11, R9, R10 ;  /* 0x0000000a090b7220 */ /* 0x009fca0000400000 */
[----:B------:R0:W-:Y:S02]  /*0a90*/  REDG.E.ADD.F32.FTZ.RN.STRONG.GPU desc[UR10][R4.64], R11 ;  /* 0x0000000b040079a6 */ /* 0x0001e4000c12f30a */
.L_x_158:
[----:B------:R-:W-:Y:S05]  /*0aa0*/  BSYNC.RECONVERGENT B0 ;  /* 0x0000000000007941 */ /* 0x000fea0003800200 */
.L_x_156:
[----:B------:R-:W-:Y:S01]  /*0ab0*/  UIADD3 UR9, UPT, UPT, UR7, 0xe, URZ ;  /* 0x0000000e07097890 */ /* 0x000fe2000fffe0ff */
[----:B------:R-:W-:Y:S05]  /*0ac0*/  BSSY.RECONVERGENT B0, `(.L_x_159) ;  /* 0x0000008000007945 */ /* 0x000fea0003800200 */
[----:B------:R-:W-:-:S13]  /*0ad0*/  ISETP.NE.AND P0, PT, R8, UR9, PT ;  /* 0x0000000908007c0c */ /* 0x000fda000bf05270 */
[----:B------:R-:W-:Y:S05]  /*0ae0*/  @!P0 BRA `(.L_x_160) ;  /* 0x0000000000088947 */ /* 0x000fea0003800000 */
[----:B------:R0:W-:Y:S01]  /*0af0*/  REDG.E.ADD.F32.FTZ.RN.STRONG.GPU desc[UR10][R4.64], RZ ;  /* 0x000000ff040079a6 */ /* 0x0001e2000c12f30a */
[----:B------:R-:W-:Y:S05]  /*0b00*/  BRA `(.L_x_161) ;  /* 0x00000000000c7947 */ /* 0x000fea0003800000 */
.L_x_160:
[----:B------:R-:W0:Y:S02]  /*0b10*/  LDG.E R10, desc[UR10][R2.64] ;  /* 0x0000000a020a7981 */ /* 0x000e24000c1e1900 */
[----:B0--3--:R-:W-:-:S05]  /*0b20*/  FMUL R11, R9, R10 ;  /* 0x0000000a090b7220 */ /* 0x009fca0000400000 */
[----:B------:R0:W-:Y:S02]  /*0b30*/  REDG.E.ADD.F32.FTZ.RN.STRONG.GPU desc[UR10][R4.64], R11 ;  /* 0x0000000b040079a6 */ /* 0x0001e4000c12f30a */
.L_x_161:
[----:B------:R-:W-:Y:S05]  /*0b40*/  BSYNC.RECONVERGENT B0 ;  /* 0x0000000000007941 */ /* 0x000fea0003800200 */
.L_x_159:
[----:B------:R-:W-:Y:S01]  /*0b50*/  UIADD3 UR8, UPT, UPT, UR7, 0xf, URZ ;  /* 0x0000000f07087890 */ /* 0x000fe2000fffe0ff */
[----:B------:R-:W-:Y:S05]  /*0b60*/  BSSY.RECONVERGENT B0, `(.L_x_162) ;  /* 0x0000008000007945 */ /* 0x000fea0003800200 */
[----:B------:R-:W-:-:S13]  /*0b70*/  ISETP.NE.AND P0, PT, R8, UR8, PT ;  /* 0x0000000808007c0c */ /* 0x000fda000bf05270 */
[----:B------:R-:W-:Y:S05]  /*0b80*/  @!P0 BRA `(.L_x_163) ;  /* 0x0000000000088947 */ /* 0x000fea0003800000 */
[----:B------:R0:W-:Y:S01]  /*0b90*/  REDG.E.ADD.F32.FTZ.RN.STRONG.GPU desc[UR10][R4.64], RZ ;  /* 0x000000ff040079a6 */ /* 0x0001e2000c12f30a */
[----:B------:R-:W-:Y:S05]  /*0ba0*/  BRA `(.L_x_164) ;  /* 0x00000000000c7947 */ /* 0x000fea0003800000 */
.L_x_163:
[----:B------:R-:W0:Y:S02]  /*0bb0*/  LDG.E R10, desc[UR10][R2.64] ;  /* 0x0000000a020a7981 */ /* 0x000e24000c1e1900 */
[----:B0--3--:R-:W-:-:S05]  /*0bc0*/  FMUL R11, R9, R10 ;  /* 0x0000000a090b7220 */ /* 0x009fca0000400000 */
[----:B------:R0:W-:Y:S02]  /*0bd0*/  REDG.E.ADD.F32.FTZ.RN.STRONG.GPU desc[UR10][R4.64], R11 ;  /* 0x0000000b040079a6 */ /* 0x0001e4000c12f30a */
.L_x_164:
[----:B------:R-:W-:Y:S05]  /*0be0*/  BSYNC.RECONVERGENT B0 ;  /* 0x0000000000007941 */ /* 0x000fea0003800200 */
.L_x_162:
[----:B------:R-:W-:Y:S01]  /*0bf0*/  ISETP.NE.AND P0, PT, R13, UR9, PT ;  /* 0x000000090d007c0c */ /* 0x000fe2000bf05270 */
[----:B------:R-:W-:Y:S01]  /*0c00*/  UIADD3 UR7, UPT, UPT, UR7, 0x10, URZ ;  /* 0x0000001007077890 */ /* 0x000fe2000fffe0ff */
[----:B------:R-:W-:Y:S01]  /*0c10*/  VIADD R14, R14, 0x10 ;  /* 0x000000100e0e7836 */ /* 0x000fe20000000000 */
[----:B------:R-:W-:-:S10]  /*0c20*/  UIADD3 UR4, UPT, UPT, UR4, 0x10, URZ ;  /* 0x0000001004047890 */ /* 0x000fd4000fffe0ff */
[----:B------:R-:W-:Y:S05]  /*0c30*/  @P0 BRA `(.L_x_165) ;  /* 0xfffffff400700947 */ /* 0x000fea000383ffff */
[----:B------:R-:W-:-:S12]  /*0c40*/  UIADD3 UR4, UPT, UPT, UR4, 0x2, URZ ;  /* 0x0000000204047890 */ /* 0x000fd8000fffe0ff */
.L_x_116:
[----:B------:R-:W-:-:S13]  /*0c50*/  ISETP.NE.AND P0, PT, R12, RZ, PT ;  /* 0x000000ff0c00720c */ /* 0x000fda0003f05270 */
[----:B------:R-:W-:Y:S05]  /*0c60*/  @!P0 EXIT ;  /* 0x000000000000894d */ /* 0x000fea0003800000 */
[----:B------:R-:W-:Y:S02]  /*0c70*/  ISETP.GE.U32.AND P0, PT, R12, 0x8, PT ;  /* 0x000000080c00780c */ /* 0x000fe40003f06070 */
[----:B0--3--:R-:W-:-:S11]  /*0c80*/  LOP3.LUT R11, R6, 0x7, RZ, 0xc0, !PT ;  /* 0x00000007060b7812 */ /* 0x009fd600078ec0ff */
[----:B------:R-:W-:Y:S05]  /*0c90*/  @!P0 BRA `(.L_x_166) ;  /* 0x0000000400648947 */ /* 0x000fea0003800000 */
[----:B-12-4-:R-:W0:Y:S01]  /*0ca0*/  LDC.64 R4, c[0x0][0x388] ;  /* 0x0000e200ff047b82 */ /* 0x016e220000000a00 */
[----:B------:R-:W-:Y:S01]  /*0cb0*/  ISETP.NE.AND P0, PT, R8, UR4, PT ;  /* 0x0000000408007c0c */ /* 0x000fe2000bf05270 */
[----:B------:R-:W-:-:S12]  /*0cc0*/  BSSY.RECONVERGENT B0, `(.L_x_167) ;  /* 0x0000008000007945 */ /* 0x000fd80003800200 */
[----:B------:R-:W-:Y:S05]  /*0cd0*/  @!P0 BRA `(.L_x_168) ;  /* 0x0000000000088947 */ /* 0x000fea0003800000 */
[----:B0-----:R0:W-:Y:S01]  /*0ce0*/  REDG.E.ADD.F32.FTZ.RN.STRONG.GPU desc[UR10][R4.64], RZ ;  /* 0x000000ff040079a6 */ /* 0x0011e2000c12f30a */
[----:B------:R-:W-:Y:S05]  /*0cf0*/  BRA `(.L_x_169) ;  /* 0x0000000000107947 */ /* 0x000fea0003800000 */
.L_x_168:
[----:B------:R-:W2:Y:S01]  /*0d00*/  LDG.E R9, desc[UR10][R2.64] ;  /* 0x0000000a02097981 */ /* 0x000ea2000c1e1900 */
[----:B------:R-:W-:-:S05]  /*0d10*/  I2FP.F32.U32 R10, R8 ;  /* 0x00000008000a7245 */ /* 0x000fca0000201000 */
[----:B--2---:R-:W-:-:S05]  /*0d20*/  FMUL R9, R10, R9 ;  /* 0x000000090a097220 */ /* 0x004fca0000400000 */
[----:B0-----:R1:W-:Y:S02]  /*0d30*/  REDG.E.ADD.F32.FTZ.RN.STRONG.GPU desc[UR10][R4.64], R9 ;  /* 0x00000009040079a6 */ /* 0x0013e4000c12f30a */
.L_x_169:
[----:B------:R-:W-:Y:S05]  /*0d40*/  BSYNC.RECONVERGENT B0 ;  /* 0x0000000000007941 */ /* 0x000fea0003800200 */
.L_x_167:
[----:B------:R-:W-:Y:S01]  /*0d50*/  UIADD3 UR7, UPT, UPT, UR4, 0x1, URZ ;  /* 0x0000000104077890 */ /* 0x000fe2000fffe0ff */
[----:B------:R-:W-:Y:S05]  /*0d60*/  BSSY.RECONVERGENT B0, `(.L_x_170) ;  /* 0x0000009000007945 */ /* 0x000fea0003800200 */
[----:B------:R-:W-:-:S13]  /*0d70*/  ISETP.NE.AND P0, PT, R8, UR7, PT ;  /* 0x0000000708007c0c */ /* 0x000fda000bf05270 */
[----:B------:R-:W-:Y:S05]  /*0d80*/  @!P0 BRA `(.L_x_171) ;  /* 0x0000000000088947 */ /* 0x000fea0003800000 */
[----:B------:R2:W-:Y:S01]  /*0d90*/  REDG.E.ADD.F32.FTZ.RN.STRONG.GPU desc[UR10][R4.64], RZ ;  /* 0x000000ff040079a6 */ /* 0x0005e2000c12f30a */
[----:B------:R-:W-:Y:S05]  /*0da0*/  BRA `(.L_x_172) ;  /* 0x0000000000107947 */ /* 0x000fea0003800000 */
.L_x_171:
[----:B-1----:R-:W2:Y:S01]  /*0db0*/  LDG.E R9, desc[UR10][R2.64] ;  /* 0x0000000a02097981 */ /* 0x002ea2000c1e1900 */
[----:B------:R-:W-:-:S05]  /*0dc0*/  I2FP.F32.U32 R10, R8 ;  /* 0x00000008000a7245 */ /* 0x000fca0000201000 */
[----:B--2---:R-:W-:-:S05]  /*0dd0*/  FMUL R9, R10, R9 ;  /* 0x000000090a097220 */ /* 0x004fca0000400000 */
[----:B------:R3:W-:Y:S02]  /*0de0*/  REDG.E.ADD.F32.FTZ.RN.STRONG.GPU desc[UR10][R4.64], R9 ;  /* 0x00000009040079a6 */ /* 0x0007e4000c12f30a */
.L_x_172:
[----:B------:R-:W-:Y:S05]  /*0df0*/  BSYNC.RECONVERGENT B0 ;  /* 0x0000000000007941 */ /* 0x000fea0003800200 */
.L_x_170:
[----:B------:R-:W-:Y:S01]  /*0e00*/  UIADD3 UR7, UPT, UPT, UR4, 0x2, URZ ;  /* 0x0000000204077890 */ /* 0x000fe2000fffe0ff */
[----:B------:R-:W-:Y:S05]  /*0e10*/  BSSY.RECONVERGENT B0, `(.L_x_173) ;  /* 0x0000009000007945 */ /* 0x000fea0003800200 */
[----:B------:R-:W-:-:S13]  /*0e20*/  ISETP.NE.AND P0, PT, R8, UR7, PT ;  /* 0x0000000708007c0c */ /* 0x000fda000bf05270 */
[----:B------:R-:W-:Y:S05]  /*0e30*/  @!P0 BRA `(.L_x_174) ;  /* 0x0000000000088947 */ /* 0x000fea0003800000 */
[----:B------:R4:W-:Y:S01]  /*0e40*/  REDG.E.ADD.F32.FTZ.RN.STRONG.GPU desc[UR10][R4.64], RZ ;  /* 0x000000ff040079a6 */ /* 0x0009e2000c12f30a */
[----:B------:R-:W-:Y:S05]  /*0e50*/  BRA `(.L_x_175) ;  /* 0x0000000000107947 */ /* 0x000fea0003800000 */
.L_x_174:
[----:B-1-3--:R-:W3:Y:S01]  /*0e60*/  LDG.E R9, desc[UR10][R2.64] ;  /* 0x0000000a02097981 */ /* 0x00aee2000c1e1900 */
[----:B------:R-:W-:-:S05]  /*0e70*/  I2FP.F32.U32 R10, R8 ;  /* 0x00000008000a7245 */ /* 0x000fca0000201000 */
[----:B---3--:R-:W-:-:S05]  /*0e80*/  FMUL R9, R10, R9 ;  /* 0x000000090a097220 */ /* 0x008fca0000400000 */
[----:B------:R1:W-:Y:S02]  /*0e90*/  REDG.E.ADD.F32.FTZ.RN.STRONG.GPU desc[UR10][R4.64], R9 ;  /* 0x00000009040079a6 */ /* 0x0003e4000c12f30a */
.L_x_175:
[----:B------:R-:W-:Y:S05]  /*0ea0*/  BSYNC.RECONVERGENT B0 ;  /* 0x0000000000007941 */ /* 0x000fea0003800200 */
.L_x_173:
[----:B------:R-:W-:Y:S01]  /*0eb0*/  UIADD3 UR7, UPT, UPT, UR4, 0x3, URZ ;  /* 0x0000000304077890 */ /* 0x000fe2000fffe0ff */
[----:B------:R-:W-:Y:S05]  /*0ec0*/  BSSY.RECONVERGENT B0, `(.L_x_176) ;  /* 0x0000009000007945 */ /* 0x000fea0003800200 */
[----:B------:R-:W-:-:S13]  /*0ed0*/  ISETP.NE.AND P0, PT, R8, UR7, PT ;  /* 0x0000000708007c0c */ /* 0x000fda000bf05270 */
[----:B------:R-:W-:Y:S05]  /*0ee0*/  @!P0 BRA `(.L_x_177) ;  /* 0x0000000000088947 */ /* 0x000fea0003800000 */
[----:B------:R0:W-:Y:S01]  /*0ef0*/  REDG.E.ADD.F32.FTZ.RN.STRONG.GPU desc[UR10][R4.64], RZ ;  /* 0x000000ff040079a6 */ /* 0x0001e2000c12f30a */
[----:B------:R-:W-:Y:S05]  /*0f00*/  BRA `(.L_x_178) ;  /* 0x0000000000107947 */ /* 0x000fea0003800000 */
.L_x_177:
[----:B-1-3--:R-:W3:Y:S01]  /*0f10*/  LDG.E R9, desc[UR10][R2.64] ;  /* 0x0000000a02097981 */ /* 0x00aee2000c1e1900 */
[----:B------:R-:W-:-:S05]  /*0f20*/  I2FP.F32.U32 R10, R8 ;  /* 0x00000008000a7245 */ /* 0x000fca0000201000 */
[----:B---3--:R-:W-:-:S05]  /*0f30*/  FMUL R9, R10, R9 ;  /* 0x000000090a097220 */ /* 0x008fca0000400000 */
[----:B------:R1:W-:Y:S02]  /*0f40*/  REDG.E.ADD.F32.FTZ.RN.STRONG.GPU desc[UR10][R4.64], R9 ;  /* 0x00000009040079a6 */ /* 0x0003e4000c12f30a */
.L_x_178:
[----:B------:R-:W-:Y:S05]  /*0f50*/  BSYNC.RECONVERGENT B0 ;  /* 0x0000000000007941 */ /* 0x000fea0003800200 */
.L_x_176:
[----:B------:R-:W-:Y:S01]  /*0f60*/  UIADD3 UR7, UPT, UPT, UR4, 0x4, URZ ;  /* 0x0000000404077890 */ /* 0x000fe2000fffe0ff */
[----:B------:R-:W-:Y:S05]  /*0f70*/  BSSY.RECONVERGENT B0, `(.L_x_179) ;  /* 0x0000009000007945 */ /* 0x000fea0003800200 */
[----:B------:R-:W-:-:S13]  /*0f80*/  ISETP.NE.AND P0, PT, R8, UR7, PT ;  /* 0x0000000708007c0c */ /* 0x000fda000bf05270 */
[----:B------:R-:W-:Y:S05]  /*0f90*/  @!P0 BRA `(.L_x_180) ;  /* 0x0000000000088947 */ /* 0x000fea0003800000 */
[----:B------:R0:W-:Y:S01]  /*0fa0*/  REDG.E.ADD.F32.FTZ.RN.STRONG.GPU desc[UR10][R4.64], RZ ;  /* 0x000000ff040079a6 */ /* 0x0001e2000c12f30a */
[----:B------:R-:W-:Y:S05]  /*0fb0*/  BRA `(.L_x_181) ;  /* 0x0000000000107947 */ /* 0x000fea0003800000 */
.L_x_180:
[----:B-1-3--:R-:W3:Y:S01]  /*0fc0*/  LDG.E R9, desc[UR10][R2.64] ;  /* 0x0000000a02097981 */ /* 0x00aee2000c1e1900 */
[----:B------:R-:W-:-:S05]  /*0fd0*/  I2FP.F32.U32 R10, R8 ;  /* 0x00000008000a7245 */ /* 0x000fca0000201000 */
[----:B---3--:R-:W-:-:S05]  /*0fe0*/  FMUL R9, R10, R9 ;  /* 0x000000090a097220 */ /* 0x008fca0000400000 */
[----:B------:R1:W-:Y:S02]  /*0ff0*/  REDG.E.ADD.F32.FTZ.RN.STRONG.GPU desc[UR10][R4.64], R9 ;  /* 0x00000009040079a6 */ /* 0x0003e4000c12f30a */
.L_x_181:
[----:B------:R-:W-:Y:S05]  /*1000*/  BSYNC.RECONVERGENT B0 ;  /* 0x0000000000007941 */ /* 0x000fea0003800200 */
.L_x_179:
[----:B------:R-:W-:Y:S01]  /*1010*/  UIADD3 UR7, UPT, UPT, UR4, 0x5, URZ ;  /* 0x0000000504077890 */ /* 0x000fe2000fffe0ff */
[----:B------:R-:W-:Y:S05]  /*1020*/  BSSY.RECONVERGENT B0, `(.L_x_182) ;  /* 0x0000009000007945 */ /* 0x000fea0003800200 */
[----:B------:R-:W-:-:S13]  /*1030*/  ISETP.NE.AND P0, PT, R8, UR7, PT ;  /* 0x0000000708007c0c */ /* 0x000fda000bf05270 */
[----:B------:R-:W-:Y:S05]  /*1040*/  @!P0 BRA `(.L_x_183) ;  /* 0x0000000000088947 */ /* 0x000fea0003800000 */
[----:B------:R0:W-:Y:S01]  /*1050*/  REDG.E.ADD.F32.FTZ.RN.STRONG.GPU desc[UR10][R4.64], RZ ;  /* 0x000000ff040079a6 */ /* 0x0001e2000c12f30a */
[----:B------:R-:W-:Y:S05]  /*1060*/  BRA `(.L_x_184) ;  /* 0x0000000000107947 */ /* 0x000fea0003800000 */
.L_x_183:
[----:B-1-3--:R-:W3:Y:S01]  /*1070*/  LDG.E R9, desc[UR10][R2.64] ;  /* 0x0000000a02097981 */ /* 0x00aee2000c1e1900 */
[----:B------:R-:W-:-:S05]  /*1080*/  I2FP.F32.U32 R10, R8 ;  /* 0x00000008000a7245 */ /* 0x000fca0000201000 */
[----:B---3--:R-:W-:-:S05]  /*1090*/  FMUL R9, R10, R9 ;  /* 0x000000090a097220 */ /* 0x008fca0000400000 */
[----:B------:R1:W-:Y:S02]  /*10a0*/  REDG.E.ADD.F32.FTZ.RN.STRONG.GPU desc[UR10][R4.64], R9 ;  /* 0x00000009040079a6 */ /* 0x0003e4000c12f30a */
.L_x_184:
[----:B------:R-:W-:Y:S05]  /*10b0*/  BSYNC.RECONVERGENT B0 ;  /* 0x0000000000007941 */ /* 0x000fea0003800200 */
.L_x_182:
[----:B------:R-:W-:Y:S01]  /*10c0*/  UIADD3 UR7, UPT, UPT, UR4, 0x6, URZ ;  /* 0x0000000604077890 */ /* 0x000fe2000fffe0ff */
[----:B------:R-:W-:Y:S05]  /*10d0*/  BSSY.RECONVERGENT B0, `(.L_x_185) ;  /* 0x0000009000007945 */ /* 0x000fea0003800200 */
[----:B------:R-:W-:-:S13]  /*10e0*/  ISETP.NE.AND P0, PT, R8, UR7, PT ;  /* 0x0000000708007c0c */ /* 0x000fda000bf05270 */
[----:B------:R-:W-:Y:S05]  /*10f0*/  @!P0 BRA `(.L_x_186) ;  /* 0x0000000000088947 */ /* 0x000fea0003800000 */
[----:B------:R0:W-:Y:S01]  /*1100*/  REDG.E.ADD.F32.FTZ.RN.STRONG.GPU desc[UR10][R4.64], RZ ;  /* 0x000000ff040079a6 */ /* 0x0001e2000c12f30a */
[----:B------:R-:W-:Y:S05]  /*1110*/  BRA `(.L_x_187) ;  /* 0x0000000000107947 */ /* 0x000fea0003800000 */
.L_x_186:
[----:B-1-3--:R-:W3:Y:S01]  /*1120*/  LDG.E R9, desc[UR10][R2.64] ;  /* 0x0000000a02097981 */ /* 0x00aee2000c1e1900 */
[----:B------:R-:W-:-:S05]  /*1130*/  I2FP.F32.U32 R10, R8 ;  /* 0x00000008000a7245 */ /* 0x000fca0000201000 */
[----:B---3--:R-:W-:-:S05]  /*1140*/  FMUL R9, R10, R9 ;  /* 0x000000090a097220 */ /* 0x008fca0000400000 */
[----:B------:R1:W-:Y:S02]  /*1150*/  REDG.E.ADD.F32.FTZ.RN.STRONG.GPU desc[UR10][R4.64], R9 ;  /* 0x00000009040079a6 */ /* 0x0003e4000c12f30a */
.L_x_187:
[----:B------:R-:W-:Y:S05]  /*1160*/  BSYNC.RECONVERGENT B0 ;  /* 0x0000000000007941 */ /* 0x000fea0003800200 */
.L_x_185:
[----:B------:R-:W-:Y:S01]  /*1170*/  UIADD3 UR7, UPT, UPT, UR4, 0x7, URZ ;  /* 0x0000000704077890 */ /* 0x000fe2000fffe0ff */
[----:B------:R-:W-:Y:S05]  /*1180*/  BSSY.RECONVERGENT B0, `(.L_x_188) ;  /* 0x0000009000007945 */ /* 0x000fea0003800200 */
[----:B------:R-:W-:-:S13]  /*1190*/  ISETP.NE.AND P0, PT, R8, UR7, PT ;  /* 0x0000000708007c0c */ /* 0x000fda000bf05270 */
[----:B------:R-:W-:Y:S05]  /*11a0*/  @!P0 BRA `(.L_x_189) ;  /* 0x0000000000088947 */ /* 0x000fea0003800000 */
[----:B------:R0:W-:Y:S01]  /*11b0*/  REDG.E.ADD.F32.FTZ.RN.STRONG.GPU desc[UR10][R4.64], RZ ;  /* 0x000000ff040079a6 */ /* 0x0001e2000c12f30a */
[----:B------:R-:W-:Y:S05]  /*11c0*/  BRA `(.L_x_190) ;  /* 0x0000000000107947 */ /* 0x000fea0003800000 */
.L_x_189:
[----:B-1-3--:R-:W3:Y:S01]  /*11d0*/  LDG.E R9, desc[UR10][R2.64] ;  /* 0x0000000a02097981 */ /* 0x00aee2000c1e1900 */
[----:B------:R-:W-:-:S05]  /*11e0*/  I2FP.F32.U32 R10, R8 ;  /* 0x00000008000a7245 */ /* 0x000fca0000201000 */
[----:B---3--:R-:W-:-:S05]  /*11f0*/  FMUL R9, R10, R9 ;  /* 0x000000090a097220 */ /* 0x008fca0000400000 */
[----:B------:R1:W-:Y:S02]  /*1200*/  REDG.E.ADD.F32.FTZ.RN.STRONG.GPU desc[UR10][R4.64], R9 ;  /* 0x00000009040079a6 */ /* 0x0003e4000c12f30a */
.L_x_190:
[----:B------:R-:W-:Y:S05]  /*1210*/  BSYNC.RECONVERGENT B0 ;  /* 0x0000000000007941 */ /* 0x000fea0003800200 */
.L_x_188:
[----:B------:R-:W-:-:S12]  /*1220*/  UIADD3 UR4, UPT, UPT, UR4, 0x8, URZ ;  /* 0x0000000804047890 */ /* 0x000fd8000fffe0ff */
.L_x_166:
[----:B------:R-:W-:-:S13]  /*1230*/  ISETP.NE.AND P0, PT, R11, RZ, PT ;  /* 0x000000ff0b00720c */ /* 0x000fda0003f05270 */
[----:B------:R-:W-:Y:S05]  /*1240*/  @!P0 EXIT ;  /* 0x000000000000894d */ /* 0x000fea0003800000 */
[----:B------:R-:W-:Y:S02]  /*1250*/  ISETP.GE.U32.AND P0, PT, R11, 0x4, PT ;  /* 0x000000040b00780c */ /* 0x000fe40003f06070 */
[----:B------:R-:W-:-:S11]  /*1260*/  LOP3.LUT R6, R6, 0x3, RZ, 0xc0, !PT ;  /* 0x0000000306067812 */ /* 0x000fd600078ec0ff */
[----:B------:R-:W-:Y:S05]  /*1270*/  @!P0 BRA `(.L_x_191) ;  /* 0x0000000000b48947 */ /* 0x000fea0003800000 */
[----:B01234-:R-:W0:Y:S01]  /*1280*/  LDC.64 R4, c[0x0][0x388] ;  /* 0x0000e200ff047b82 */ /* 0x01fe220000000a00 */
[----:B------:R-:W-:Y:S01]  /*1290*/  ISETP.NE.AND P0, PT, R8, UR4, PT ;  /* 0x0000000408007c0c */ /* 0x000fe2000bf05270 */
[----:B------:R-:W-:-:S12]  /*12a0*/  BSSY.RECONVERGENT B0, `(.L_x_192) ;  /* 0x0000008000007945 */ /* 0x000fd80003800200 */
[----:B------:R-:W-:Y:S05]  /*12b0*/  @!P0 BRA `(.L_x_193) ;  /* 0x0000000000088947 */ /* 0x000fea0003800000 */
[----:B0-----:R0:W-:Y:S01]  /*12c0*/  REDG.E.ADD.F32.FTZ.RN.STRONG.GPU desc[UR10][R4.64], RZ ;  /* 0x000000ff040079a6 */ /* 0x0011e2000c12f30a */
[----:B------:R-:W-:Y:S05]  /*12d0*/  BRA `(.L_x_194) ;  /* 0x0000000000107947 */ /* 0x000fea0003800000 */
.L_x_193:
[----:B------:R-:W2:Y:S01]  /*12e0*/  LDG.E R9, desc[UR10][R2.64] ;  /* 0x0000000a02097981 */ /* 0x000ea2000c1e1900 */
[----:B------:R-:W-:-:S05]  /*12f0*/  I2FP.F32.U32 R10, R8 ;  /* 0x00000008000a7245 */ /* 0x000fca0000201000 */
[----:B--2---:R-:W-:-:S05]  /*1300*/  FMUL R9, R10, R9 ;  /* 0x000000090a097220 */ /* 0x004fca0000400000 */
[----:B0-----:R1:W-:Y:S02]  /*1310*/  REDG.E.ADD.F32.FTZ.RN.STRONG.GPU desc[UR10][R4.64], R9 ;  /* 0x00000009040079a6 */ /* 0x0013e4000c12f30a */
.L_x_194:
[----:B------:R-:W-:Y:S05]  /*1320*/  BSYNC.RECONVERGENT B0 ;  /* 0x0000000000007941 */ /* 0x000fea0003800200 */
.L_x_192:
[----:B------:R-:W-:Y:S01]  /*1330*/  UIADD3 UR7, UPT, UPT, UR4, 0x1, URZ ;  /* 0x0000000104077890 */ /* 0x000fe2000fffe0ff */
[----:B------:R-:W-:Y:S05]  /*1340*/  BSSY.RECONVERGENT B0, `(.L_x_195) ;  /* 0x0000009000007945 */ /* 0x000fea0003800200 */
[----:B------:R-:W-:-:S13]  /*1350*/  ISETP.NE.AND P0, PT, R8, UR7, PT ;  /* 0x0000000708007c0c */ /* 0x000fda000bf05270 */
[----:B------:R-:W-:Y:S05]  /*1360*/  @!P0 BRA `(.L_x_196) ;  /* 0x0000000000088947 */ /* 0x000fea0003800000 */
[----:B------:R2:W-:Y:S01]  /*1370*/  REDG.E.ADD.F32.FTZ.RN.STRONG.GPU desc[UR10][R4.64], RZ ;  /* 0x000000ff040079a6 */ /* 0x0005e2000c12f30a */
[----:B------:R-:W-:Y:S05]  /*1380*/  BRA `(.L_x_197) ;  /* 0x0000000000107947 */ /* 0x000fea0003800000 */
.L_x_196:
[----:B-1----:R-:W2:Y:S01]  /*1390*/  LDG.E R9, desc[UR10][R2.64] ;  /* 0x0000000a02097981 */ /* 0x002ea2000c1e1900 */
[----:B------:R-:W-:-:S05]  /*13a0*/  I2FP.F32.U32 R10, R8 ;  /* 0x00000008000a7245 */ /* 0x000fca0000201000 */
[----:B--2---:R-:W-:-:S05]  /*13b0*/  FMUL R9, R10, R9 ;  /* 0x000000090a097220 */ /* 0x004fca0000400000 */
[----:B------:R1:W-:Y:S02]  /*13c0*/  REDG.E.ADD.F32.FTZ.RN.STRONG.GPU desc[UR10][R4.64], R9 ;  /* 0x00000009040079a6 */ /* 0x0003e4000c12f30a */
.L_x_197:
[----:B------:R-:W-:Y:S05]  /*13d0*/  BSYNC.RECONVERGENT B0 ;  /* 0x0000000000007941 */ /* 0x000fea0003800200 */
.L_x_195:
[----:B------:R-:W-:Y:S01]  /*13e0*/  UIADD3 UR7, UPT, UPT, UR4, 0x2, URZ ;  /* 0x0000000204077890 */ /* 0x000fe2000fffe0ff */
[----:B------:R-:W-:Y:S05]  /*13f0*/  BSSY.RECONVERGENT B0, `(.L_x_198) ;  /* 0x0000009000007945 */ /* 0x000fea0003800200 */
[----:B------:R-:W-:-:S13]  /*1400*/  ISETP.NE.AND P0, PT, R8, UR7, PT ;  /* 0x0000000708007c0c */ /* 0x000fda000bf05270 */
[----:B------:R-:W-:Y:S05]  /*1410*/  @!P0 BRA `(.L_x_199) ;  /* 0x0000000000088947 */ /* 0x000fea0003800000 */
[----:B------:R3:W-:Y:S01]  /*1420*/  REDG.E.ADD.F32.FTZ.RN.STRONG.GPU desc[UR10][R4.64], RZ ;  /* 0x000000ff040079a6 */ /* 0x0007e2000c12f30a */
[----:B------:R-:W-:Y:S05]  /*1430*/  BRA `(.L_x_200) ;  /* 0x0000000000107947 */ /* 0x000fea0003800000 */
.L_x_199:
[----:B-1----:R-:W3:Y:S01]  /*1440*/  LDG.E R9, desc[UR10][R2.64] ;  /* 0x0000000a02097981 */ /* 0x002ee2000c1e1900 */
[----:B------:R-:W-:-:S05]  /*1450*/  I2FP.F32.U32 R10, R8 ;  /* 0x00000008000a7245 */ /* 0x000fca0000201000 */
[----:B---3--:R-:W-:-:S05]  /*1460*/  FMUL R9, R10, R9 ;  /* 0x000000090a097220 */ /* 0x008fca0000400000 */
[----:B------:R4:W-:Y:S02]  /*1470*/  REDG.E.ADD.F32.FTZ.RN.STRONG.GPU desc[UR10][R4.64], R9 ;  /* 0x00000009040079a6 */ /* 0x0009e4000c12f30a */
.L_x_200:
[----:B------:R-:W-:Y:S05]  /*1480*/  BSYNC.RECONVERGENT B0 ;  /* 0x0000000000007941 */ /* 0x000fea0003800200 */
.L_x_198:
[----:B------:R-:W-:Y:S01]  /*1490*/  UIADD3 UR7, UPT, UPT, UR4, 0x3, URZ ;  /* 0x0000000304077890 */ /* 0x000fe2000fffe0ff */
[----:B------:R-:W-:Y:S05]  /*14a0*/  BSSY.RECONVERGENT B0, `(.L_x_201) ;  /* 0x0000009000007945 */ /* 0x000fea0003800200 */
[----:B------:R-:W-:-:S13]  /*14b0*/  ISETP.NE.AND P0, PT, R8, UR7, PT ;  /* 0x0000000708007c0c */ /* 0x000fda000bf05270 */
[----:B------:R-:W-:Y:S05]  /*14c0*/  @!P0 BRA `(.L_x_202) ;  /* 0x0000000000088947 */ /* 0x000fea0003800000 */
[----:B------:R0:W-:Y:S01]  /*14d0*/  REDG.E.ADD.F32.FTZ.RN.STRONG.GPU desc[UR10][R4.64], RZ ;  /* 0x000000ff040079a6 */ /* 0x0001e2000c12f30a */
[----:B------:R-:W-:Y:S05]  /*14e0*/  BRA `(.L_x_203) ;  /* 0x0000000000107947 */ /* 0x000fea0003800000 */
.L_x_202:
[----:B-1--4-:R-:W4:Y:S01]  /*14f0*/  LDG.E R9, desc[UR10][R2.64] ;  /* 0x0000000a02097981 */ /* 0x012f22000c1e1900 */
[----:B------:R-:W-:-:S05]  /*1500*/  I2FP.F32.U32 R10, R8 ;  /* 0x00000008000a7245 */ /* 0x000fca0000201000 */
[----:B----4-:R-:W-:-:S05]  /*1510*/  FMUL R9, R10, R9 ;  /* 0x000000090a097220 */ /* 0x010fca0000400000 */
[----:B------:R1:W-:Y:S02]  /*1520*/  REDG.E.ADD.F32.FTZ.RN.STRONG.GPU desc[UR10][R4.64], R9 ;  /* 0x00000009040079a6 */ /* 0x0003e4000c12f30a */
.L_x_203:
[----:B------:R-:W-:Y:S05]  /*1530*/  BSYNC.RECONVERGENT B0 ;  /* 0x0000000000007941 */ /* 0x000fea0003800200 */
.L_x_201:
[----:B------:R-:W-:-:S12]  /*1540*/  UIADD3 UR4, UPT, UPT, UR4, 0x4, URZ ;  /* 0x0000000404047890 */ /* 0x000fd8000fffe0ff */
.L_x_191:
[----:B------:R-:W-:-:S13]  /*1550*/  ISETP.NE.AND P0, PT, R6, RZ, PT ;  /* 0x000000ff0600720c */ /* 0x000fda0003f05270 */
[----:B------:R-:W-:Y:S05]  /*1560*/  @!P0 EXIT ;  /* 0x000000000000894d */ /* 0x000fea0003800000 */
[----:B------:R-:W-:Y:S01]  /*1570*/  UIADD3 UR7, UPT, UPT, -UR6, UR4, -UR5 ;  /* 0x0000000406077290 */ /* 0x000fe2000fffe905 */
[----:B------:R-:W-:Y:S01]  /*1580*/  I2FP.F32.U32 R8, R8 ;  /* 0x0000000800087245 */ /* 0x000fe20000201000 */
[----:B------:R-:W-:-:S04]  /*1590*/  IMAD.MOV R6, RZ, RZ, -R6 ;  /* 0x000000ffff067224 */ /* 0x000fc800078e0a06 */
[----:B------:R-:W-:-:S07]  /*15a0*/  IADD3 R0, PT, PT, -R0, UR7, -R7 ;  /* 0x0000000700007c10 */ /* 0x000fce000fffe907 */
.L_x_207:
[----:B------:R-:W-:Y:S01]  /*15b0*/  ISETP.NE.AND P0, PT, R0, RZ, PT ;  /* 0x000000ff0000720c */ /* 0x000fe20003f05270 */
[----:B------:R-:W-:Y:S01]  /*15c0*/  VIADD R6, R6, 0x1 ;  /* 0x0000000106067836 */ /* 0x000fe20000000000 */
[----:B------:R-:W-:Y:S04]  /*15d0*/  BSSY.RECONVERGENT B0, `(.L_x_204) ;  /* 0x000000a000007945 */ /* 0x000fe80003800200 */
[----:B------:R-:W-:-:S07]  /*15e0*/  ISETP.NE.AND P1, PT, R6, RZ, PT ;  /* 0x000000ff0600720c */ /* 0x000fce0003f25270 */
[----:B-1----:R-:W-:Y:S06]  /*15f0*/  @!P0 BRA `(.L_x_205) ;  /* 0x00000000000c8947 */ /* 0x002fec0003800000 */
[----:B01234-:R-:W0:Y:S02]  /*1600*/  LDC.64 R4, c[0x0][0x388] ;  /* 0x0000e200ff047b82 */ /* 0x01fe240000000a00 */
[----:B0-----:R0:W-:Y:S01]  /*1610*/  REDG.E.ADD.F32.FTZ.RN.STRONG.GPU desc[UR10][R4.64], RZ ;  /* 0x000000ff040079a6 */ /* 0x0011e2000c12f30a */
[----:B------:R-:W-:Y:S05]  /*1620*/  BRA `(.L_x_206) ;  /* 0x0000000000107947 */ /* 0x000fea0003800000 */
.L_x_205:
[----:B------:R-:W5:Y:S01]  /*1630*/  LDG.E R7, desc[UR10][R2.64] ;  /* 0x0000000a02077981 */ /* 0x000f62000c1e1900 */
[----:B01234-:R-:W0:Y:S01]  /*1640*/  LDC.64 R4, c[0x0][0x388] ;  /* 0x0000e200ff047b82 */ /* 0x01fe220000000a00 */
[----:B-----5:R-:W-:-:S05]  /*1650*/  FMUL R7, R8, R7 ;  /* 0x0000000708077220 */ /* 0x020fca0000400000 */
[----:B0-----:R1:W-:Y:S02]  /*1660*/  REDG.E.ADD.F32.FTZ.RN.STRONG.GPU desc[UR10][R4.64], R7 ;  /* 0x00000007040079a6 */ /* 0x0013e4000c12f30a */
.L_x_206:
[----:B------:R-:W-:Y:S05]  /*1670*/  BSYNC.RECONVERGENT B0 ;  /* 0x0000000000007941 */ /* 0x000fea0003800200 */
.L_x_204:
[----:B------:R-:W-:Y:S01]  /*1680*/  VIADD R0, R0, 0x1 ;  /* 0x0000000100007836 */ /* 0x000fe20000000000 */
[----:B------:R-:W-:Y:S06]  /*1690*/  @P1 BRA `(.L_x_207) ;  /* 0xfffffffc00c41947 */ /* 0x000fec000383ffff */
[----:B------:R-:W-:Y:S05]  /*16a0*/  EXIT ;  /* 0x000000000000794d */ /* 0x000fea0003800000 */
.L_x_208:
        /* <DEDUP_REMOVED lines=13> */
.L_x_356:


//--------------------- .text._Z18calculate_variancePfS_S_S_i --------------------------
	.section	.text._Z18calculate_variancePfS_S_S_i,"ax",@progbits
	.align	128
        .global         _Z18calculate_variancePfS_S_S_i
        .type           _Z18calculate_variancePfS_S_S_i,@function
        .size           _Z18calculate_variancePfS_S_S_i,(.L_x_357 - _Z18calculate_variancePfS_S_S_i)
        .other          _Z18calculate_variancePfS_S_S_i,@"STO_CUDA_ENTRY STV_DEFAULT"
_Z18calculate_variancePfS_S_S_i:
.text._Z18calculate_variancePfS_S_S_i:
[----:B------:R-:W-:Y:S01]  /*0000*/  LDC R1, c[0x0][0x37c] ;  /* 0x0000df00ff017b82 */ /* 0x000fe20000000800 */
[----:B------:R-:W0:Y:S07]  /*0010*/  S2R R5, SR_TID.X ;  /* 0x0000000000057919 */ /* 0x000e2e0000002100 */
[----:B------:R-:W0:Y:S01]  /*0020*/  LDC R0, c[0x0][0x360] ;  /* 0x0000d800ff007b82 */ /* 0x000e220000000800 */
[----:B------:R-:W1:Y:S01]  /*0030*/  LDCU UR8, c[0x0][0x3a0] ;  /* 0x00007400ff0877ac */ /* 0x000e620008000800 */
[----:B------:R-:W2:Y:S01]  /*0040*/  S2R R4, SR_TID.Y ;  /* 0x0000000000047919 */ /* 0x000ea20000002200 */
[----:B------:R-:W3:Y:S05]  /*0050*/  LDCU.64 UR4, c[0x0][0x358] ;  /* 0x00006b00ff0477ac */ /* 0x000eea0008000a00 */
[----:B------:R-:W0:Y:S08]  /*0060*/  S2UR UR6, SR_CTAID.X ;  /* 0x00000000000679c3 */ /* 0x000e300000002500 */
[----:B------:R-:W2:Y:S08]  /*0070*/  S2UR UR7, SR_CTAID.Y ;  /* 0x00000000000779c3 */ /* 0x000eb00000002600 */
[----:B------:R-:W2:Y:S08]  /*0080*/  LDC R9, c[0x0][0x364] ;  /* 0x0000d900ff097b82 */ /* 0x000eb00000000800 */
[----:B------:R-:W4:Y:S01]  /*0090*/  LDC.64 R2, c[0x0][0x380] ;  /* 0x0000e000ff027b82 */ /* 0x000f220000000a00 */
[----:B0-----:R-:W-:-:S02]  /*00a0*/  IMAD R0, R0, UR6, R5 ;  /* 0x0000000600007c24 */ /* 0x001fc4000f8e0205 */
[----:B--2---:R-:W-:-:S04]  /*00b0*/  IMAD R9, R9, UR7, R4 ;  /* 0x0000000709097c24 */ /* 0x004fc8000f8e0204 */
[----:B-1----:R-:W-:-:S04]  /*00c0*/  IMAD R5, R9, UR8, R0 ;  /* 0x0000000809057c24 */ /* 0x002fc8000f8e0200 */
[----:B----4-:R-:W-:-:S05]  /*00d0*/  IMAD.WIDE R2, R5, 0x4, R2 ;  /* 0x0000000405027825 */ /* 0x010fca00078e0202 */
[----:B---3--:R-:W2:Y:S02]  /*00e0*/  LDG.E R0, desc[UR4][R2.64] ;  /* 0x0000000402007981 */ /* 0x008ea4000c1e1900 */
[----:B--2---:R-:W-:-:S13]  /*00f0*/  FSETP.GT.AND P0, PT, R0, RZ, PT ;  /* 0x000000ff0000720b */ /* 0x004fda0003f04000 */
[----:B------:R-:W-:Y:S05]  /*0100*/  @!P0 EXIT ;  /* 0x000000000000894d */ /* 0x000fea0003800000 */
[----:B------:R-:W0:Y:S08]  /*0110*/  LDC.64 R2, c[0x0][0x390] ;  /* 0x0000e400ff027b82 */ /* 0x000e300000000a00 */
[----:B------:R-:W1:Y:S01]  /*0120*/  LDC.64 R4, c[0x0][0x398] ;  /* 0x0000e600ff047b82 */ /* 0x000e620000000a00 */
[----:B0-----:R-:W2:Y:S04]  /*0130*/  LDG.E R2, desc[UR4][R2.64] ;  /* 0x0000000402027981 */ /* 0x001ea8000c1e1900 */
[----:B-1----:R-:W2:Y:S03]  /*0140*/  LDG.E R5, desc[UR4][R4.64] ;  /* 0x0000000404057981 */ /* 0x002ea6000c1e1900 */
[----:B------:R-:W0:Y:S01]  /*0150*/  LDC.64 R6, c[0x0][0x388] ;  /* 0x0000e200ff067b82 */ /* 0x000e220000000a00 */
[----:B------:R-:W-:Y:S01]  /*0160*/  I2FP.F32.U32 R9, R9 ;  /* 0x0000000900097245 */ /* 0x000fe20000201000 */
[----:B--2---:R-:W-:-:S04]  /*0170*/  FADD R8, R2, R5 ;  /* 0x0000000502087221 */ /* 0x004fc80000000000 */
[----:B------:R-:W-:-:S04]  /*0180*/  FFMA R8, R8, -0.5, R9 ;  /* 0xbf00000008087823 */ /* 0x000fc80000000009 */
[----:B------:R-:W-:-:S04]  /*0190*/  FMUL R9, R8, R8 ;  /* 0x0000000808097220 */ /* 0x000fc80000400000 */
[----:B------:R-:W-:-:S05]  /*01a0*/  FMUL R9, R0, R9 ;  /* 0x0000000900097220 */ /* 0x000fca0000400000 */
[----:B0-----:R-:W-:Y:S01]  /*01b0*/  REDG.E.ADD.F32.FTZ.RN.STRONG.GPU desc[UR4][R6.64], R9 ;  /* 0x00000009060079a6 */ /* 0x001fe2000c12f304 */
[----:B------:R-:W-:Y:S05]  /*01c0*/  EXIT ;  /* 0x000000000000794d */ /* 0x000fea0003800000 */
.L_x_209:
        /* <DEDUP_REMOVED lines=11> */
.L_x_357:


//--------------------- .text._Z18calculate_korelasiPfS_S_S_S_S_i --------------------------
	.section	.text._Z18calculate_korelasiPfS_S_S_S_S_i,"ax",@progbits
	.align	128
        .global         _Z18calculate_korelasiPfS_S_S_S_S_i
        .type           _Z18calculate_korelasiPfS_S_S_S_S_i,@function
        .size           _Z18calculate_korelasiPfS_S_S_S_S_i,(.L_x_345 - _Z18calculate_korelasiPfS_S_S_S_S_i)
        .other          _Z18calculate_korelasiPfS_S_S_S_S_i,@"STO_CUDA_ENTRY STV_DEFAULT"
_Z18calculate_korelasiPfS_S_S_S_S_i:
.text._Z18calculate_korelasiPfS_S_S_S_S_i:
        /* <DEDUP_REMOVED lines=18> */
[----:B------:R-:W1:Y:S08]  /*0120*/  LDC.64 R8, c[0x0][0x3a8] ;  /* 0x0000ea00ff087b82 */ /* 0x000e700000000a00 */
[----:B------:R-:W2:Y:S08]  /*0130*/  LDC.64 R2, c[0x0][0x390] ;  /* 0x0000e400ff027b82 */ /* 0x000eb00000000a00 */
[----:B------:R-:W3:Y:S01]  /*0140*/  LDC.64 R4, c[0x0][0x3a0] ;  /* 0x0000e800ff047b82 */ /* 0x000ee20000000a00 */
[----:B0-----:R-:W4:Y:S04]  /*0150*/  LDG.E R6, desc[UR4][R6.64] ;  /* 0x0000000406067981 */ /* 0x001f28000c1e1900 */
[----:B-1----:R-:W4:Y:S04]  /*0160*/  LDG.E R9, desc[UR4][R8.64] ;  /* 0x0000000408097981 */ /* 0x002f28000c1e1900 */
[----:B--2---:R4:W2:Y:S04]  /*0170*/  LDG.E R2, desc[UR4][R2.64] ;  /* 0x0000000402027981 */ /* 0x0048a8000c1e1900 */
[----:B---3--:R-:W3:Y:S01]  /*0180*/  LDG.E R5, desc[UR4][R4.64] ;  /* 0x0000000404057981 */ /* 0x008ee2000c1e1900 */
[----:B------:R-:W-:Y:S01]  /*0190*/  I2FP.F32.U32 R11, R11 ;  /* 0x0000000b000b7245 */ /* 0x000fe20000201000 */
[----:B------:R-:W-:Y:S01]  /*01a0*/  BSSY.RECONVERGENT B0, `(.L_x_210) ;  /* 0x0000011000007945 */ /* 0x000fe20003800200 */
[----:B------:R-:W-:Y:S01]  /*01b0*/  I2FP.F32.S32 R0, R0 ;  /* 0x0000000000007245 */ /* 0x000fe20000201400 */
[----:B----4-:R-:W-:-:S04]  /*01c0*/  FMUL R3, R6, R9 ;  /* 0x0000000906037220 */ /* 0x010fc80000400000 */
[----:B------:R-:W0:Y:S01]  /*01d0*/  MUFU.RCP R12, R3 ;  /* 0x00000003000c7308 */ /* 0x000e220000001000 */
[----:B--2---:R-:W-:Y:S01]  /*01e0*/  FADD R11, R11, -R2 ;  /* 0x800000020b0b7221 */ /* 0x004fe20000000000 */
[----:B---3--:R-:W-:-:S04]  /*01f0*/  FADD R0, R0, -R5 ;  /* 0x8000000500007221 */ /* 0x008fc80000000000 */
[----:B------:R-:W-:Y:S01]  /*0200*/  FMUL R11, R11, R0 ;  /* 0x000000000b0b7220 */ /* 0x000fe20000400000 */
[----:B0-----:R-:W-:-:S03]  /*0210*/  FFMA R7, -R3, R12, 1 ;  /* 0x3f80000003077423 */ /* 0x001fc6000000010c */
[----:B------:R-:W-:Y:S01]  /*0220*/  FMUL R0, R10, R11 ;  /* 0x0000000b0a007220 */ /* 0x000fe20000400000 */
[----:B------:R-:W-:-:S03]  /*0230*/  FFMA R7, R12, R7, R12 ;  /* 0x000000070c077223 */ /* 0x000fc6000000000c */
[----:B------:R-:W0:Y:S01]  /*0240*/  FCHK P0, R0, R3 ;  /* 0x0000000300007302 */ /* 0x000e220000000000 */
[----:B------:R-:W-:-:S04]  /*0250*/  FFMA R2, R0, R7, RZ ;  /* 0x0000000700027223 */ /* 0x000fc800000000ff */
[----:B------:R-:W-:-:S04]  /*0260*/  FFMA R4, -R3, R2, R0 ;  /* 0x0000000203047223 */ /* 0x000fc80000000100 */
[----:B------:R-:W-:Y:S01]  /*0270*/  FFMA R7, R7, R4, R2 ;  /* 0x0000000407077223 */ /* 0x000fe20000000002 */
[----:B0-----:R-:W-:Y:S06]  /*0280*/  @!P0 BRA `(.L_x_211) ;  /* 0x0000000000088947 */ /* 0x001fec0003800000 */
[----:B------:R-:W-:-:S07]  /*0290*/  MOV R2, 0x2b0 ;  /* 0x000002b000027802 */ /* 0x000fce0000000f00 */
[----:B------:R-:W-:Y:S05]  /*02a0*/  CALL.REL.NOINC `($__internal_0_$__cuda_sm3x_div_rn_noftz_f32_slowpath) ;  /* 0x0000000000107944 */ /* 0x000fea0003c00000 */
.L_x_211:
[----:B------:R-:W-:Y:S05]  /*02b0*/  BSYNC.RECONVERGENT B0 ;  /* 0x0000000000007941 */ /* 0x000fea0003800200 */
.L_x_210:
[----:B------:R-:W0:Y:S02]  /*02c0*/  LDC.64 R2, c[0x0][0x388] ;  /* 0x0000e200ff027b82 */ /* 0x000e240000000a00 */
[----:B0-----:R-:W-:Y:S01]  /*02d0*/  REDG.E.ADD.F32.FTZ.RN.STRONG.GPU desc[UR4][R2.64], R7 ;  /* 0x00000007020079a6 */ /* 0x001fe2000c12f304 */
[----:B------:R-:W-:Y:S05]  /*02e0*/  EXIT ;  /* 0x000000000000794d */ /* 0x000fea0003800000 */
        .weak           $__internal_0_$__cuda_sm3x_div_rn_noftz_f32_slowpath
        .type           $__internal_0_$__cuda_sm3x_div_rn_noftz_f32_slowpath,@function
        .size           $__internal_0_$__cuda_sm3x_div_rn_noftz_f32_slowpath,(.L_x_345 - $__internal_0_$__cuda_sm3x_div_rn_noftz_f32_slowpath)
$__internal_0_$__cuda_sm3x_div_rn_noftz_f32_slowpath:
[--C-:B------:R-:W-:Y:S01]  /*02f0*/  SHF.R.U32.HI R5, RZ, 0x17, R3.reuse ;  /* 0x00000017ff057819 */ /* 0x100fe20000011603 */
[----:B------:R-:W-:Y:S01]  /*0300*/  BSSY.RECONVERGENT B1, `(.L_x_212) ;  /* 0x0000064000017945 */ /* 0x000fe20003800200 */
[--C-:B------:R-:W-:Y:S01]  /*0310*/  SHF.R.U32.HI R4, RZ, 0x17, R0.reuse ;  /* 0x00000017ff047819 */ /* 0x100fe20000011600 */
[----:B------:R-:W-:Y:S01]  /*0320*/  IMAD.MOV.U32 R6, RZ, RZ, R0 ;  /* 0x000000ffff067224 */ /* 0x000fe200078e0000 */
[----:B------:R-:W-:Y:S01]  /*0330*/  LOP3.LUT R5, R5, 0xff, RZ, 0xc0, !PT ;  /* 0x000000ff05057812 */ /* 0x000fe200078ec0ff */
[----:B------:R-:W-:Y:S01]  /*0340*/  IMAD.MOV.U32 R7, RZ, RZ, R3 ;  /* 0x000000ffff077224 */ /* 0x000fe200078e0003 */
[----:B------:R-:W-:-:S03]  /*0350*/  LOP3.LUT R4, R4, 0xff, RZ, 0xc0, !PT ;  /* 0x000000ff04047812 */ /* 0x000fc600078ec0ff */
[----:B------:R-:W-:Y:S02]  /*0360*/  VIADD R10, R5, 0xffffffff ;  /* 0xffffffff050a7836 */ /* 0x000fe40000000000 */
[----:B------:R-:W-:-:S03]  /*0370*/  VIADD R9, R4, 0xffffffff ;  /* 0xffffffff04097836 */ /* 0x000fc60000000000 */
[----:B------:R-:W-:-:S04]  /*0380*/  ISETP.GT.U32.AND P0, PT, R10, 0xfd, PT ;  /* 0x000000fd0a00780c */ /* 0x000fc80003f04070 */
[----:B------:R-:W-:-:S13]  /*0390*/  ISETP.GT.U32.OR P0, PT, R9, 0xfd, P0 ;  /* 0x000000fd0900780c */ /* 0x000fda0000704470 */
[----:B------:R-:W-:Y:S01]  /*03a0*/  @!P0 IMAD.MOV.U32 R8, RZ, RZ, RZ ;  /* 0x000000ffff088224 */ /* 0x000fe200078e00ff */
[----:B------:R-:W-:Y:S06]  /*03b0*/  @!P0 BRA `(.L_x_213) ;  /* 0x00000000005c8947 */ /* 0x000fec0003800000 */
[----:B------:R-:W-:Y:S02]  /*03c0*/  FSETP.GTU.FTZ.AND P0, PT, |R0|, +INF , PT ;  /* 0x7f8000000000780b */ /* 0x000fe40003f1c200 */
[----:B------:R-:W-:-:S04]  /*03d0*/  FSETP.GTU.FTZ.AND P1, PT, |R3|, +INF , PT ;  /* 0x7f8000000300780b */ /* 0x000fc80003f3c200 */
[----:B------:R-:W-:-:S13]  /*03e0*/  PLOP3.LUT P0, PT, P0, P1, PT, 0xf8, 0x8f ;  /* 0x00000000008f781c */ /* 0x000fda0000703f70 */
[----:B------:R-:W-:Y:S05]  /*03f0*/  @P0 BRA `(.L_x_214) ;  /* 0x00000004004c0947 */ /* 0x000fea0003800000 */
[----:B------:R-:W-:-:S13]  /*0400*/  LOP3.LUT P0, RZ, R7, 0x7fffffff, R6, 0xc8, !PT ;  /* 0x7fffffff07ff7812 */ /* 0x000fda000780c806 */
[----:B------:R-:W-:Y:S05]  /*0410*/  @!P0 BRA `(.L_x_215) ;  /* 0x00000004003c8947 */ /* 0x000fea0003800000 */
[C---:B------:R-:W-:Y:S02]  /*0420*/  FSETP.NEU.FTZ.AND P2, PT, |R0|.reuse, +INF , PT ;  /* 0x7f8000000000780b */ /* 0x040fe40003f5d200 */
[----:B------:R-:W-:Y:S02]  /*0430*/  FSETP.NEU.FTZ.AND P1, PT, |R3|, +INF , PT ;  /* 0x7f8000000300780b */ /* 0x000fe40003f3d200 */
[----:B------:R-:W-:-:S11]  /*0440*/  FSETP.NEU.FTZ.AND P0, PT, |R0|, +INF , PT ;  /* 0x7f8000000000780b */ /* 0x000fd60003f1d200 */
[----:B------:R-:W-:Y:S05]  /*0450*/  @!P1 BRA !P2, `(.L_x_215) ;  /* 0x00000004002c9947 */ /* 0x000fea0005000000 */
[----:B------:R-:W-:-:S04]  /*0460*/  LOP3.LUT P2, RZ, R6, 0x7fffffff, RZ, 0xc0, !PT ;  /* 0x7fffffff06ff7812 */ /* 0x000fc8000784c0ff */
[----:B------:R-:W-:-:S13]  /*0470*/  PLOP3.LUT P1, PT, P1, P2, PT, 0x2f, 0xf2 ;  /* 0x0000000000f2781c */ /* 0x000fda0000f24577 */
[----:B------:R-:W-:Y:S05]  /*0480*/  @P1 BRA `(.L_x_216) ;  /* 0x0000000400181947 */ /* 0x000fea0003800000 */
[----:B------:R-:W-:-:S04]  /*0490*/  LOP3.LUT P1, RZ, R7, 0x7fffffff, RZ, 0xc0, !PT ;  /* 0x7fffffff07ff7812 */ /* 0x000fc8000782c0ff */
[----:B------:R-:W-:-:S13]  /*04a0*/  PLOP3.LUT P0, PT, P0, P1, PT, 0x2f, 0xf2 ;  /* 0x0000000000f2781c */ /* 0x000fda0000702577 */
[----:B------:R-:W-:Y:S05]  /*04b0*/  @P0 BRA `(.L_x_217) ;  /* 0x0000000400000947 */ /* 0x000fea0003800000 */
[----:B------:R-:W-:Y:S02]  /*04c0*/  ISETP.GE.AND P0, PT, R9, RZ, PT ;  /* 0x000000ff0900720c */ /* 0x000fe40003f06270 */
[----:B------:R-:W-:-:S11]  /*04d0*/  ISETP.GE.AND P1, PT, R10, RZ, PT ;  /* 0x000000ff0a00720c */ /* 0x000fd60003f26270 */
[----:B------:R-:W-:Y:S02]  /*04e0*/  @P0 IMAD.MOV.U32 R8, RZ, RZ, RZ ;  /* 0x000000ffff080224 */ /* 0x000fe400078e00ff */
[----:B------:R-:W-:Y:S01]  /*04f0*/  @!P0 FFMA R6, R0, 1.84467440737095516160e+19, RZ ;  /* 0x5f80000000068823 */ /* 0x000fe200000000ff */
[----:B------:R-:W-:Y:S02]  /*0500*/  @!P0 IMAD.MOV.U32 R8, RZ, RZ, -0x40 ;  /* 0xffffffc0ff088424 */ /* 0x000fe400078e00ff */
[----:B------:R-:W-:Y:S02]  /*0510*/  @!P1 FFMA R7, R3, 1.84467440737095516160e+19, RZ ;  /* 0x5f80000003079823 */ /* 0x000fe400000000ff */
[----:B------:R-:W-:-:S07]  /*0520*/  @!P1 VIADD R8, R8, 0x40 ;  /* 0x0000004008089836 */ /* 0x000fce0000000000 */
.L_x_213:
[----:B------:R-:W-:Y:S01]  /*0530*/  LEA R0, R5, 0xc0800000, 0x17 ;  /* 0xc080000005007811 */ /* 0x000fe200078eb8ff */
[----:B------:R-:W-:Y:S01]  /*0540*/  VIADD R4, R4, 0xffffff81 ;  /* 0xffffff8104047836 */ /* 0x000fe20000000000 */
[----:B------:R-:W-:Y:S03]  /*0550*/  BSSY.RECONVERGENT B2, `(.L_x_218) ;  /* 0x0000035000027945 */ /* 0x000fe60003800200 */
[----:B------:R-:W-:Y:S01]  /*0560*/  IMAD.IADD R7, R7, 0x1, -R0 ;  /* 0x0000000107077824 */ /* 0x000fe200078e0a00 */
[C---:B------:R-:W-:Y:S01]  /*0570*/  IADD3 R5, PT, PT, R4.reuse, 0x7f, -R5 ;  /* 0x0000007f04057810 */ /* 0x040fe20007ffe805 */
[----:B------:R-:W-:Y:S02]  /*0580*/  IMAD R0, R4, -0x800000, R6 ;  /* 0xff80000004007824 */ /* 0x000fe400078e0206 */
[----:B------:R-:W0:Y:S01]  /*0590*/  MUFU.RCP R3, R7 ;  /* 0x0000000700037308 */ /* 0x000e220000001000 */
[----:B------:R-:W-:Y:S01]  /*05a0*/  FADD.FTZ R9, -R7, -RZ ;  /* 0x800000ff07097221 */ /* 0x000fe20000010100 */
[----:B------:R-:W-:-:S03]  /*05b0*/  IMAD.IADD R5, R5, 0x1, R8 ;  /* 0x0000000105057824 */ /* 0x000fc600078e0208 */
[----:B0-----:R-:W-:-:S04]  /*05c0*/  FFMA R10, R3, R9, 1 ;  /* 0x3f800000030a7423 */ /* 0x001fc80000000009 */
[----:B------:R-:W-:-:S04]  /*05d0*/  FFMA R10, R3, R10, R3 ;  /* 0x0000000a030a7223 */ /* 0x000fc80000000003 */
[----:B------:R-:W-:-:S04]  /*05e0*/  FFMA R3, R0, R10, RZ ;  /* 0x0000000a00037223 */ /* 0x000fc800000000ff */
[----:B------:R-:W-:-:S04]  /*05f0*/  FFMA R6, R9, R3, R0 ;  /* 0x0000000309067223 */ /* 0x000fc80000000000 */
[----:B------:R-:W-:-:S04]  /*0600*/  FFMA R11, R10, R6, R3 ;  /* 0x000000060a0b7223 */ /* 0x000fc80000000003 */
[----:B------:R-:W-:-:S04]  /*0610*/  FFMA R6, R9, R11, R0 ;  /* 0x0000000b09067223 */ /* 0x000fc80000000000 */
[----:B------:R-:W-:-:S05]  /*0620*/  FFMA R3, R10, R6, R11 ;  /* 0x000000060a037223 */ /* 0x000fca000000000b */
[----:B------:R-:W-:-:S04]  /*0630*/  SHF.R.U32.HI R0, RZ, 0x17, R3 ;  /* 0x00000017ff007819 */ /* 0x000fc80000011603 */
[----:B------:R-:W-:-:S05]  /*0640*/  LOP3.LUT R0, R0, 0xff, RZ, 0xc0, !PT ;  /* 0x000000ff00007812 */ /* 0x000fca00078ec0ff */
[----:B------:R-:W-:-:S04]  /*0650*/  IMAD.IADD R8, R0, 0x1, R5 ;  /* 0x0000000100087824 */ /* 0x000fc800078e0205 */
[----:B------:R-:W-:-:S05]  /*0660*/  VIADD R0, R8, 0xffffffff ;  /* 0xffffffff08007836 */ /* 0x000fca0000000000 */
[----:B------:R-:W-:-:S13]  /*0670*/  ISETP.GE.U32.AND P0, PT, R0, 0xfe, PT ;  /* 0x000000fe0000780c */ /* 0x000fda0003f06070 */
[----:B------:R-:W-:Y:S05]  /*0680*/  @!P0 BRA `(.L_x_219) ;  /* 0x0000000000808947 */ /* 0x000fea0003800000 */
[----:B------:R-:W-:-:S13]  /*0690*/  ISETP.GT.AND P0, PT, R8, 0xfe, PT ;  /* 0x000000fe0800780c */ /* 0x000fda0003f04270 */
[----:B------:R-:W-:Y:S05]  /*06a0*/  @P0 BRA `(.L_x_220) ;  /* 0x00000000006c0947 */ /* 0x000fea0003800000 */
[----:B------:R-:W-:-:S13]  /*06b0*/  ISETP.GE.AND P0, PT, R8, 0x1, PT ;  /* 0x000000010800780c */ /* 0x000fda0003f06270 */
[----:B------:R-:W-:Y:S05]  /*06c0*/  @P0 BRA `(.L_x_221) ;  /* 0x0000000000740947 */ /* 0x000fea0003800000 */
[----:B------:R-:W-:Y:S02]  /*06d0*/  ISETP.GE.AND P0, PT, R8, -0x18, PT ;  /* 0xffffffe80800780c */ /* 0x000fe40003f06270 */
[----:B------:R-:W-:-:S11]  /*06e0*/  LOP3.LUT R3, R3, 0x80000000, RZ, 0xc0, !PT ;  /* 0x8000000003037812 */ /* 0x000fd600078ec0ff */
[----:B------:R-:W-:Y:S05]  /*06f0*/  @!P0 BRA `(.L_x_221) ;  /* 0x0000000000688947 */ /* 0x000fea0003800000 */
[-CC-:B------:R-:W-:Y:S01]  /*0700*/  FFMA.RZ R0, R10, R6.reuse, R11.reuse ;  /* 0x000000060a007223 */ /* 0x180fe2000000c00b */
[----:B------:R-:W-:Y:S02]  /*0710*/  VIADD R7, R8, 0x20 ;  /* 0x0000002008077836 */ /* 0x000fe40000000000 */
[-CC-:B------:R-:W-:Y:S01]  /*0720*/  FFMA.RM R5, R10, R6.reuse, R11.reuse ;  /* 0x000000060a057223 */ /* 0x180fe2000000400b */
[----:B------:R-:W-:Y:S02]  /*0730*/  ISETP.NE.AND P2, PT, R8, RZ, PT ;  /* 0x000000ff0800720c */ /* 0x000fe40003f45270 */
[----:B------:R-:W-:Y:S01]  /*0740*/  LOP3.LUT R4, R0, 0x7fffff, RZ, 0xc0, !PT ;  /* 0x007fffff00047812 */ /* 0x000fe200078ec0ff */
[----:B------:R-:W-:Y:S01]  /*0750*/  FFMA.RP R0, R10, R6, R11 ;  /* 0x000000060a007223 */ /* 0x000fe2000000800b */
[----:B------:R-:W-:Y:S01]  /*0760*/  IMAD.MOV R6, RZ, RZ, -R8 ;  /* 0x000000ffff067224 */ /* 0x000fe200078e0a08 */
[----:B------:R-:W-:Y:S02]  /*0770*/  ISETP.NE.AND P1, PT, R8, RZ, PT ;  /* 0x000000ff0800720c */ /* 0x000fe40003f25270 */
[----:B------:R-:W-:-:S02]  /*0780*/  LOP3.LUT R4, R4, 0x800000, RZ, 0xfc, !PT ;  /* 0x0080000004047812 */ /* 0x000fc400078efcff */
[----:B------:R-:W-:Y:S02]  /*0790*/  FSETP.NEU.FTZ.AND P0, PT, R0, R5, PT ;  /* 0x000000050000720b */ /* 0x000fe40003f1d000 */
[----:B------:R-:W-:Y:S02]  /*07a0*/  SHF.L.U32 R7, R4, R7, RZ ;  /* 0x0000000704077219 */ /* 0x000fe400000006ff */
[----:B------:R-:W-:Y:S02]  /*07b0*/  SEL R5, R6, RZ, P2 ;  /* 0x000000ff06057207 */ /* 0x000fe40001000000 */
[----:B------:R-:W-:Y:S02]  /*07c0*/  ISETP.NE.AND P1, PT, R7, RZ, P1 ;  /* 0x000000ff0700720c */ /* 0x000fe40000f25270 */
[----:B------:R-:W-:Y:S02]  /*07d0*/  SHF.R.U32.HI R5, RZ, R5, R4 ;  /* 0x00000005ff057219 */ /* 0x000fe40000011604 */
[----:B------:R-:W-:-:S02]  /*07e0*/  PLOP3.LUT P0, PT, P0, P1, PT, 0xf8, 0x8f ;  /* 0x00000000008f781c */ /* 0x000fc40000703f70 */
[----:B------:R-:W-:Y:S02]  /*07f0*/  SHF.R.U32.HI R7, RZ, 0x1, R5 ;  /* 0x00000001ff077819 */ /* 0x000fe40000011605 */
[----:B------:R-:W-:-:S04]  /*0800*/  SEL R0, RZ, 0x1, !P0 ;  /* 0x00000001ff007807 */ /* 0x000fc80004000000 */
[----:B------:R-:W-:-:S04]  /*0810*/  LOP3.LUT R0, R0, 0x1, R7, 0xf8, !PT ;  /* 0x0000000100007812 */ /* 0x000fc800078ef807 */
[----:B------:R-:W-:-:S05]  /*0820*/  LOP3.LUT R0, R0, R5, RZ, 0xc0, !PT ;  /* 0x0000000500007212 */ /* 0x000fca00078ec0ff */
[----:B------:R-:W-:-:S05]  /*0830*/  IMAD.IADD R0, R7, 0x1, R0 ;  /* 0x0000000107007824 */ /* 0x000fca00078e0200 */
[----:B------:R-:W-:Y:S01]  /*0840*/  LOP3.LUT R3, R0, R3, RZ, 0xfc, !PT ;  /* 0x0000000300037212 */ /* 0x000fe200078efcff */
[----:B------:R-:W-:Y:S06]  /*0850*/  BRA `(.L_x_221) ;  /* 0x0000000000107947 */ /* 0x000fec0003800000 */
.L_x_220:
[----:B------:R-:W-:-:S04]  /*0860*/  LOP3.LUT R3, R3, 0x80000000, RZ, 0xc0, !PT ;  /* 0x8000000003037812 */ /* 0x000fc800078ec0ff */
[----:B------:R-:W-:Y:S01]  /*0870*/  LOP3.LUT R3, R3, 0x7f800000, RZ, 0xfc, !PT ;  /* 0x7f80000003037812 */ /* 0x000fe200078efcff */
[----:B------:R-:W-:Y:S06]  /*0880*/  BRA `(.L_x_221) ;  /* 0x0000000000047947 */ /* 0x000fec0003800000 */
.L_x_219:
[----:B------:R-:W-:-:S07]  /*0890*/  IMAD R3, R5, 0x800000, R3 ;  /* 0x0080000005037824 */ /* 0x000fce00078e0203 */
.L_x_221:
[----:B------:R-:W-:Y:S05]  /*08a0*/  BSYNC.RECONVERGENT B2 ;  /* 0x0000000000027941 */ /* 0x000fea0003800200 */
.L_x_218:
[----:B------:R-:W-:Y:S05]  /*08b0*/  BRA `(.L_x_222) ;  /* 0x0000000000207947 */ /* 0x000fea0003800000 */
.L_x_217:
[----:B------:R-:W-:-:S04]  /*08c0*/  LOP3.LUT R3, R7, 0x80000000, R6, 0x48, !PT ;  /* 0x8000000007037812 */ /* 0x000fc800078e4806 */
[----:B------:R-:W-:Y:S01]  /*08d0*/  LOP3.LUT R3, R3, 0x7f800000, RZ, 0xfc, !PT ;  /* 0x7f80000003037812 */ /* 0x000fe200078efcff */
[----:B------:R-:W-:Y:S06]  /*08e0*/  BRA `(.L_x_222) ;  /* 0x0000000000147947 */ /* 0x000fec0003800000 */
.L_x_216:
[----:B------:R-:W-:Y:S01]  /*08f0*/  LOP3.LUT R3, R7, 0x80000000, R6, 0x48, !PT ;  /* 0x8000000007037812 */ /* 0x000fe200078e4806 */
[----:B------:R-:W-:Y:S06]  /*0900*/  BRA `(.L_x_222) ;  /* 0x00000000000c7947 */ /* 0x000fec0003800000 */
.L_x_215:
[----:B------:R-:W0:Y:S01]  /*0910*/  MUFU.RSQ R3, -QNAN ;  /* 0xffc0000000037908 */ /* 0x000e220000001400 */
[----:B------:R-:W-:Y:S05]  /*0920*/  BRA `(.L_x_222) ;  /* 0x0000000000047947 */ /* 0x000fea0003800000 */
.L_x_214:
[----:B------:R-:W-:-:S07]  /*0930*/  FADD.FTZ R3, R0, R3 ;  /* 0x0000000300037221 */ /* 0x000fce0000010000 */
.L_x_222:
[----:B------:R-:W-:Y:S05]  /*0940*/  BSYNC.RECONVERGENT B1 ;  /* 0x0000000000017941 */ /* 0x000fea0003800200 */
.L_x_212:
[----:B0-----:R-:W-:Y:S02]  /*0950*/  IMAD.MOV.U32 R7, RZ, RZ, R3 ;  /* 0x000000ffff077224 */ /* 0x001fe400078e0003 */
[----:B------:R-:W-:-:S04]  /*0960*/  IMAD.MOV.U32 R3, RZ, RZ, 0x0 ;  /* 0x00000000ff037424 */ /* 0x000fc800078e00ff */
[----:B------:R-:W-:Y:S05]  /*0970*/  RET.REL.NODEC R2 `(_Z18calculate_korelasiPfS_S_S_S_S_i) ;  /* 0xfffffff402a07950 */ /* 0x000fea0003c3ffff */
.L_x_223:
        /* <DEDUP_REMOVED lines=16> */
.L_x_345:


//--------------------- .text._Z15calculate_std_jPfS_S_i --------------------------
	.section	.text._Z15calculate_std_jPfS_S_i,"ax",@progbits
	.align	128
        .global         _Z15calculate_std_jPfS_S_i
        .type           _Z15calculate_std_jPfS_S_i,@function
        .size           _Z15calculate_std_jPfS_S_i,(.L_x_359 - _Z15calculate_std_jPfS_S_i)
        .other          _Z15calculate_std_jPfS_S_i,@"STO_CUDA_ENTRY STV_DEFAULT"
_Z15calculate_std_jPfS_S_i:
.text._Z15calculate_std_jPfS_S_i:
[----:B------:R-:W-:Y:S01]  /*0000*/  LDC R1, c[0x0][0x37c] ;  /* 0x0000df00ff017b82 */ /* 0x000fe20000000800 */
[----:B------:R-:W0:Y:S07]  /*0010*/  S2R R5, SR_TID.Y ;  /* 0x0000000000057919 */ /* 0x000e2e0000002200 */
[----:B------:R-:W0:Y:S01]  /*0020*/  S2UR UR7, SR_CTAID.Y ;  /* 0x00000000000779c3 */ /* 0x000e220000002600 */
[----:B------:R-:W1:Y:S07]  /*0030*/  LDCU.64 UR4, c[0x0][0x358] ;  /* 0x00006b00ff0477ac */ /* 0x000e6e0008000a00 */
[----:B------:R-:W0:Y:S08]  /*0040*/  LDC R0, c[0x0][0x364] ;  /* 0x0000d900ff007b82 */ /* 0x000e300000000800 */
[----:B------:R-:W2:Y:S08]  /*0050*/  S2UR UR6, SR_CTAID.X ;  /* 0x00000000000679c3 */ /* 0x000eb00000002500 */
[----:B------:R-:W2:Y:S08]  /*0060*/  LDC R7, c[0x0][0x398] ;  /* 0x0000e600ff077b82 */ /* 0x000eb00000000800 */
[----:B------:R-:W3:Y:S01]  /*0070*/  LDC.64 R2, c[0x0][0x380] ;  /* 0x0000e000ff027b82 */ /* 0x000ee20000000a00 */
[----:B0-----:R-:W-:-:S04]  /*0080*/  IMAD R0, R0, UR7, R5 ;  /* 0x0000000700007c24 */ /* 0x001fc8000f8e0205 */
[----:B--2---:R-:W-:-:S04]  /*0090*/  IMAD R5, R0, R7, UR6 ;  /* 0x0000000600057e24 */ /* 0x004fc8000f8e0207 */
[----:B---3--:R-:W-:-:S05]  /*00a0*/  IMAD.WIDE R2, R5, 0x4, R2 ;  /* 0x0000000405027825 */ /* 0x008fca00078e0202 */
[----:B-1----:R-:W2:Y:S02]  /*00b0*/  LDG.E R0, desc[UR4][R2.64] ;  /* 0x0000000402007981 */ /* 0x002ea4000c1e1900 */
[----:B--2---:R-:W-:-:S13]  /*00c0*/  FSETP.GT.AND P0, PT, R0, RZ, PT ;  /* 0x000000ff0000720b */ /* 0x004fda0003f04000 */
[----:B------:R-:W-:Y:S05]  /*00d0*/  @!P0 EXIT ;  /* 0x000000000000894d */ /* 0x000fea0003800000 */
[----:B------:R-:W0:Y:S02]  /*00e0*/  LDC.64 R2, c[0x0][0x390] ;  /* 0x0000e400ff027b82 */ /* 0x000e240000000a00 */
[----:B0-----:R-:W2:Y:S06]  /*00f0*/  LDG.E R3, desc[UR4][R2.64] ;  /* 0x0000000402037981 */ /* 0x001eac000c1e1900 */
[----:B------:R-:W0:Y:S01]  /*0100*/  LDC.64 R4, c[0x0][0x388] ;  /* 0x0000e200ff047b82 */ /* 0x000e220000000a00 */
[----:B------:R-:W-:-:S05]  /*0110*/  I2FP.F32.U32 R6, UR6 ;  /* 0x0000000600067c45 */ /* 0x000fca0008201000 */
[----:B--2---:R-:W-:-:S04]  /*0120*/  FADD R6, R6, -R3 ;  /* 0x8000000306067221 */ /* 0x004fc80000000000 */
[----:B------:R-:W-:-:S04]  /*0130*/  FMUL R7, R6, R6 ;  /* 0x0000000606077220 */ /* 0x000fc80000400000 */
[----:B------:R-:W-:-:S05]  /*0140*/  FMUL R7, R0, R7 ;  /* 0x0000000700077220 */ /* 0x000fca0000400000 */
[----:B0-----:R-:W-:Y:S01]  /*0150*/  REDG.E.ADD.F32.FTZ.RN.STRONG.GPU desc[UR4][R4.64], R7 ;  /* 0x00000007040079a6 */ /* 0x001fe2000c12f304 */
[----:B------:R-:W-:Y:S05]  /*0160*/  EXIT ;  /* 0x000000000000794d */ /* 0x000fea0003800000 */
.L_x_224:
        /* <DEDUP_REMOVED lines=9> */
.L_x_359:


//--------------------- .text._Z15calculate_std_iPfS_S_i --------------------------
	.section	.text._Z15calculate_std_iPfS_S_i,"ax",@progbits
	.align	128
        .global         _Z15calculate_std_iPfS_S_i
        .type           _Z15calculate_std_iPfS_S_i,@function
        .size           _Z15calculate_std_iPfS_S_i,(.L_x_360 - _Z15calculate_std_iPfS_S_i)
        .other          _Z15calculate_std_iPfS_S_i,@"STO_CUDA_ENTRY STV_DEFAULT"
_Z15calculate_std_iPfS_S_i:
.text._Z15calculate_std_iPfS_S_i:
        /* <DEDUP_REMOVED lines=17> */
[----:B------:R-:W0:Y:S02]  /*0110*/  LDC.64 R2, c[0x0][0x390] ;  /* 0x0000e400ff027b82 */ /* 0x000e240000000a00 */
[----:B0-----:R-:W2:Y:S06]  /*0120*/  LDG.E R2, desc[UR4][R2.64] ;  /* 0x0000000402027981 */ /* 0x001eac000c1e1900 */
[----:B------:R-:W0:Y:S01]  /*0130*/  LDC.64 R4, c[0x0][0x388] ;  /* 0x0000e200ff047b82 */ /* 0x000e220000000a00 */
[----:B------:R-:W-:-:S05]  /*0140*/  I2FP.F32.U32 R7, R7 ;  /* 0x0000000700077245 */ /* 0x000fca0000201000 */
[----:B--2---:R-:W-:-:S04]  /*0150*/  FADD R7, R7, -R2 ;  /* 0x8000000207077221 */ /* 0x004fc80000000000 */
[----:B------:R-:W-:-:S04]  /*0160*/  FMUL R7, R7, R7 ;  /* 0x0000000707077220 */ /* 0x000fc80000400000 */
[----:B------:R-:W-:-:S05]  /*0170*/  FMUL R7, R0, R7 ;  /* 0x0000000700077220 */ /* 0x000fca0000400000 */
[----:B0-----:R-:W-:Y:S01]  /*0180*/  REDG.E.ADD.F32.FTZ.RN.STRONG.GPU desc[UR4][R4.64], R7 ;  /* 0x00000007040079a6 */ /* 0x001fe2000c12f304 */
[----:B------:R-:W-:Y:S05]  /*0190*/  EXIT ;  /* 0x000000000000794d */ /* 0x000fea0003800000 */
.L_x_225:
        /* <DEDUP_REMOVED lines=14> */
.L_x_360:


//--------------------- .text._Z15calculate_miu_jPfS_i --------------------------
	.section	.text._Z15calculate_miu_jPfS_i,"ax",@progbits
	.align	128
        .global         _Z15calculate_miu_jPfS_i
        .type           _Z15calculate_miu_jPfS_i,@function
        .size           _Z15calculate_miu_jPfS_i,(.L_x_361 - _Z15calculate_miu_jPfS_i)
        .other          _Z15calculate_miu_jPfS_i,@"STO_CUDA_ENTRY STV_DEFAULT"
_Z15calculate_miu_jPfS_i:
.text._Z15calculate_miu_jPfS_i:
        /* <DEDUP_REMOVED lines=17> */
[----:B------:R-:W0:Y:S01]  /*0110*/  LDC.64 R2, c[0x0][0x388] ;  /* 0x0000e200ff027b82 */ /* 0x000e220000000a00 */
[----:B------:R-:W-:-:S05]  /*0120*/  I2FP.F32.S32 R5, R0 ;  /* 0x0000000000057245 */ /* 0x000fca0000201400 */
[----:B------:R-:W-:-:S05]  /*0130*/  FMUL R5, R4, R5 ;  /* 0x0000000504057220 */ /* 0x000fca0000400000 */
[----:B0-----:R-:W-:Y:S01]  /*0140*/  REDG.E.ADD.F32.FTZ.RN.STRONG.GPU desc[UR4][R2.64], R5 ;  /* 0x00000005020079a6 */ /* 0x001fe2000c12f304 */
[----:B------:R-:W-:Y:S05]  /*0150*/  EXIT ;  /* 0x000000000000794d */ /* 0x000fea0003800000 */
.L_x_226:
        /* <DEDUP_REMOVED lines=10> */
.L_x_361:


//--------------------- .text._Z15calculate_miu_iPfS_i --------------------------
	.section	.text._Z15calculate_miu_iPfS_i,"ax",@progbits
	.align	128
        .global         _Z15calculate_miu_iPfS_i
        .type           _Z15calculate_miu_iPfS_i,@function
        .size           _Z15calculate_miu_iPfS_i,(.L_x_362 - _Z15calculate_miu_iPfS_i)
        .other          _Z15calculate_miu_iPfS_i,@"STO_CUDA_ENTRY STV_DEFAULT"
_Z15calculate_miu_iPfS_i:
.text._Z15calculate_miu_iPfS_i:
        /* <DEDUP_REMOVED lines=18> */
[----:B------:R-:W-:-:S05]  /*0120*/  I2FP.F32.U32 R5, R5 ;  /* 0x0000000500057245 */ /* 0x000fca0000201000 */
[----:B------:R-:W-:-:S05]  /*0130*/  FMUL R5, R0, R5 ;  /* 0x0000000500057220 */ /* 0x000fca0000400000 */
[----:B0-----:R-:W-:Y:S01]  /*0140*/  REDG.E.ADD.F32.FTZ.RN.STRONG.GPU desc[UR4][R2.64], R5 ;  /* 0x00000005020079a6 */ /* 0x001fe2000c12f304 */
[----:B------:R-:W-:Y:S05]  /*0150*/  EXIT ;  /* 0x000000000000794d */ /* 0x000fea0003800000 */
.L_x_227:
        /* <DEDUP_REMOVED lines=10> */
.L_x_362:


//--------------------- .text._Z13calculate_ASMPfS_i --------------------------
	.section	.text._Z13calculate_ASMPfS_i,"ax",@progbits
	.align	128
        .global         _Z13calculate_ASMPfS_i
        .type           _Z13calculate_ASMPfS_i,@function
        .size           _Z13calculate_ASMPfS_i,(.L_x_363 - _Z13calculate_ASMPfS_i)
        .other          _Z13calculate_ASMPfS_i,@"STO_CUDA_ENTRY STV_DEFAULT"
_Z13calculate_ASMPfS_i:
.text._Z13calculate_ASMPfS_i:
        /* <DEDUP_REMOVED lines=18> */
[----:B------:R-:W-:-:S05]  /*0120*/  FMUL R5, R0, R0 ;  /* 0x0000000000057220 */ /* 0x000fca0000400000 */
[----:B0-----:R-:W-:Y:S01]  /*0130*/  REDG.E.ADD.F32.FTZ.RN.STRONG.GPU desc[UR4][R2.64], R5 ;  /* 0x00000005020079a6 */ /* 0x001fe2000c12f304 */
[----:B------:R-:W-:Y:S05]  /*0140*/  EXIT ;  /* 0x000000000000794d */ /* 0x000fea0003800000 */
.L_x_228:
        /* <DEDUP_REMOVED lines=11> */
.L_x_363:


//--------------------- .text._Z17calculate_entropyPfS_i --------------------------
	.section	.text._Z17calculate_entropyPfS_i,"ax",@progbits
	.align	128
        .global         _Z17calculate_entropyPfS_i
        .type           _Z17calculate_entropyPfS_i,@function
        .size           _Z17calculate_entropyPfS_i,(.L_x_364 - _Z17calculate_entropyPfS_i)
        .other          _Z17calculate_entropyPfS_i,@"STO_CUDA_ENTRY STV_DEFAULT"
_Z17calculate_entropyPfS_i:
.text._Z17calculate_entropyPfS_i:
        /* <DEDUP_REMOVED lines=49> */
.L_x_229:
        /* <DEDUP_REMOVED lines=15> */
.L_x_364:


//--------------------- .text._Z13calculate_IDMPfS_i --------------------------
	.section	.text._Z13calculate_IDMPfS_i,"ax",@progbits
	.align	128
        .global         _Z13calculate_IDMPfS_i
        .type           _Z13calculate_IDMPfS_i,@function
        .size           _Z13calculate_IDMPfS_i,(.L_x_346 - _Z13calculate_IDMPfS_i)
        .other          _Z13calculate_IDMPfS_i,@"STO_CUDA_ENTRY STV_DEFAULT"
_Z13calculate_IDMPfS_i:
.text._Z13calculate_IDMPfS_i:
        /* <DEDUP_REMOVED lines=17> */
[----:B------:R-:W-:Y:S01]  /*0110*/  IMAD.IADD R4, R5, 0x1, -R4 ;  /* 0x0000000105047824 */ /* 0x000fe200078e0a04 */
[----:B------:R-:W-:Y:S03]  /*0120*/  BSSY.RECONVERGENT B0, `(.L_x_230) ;  /* 0x000000d000007945 */ /* 0x000fe60003800200 */
[----:B------:R-:W-:-:S05]  /*0130*/  IMAD R4, R4, R4, 0x1 ;  /* 0x0000000104047424 */ /* 0x000fca00078e0204 */
[----:B------:R-:W-:-:S04]  /*0140*/  I2FP.F32.U32 R3, R4 ;  /* 0x0000000400037245 */ /* 0x000fc80000201000 */
[----:B------:R-:W0:Y:S08]  /*0150*/  MUFU.RCP R2, R3 ;  /* 0x0000000300027308 */ /* 0x000e300000001000 */
[----:B------:R-:W1:Y:S01]  /*0160*/  FCHK P0, R0, R3 ;  /* 0x0000000300007302 */ /* 0x000e620000000000 */
[----:B0-----:R-:W-:-:S04]  /*0170*/  FFMA R5, -R3, R2, 1 ;  /* 0x3f80000003057423 */ /* 0x001fc80000000102 */
[----:B------:R-:W-:-:S04]  /*0180*/  FFMA R5, R2, R5, R2 ;  /* 0x0000000502057223 */ /* 0x000fc80000000002 */
[----:B------:R-:W-:-:S04]  /*0190*/  FFMA R2, R0, R5, RZ ;  /* 0x0000000500027223 */ /* 0x000fc800000000ff */
[----:B------:R-:W-:-:S04]  /*01a0*/  FFMA R4, -R3, R2, R0 ;  /* 0x0000000203047223 */ /* 0x000fc80000000100 */
[----:B------:R-:W-:Y:S01]  /*01b0*/  FFMA R5, R5, R4, R2 ;  /* 0x0000000405057223 */ /* 0x000fe20000000002 */
[----:B-1----:R-:W-:Y:S06]  /*01c0*/  @!P0 BRA `(.L_x_231) ;  /* 0x0000000000088947 */ /* 0x002fec0003800000 */
[----:B------:R-:W-:-:S07]  /*01d0*/  MOV R2, 0x1f0 ;  /* 0x000001f000027802 */ /* 0x000fce0000000f00 */
[----:B------:R-:W-:Y:S05]  /*01e0*/  CALL.REL.NOINC `($__internal_1_$__cuda_sm3x_div_rn_noftz_f32_slowpath) ;  /* 0x0000000000107944 */ /* 0x000fea0003c00000 */
.L_x_231:
[----:B------:R-:W-:Y:S05]  /*01f0*/  BSYNC.RECONVERGENT B0 ;  /* 0x0000000000007941 */ /* 0x000fea0003800200 */
.L_x_230:
[----:B------:R-:W0:Y:S02]  /*0200*/  LDC.64 R2, c[0x0][0x388] ;  /* 0x0000e200ff027b82 */ /* 0x000e240000000a00 */
[----:B0-----:R-:W-:Y:S01]  /*0210*/  REDG.E.ADD.F32.FTZ.RN.STRONG.GPU desc[UR4][R2.64], R5 ;  /* 0x00000005020079a6 */ /* 0x001fe2000c12f304 */
[----:B------:R-:W-:Y:S05]  /*0220*/  EXIT ;  /* 0x000000000000794d */ /* 0x000fea0003800000 */
        .weak           $__internal_1_$__cuda_sm3x_div_rn_noftz_f32_slowpath
        .type           $__internal_1_$__cuda_sm3x_div_rn_noftz_f32_slowpath,@function
        .size           $__internal_1_$__cuda_sm3x_div_rn_noftz_f32_slowpath,(.L_x_346 - $__internal_1_$__cuda_sm3x_div_rn_noftz_f32_slowpath)
$__internal_1_$__cuda_sm3x_div_rn_noftz_f32_slowpath:
        /* <DEDUP_REMOVED lines=36> */
.L_x_233:
        /* <DEDUP_REMOVED lines=51> */
.L_x_240:
[----:B------:R-:W-:-:S04]  /*07a0*/  LOP3.LUT R3, R3, 0x80000000, RZ, 0xc0, !PT ;  /* 0x8000000003037812 */ /* 0x000fc800078ec0ff */
[----:B------:R-:W-:Y:S01]  /*07b0*/  LOP3.LUT R3, R3, 0x7f800000, RZ, 0xfc, !PT ;  /* 0x7f80000003037812 */ /* 0x000fe200078efcff */
[----:B------:R-:W-:Y:S06]  /*07c0*/  BRA `(.L_x_241) ;  /* 0x0000000000047947 */ /* 0x000fec0003800000 */
.L_x_239:
[----:B------:R-:W-:-:S07]  /*07d0*/  IMAD R3, R5, 0x800000, R3 ;  /* 0x0080000005037824 */ /* 0x000fce00078e0203 */
.L_x_241:
[----:B------:R-:W-:Y:S05]  /*07e0*/  BSYNC.RECONVERGENT B2 ;  /* 0x0000000000027941 */ /* 0x000fea0003800200 */
.L_x_238:
[----:B------:R-:W-:Y:S05]  /*07f0*/  BRA `(.L_x_242) ;  /* 0x0000000000207947 */ /* 0x000fea0003800000 */
.L_x_237:
[----:B------:R-:W-:-:S04]  /*0800*/  LOP3.LUT R3, R7, 0x80000000, R6, 0x48, !PT ;  /* 0x8000000007037812 */ /* 0x000fc800078e4806 */
[----:B------:R-:W-:Y:S01]  /*0810*/  LOP3.LUT R3, R3, 0x7f800000, RZ, 0xfc, !PT ;  /* 0x7f80000003037812 */ /* 0x000fe200078efcff */
[----:B------:R-:W-:Y:S06]  /*0820*/  BRA `(.L_x_242) ;  /* 0x0000000000147947 */ /* 0x000fec0003800000 */
.L_x_236:
[----:B------:R-:W-:Y:S01]  /*0830*/  LOP3.LUT R3, R7, 0x80000000, R6, 0x48, !PT ;  /* 0x8000000007037812 */ /* 0x000fe200078e4806 */
[----:B------:R-:W-:Y:S06]  /*0840*/  BRA `(.L_x_242) ;  /* 0x00000000000c7947 */ /* 0x000fec0003800000 */
.L_x_235:
[----:B------:R-:W0:Y:S01]  /*0850*/  MUFU.RSQ R3, -QNAN ;  /* 0xffc0000000037908 */ /* 0x000e220000001400 */
[----:B------:R-:W-:Y:S05]  /*0860*/  BRA `(.L_x_242) ;  /* 0x0000000000047947 */ /* 0x000fea0003800000 */
.L_x_234:
[----:B------:R-:W-:-:S07]  /*0870*/  FADD.FTZ R3, R0, R3 ;  /* 0x0000000300037221 */ /* 0x000fce0000010000 */
.L_x_242:
[----:B------:R-:W-:Y:S05]  /*0880*/  BSYNC.RECONVERGENT B1 ;  /* 0x0000000000017941 */ /* 0x000fea0003800200 */
.L_x_232:
[----:B0-----:R-:W-:Y:S02]  /*0890*/  IMAD.MOV.U32 R5, RZ, RZ, R3 ;  /* 0x000000ffff057224 */ /* 0x001fe400078e0003 */
[----:B------:R-:W-:-:S04]  /*08a0*/  IMAD.MOV.U32 R3, RZ, RZ, 0x0 ;  /* 0x00000000ff037424 */ /* 0x000fc800078e00ff */
[----:B------:R-:W-:Y:S05]  /*08b0*/  RET.REL.NODEC R2 `(_Z13calculate_IDMPfS_i) ;  /* 0xfffffff402d07950 */ /* 0x000fea0003c3ffff */
.L_x_243:
        /* <DEDUP_REMOVED lines=12> */
.L_x_346:


//--------------------- .text._Z18calculate_contrastPfS_i --------------------------
	.section	.text._Z18calculate_contrastPfS_i,"ax",@progbits
	.align	128
        .global         _Z18calculate_contrastPfS_i
        .type           _Z18calculate_contrastPfS_i,@function
        .size           _Z18calculate_contrastPfS_i,(.L_x_366 - _Z18calculate_contrastPfS_i)
        .other          _Z18calculate_contrastPfS_i,@"STO_CUDA_ENTRY STV_DEFAULT"
_Z18calculate_contrastPfS_i:
.text._Z18calculate_contrastPfS_i:
        /* <DEDUP_REMOVED lines=18> */
[----:B0-----:R-:W-:Y:S01]  /*0120*/  REDG.E.ADD.F32.FTZ.RN.STRONG.GPU desc[UR4][R2.64], R5 ;  /* 0x00000005020079a6 */ /* 0x001fe2000c12f304 */
[----:B------:R-:W-:Y:S05]  /*0130*/  EXIT ;  /* 0x000000000000794d */ /* 0x000fea0003800000 */
.L_x_244:
        /* <DEDUP_REMOVED lines=12> */
.L_x_366:


//--------------------- .text._Z11Jumlah_normPfS_ --------------------------
	.section	.text._Z11Jumlah_normPfS_,"ax",@progbits
	.align	128
        .global         _Z11Jumlah_normPfS_
        .type           _Z11Jumlah_normPfS_,@function
        .size           _Z11Jumlah_normPfS_,(.L_x_367 - _Z11Jumlah_normPfS_)
        .other          _Z11Jumlah_normPfS_,@"STO_CUDA_ENTRY STV_DEFAULT"
_Z11Jumlah_normPfS_:
.text._Z11Jumlah_normPfS_:
[----:B------:R-:W-:Y:S01]  /*0000*/  LDC R1, c[0x0][0x37c] ;  /* 0x0000df00ff017b82 */ /* 0x000fe20000000800 */
[----:B------:R-:W0:Y:S07]  /*0010*/  S2R R0, SR_TID.X ;  /* 0x0000000000007919 */ /* 0x000e2e0000002100 */
[----:B------:R-:W0:Y:S01]  /*0020*/  S2UR UR6, SR_CTAID.X ;  /* 0x00000000000679c3 */ /* 0x000e220000002500 */
[----:B------:R-:W1:Y:S07]  /*0030*/  LDCU.64 UR4, c[0x0][0x358] ;  /* 0x00006b00ff0477ac */ /* 0x000e6e0008000a00 */
[----:B------:R-:W0:Y:S08]  /*0040*/  LDC R5, c[0x0][0x360] ;  /* 0x0000d800ff057b82 */ /* 0x000e300000000800 */
[----:B------:R-:W2:Y:S01]  /*0050*/  LDC.64 R2, c[0x0][0x388] ;  /* 0x0000e200ff027b82 */ /* 0x000ea20000000a00 */
[----:B0-----:R-:W-:-:S04]  /*0060*/  IMAD R5, R5, UR6, R0 ;  /* 0x0000000605057c24 */ /* 0x001fc8000f8e0200 */
[----:B--2---:R-:W-:-:S06]  /*0070*/  IMAD.WIDE R2, R5, 0x4, R2 ;  /* 0x0000000405027825 */ /* 0x004fcc00078e0202 */
[----:B-1----:R-:W2:Y:S01]  /*0080*/  LDG.E R3, desc[UR4][R2.64] ;  /* 0x0000000402037981 */ /* 0x002ea2000c1e1900 */
[----:B------:R-:W2:Y:S03]  /*0090*/  LDC.64 R4, c[0x0][0x380] ;  /* 0x0000e000ff047b82 */ /* 0x000ea60000000a00 */
[----:B--2---:R-:W-:Y:S01]  /*00a0*/  REDG.E.ADD.F32.FTZ.RN.STRONG.GPU desc[UR4][R4.64], R3 ;  /* 0x00000003040079a6 */ /* 0x004fe2000c12f304 */
[----:B------:R-:W-:Y:S05]  /*00b0*/  EXIT ;  /* 0x000000000000794d */ /* 0x000fea0003800000 */
.L_x_245:
        /* <DEDUP_REMOVED lines=12> */
.L_x_367:


//--------------------- .text._Z6JumlahPiS_i      --------------------------
	.section	.text._Z6JumlahPiS_i,"ax",@progbits
	.align	128
        .global         _Z6JumlahPiS_i
        .type           _Z6JumlahPiS_i,@function
        .size           _Z6JumlahPiS_i,(.L_x_368 - _Z6JumlahPiS_i)
        .other          _Z6JumlahPiS_i,@"STO_CUDA_ENTRY STV_DEFAULT"
_Z6JumlahPiS_i:
.text._Z6JumlahPiS_i:
        /* <DEDUP_REMOVED lines=15> */
[----:B--2---:R-:W-:-:S13]  /*00f0*/  ISETP.GE.AND P0, PT, R0, 0x1, PT ;  /* 0x000000010000780c */ /* 0x004fda0003f06270 */
[----:B------:R-:W-:Y:S05]  /*0100*/  @!P0 EXIT ;  /* 0x000000000000894d */ /* 0x000fea0003800000 */
[----:B------:R-:W0:Y:S01]  /*0110*/  S2R R4, SR_LANEID ;  /* 0x0000000000047919 */ /* 0x000e220000000000 */
[----:B------:R-:W1:Y:S08]  /*0120*/  REDUX.SUM UR5, R0 ;  /* 0x00000000000573c4 */ /* 0x000e70000000c000 */
[----:B------:R-:W2:Y:S01]  /*0130*/  LDC.64 R2, c[0x0][0x380] ;  /* 0x0000e000ff027b82 */ /* 0x000ea20000000a00 */
[----:B------:R-:W-:-:S02]  /*0140*/  VOTEU.ANY UR4, UPT, PT ;  /* 0x0000000000047886 */ /* 0x000fc400038e0100 */
[----:B------:R-:W-:Y:S01]  /*0150*/  UFLO.U32 UR4, UR4 ;  /* 0x00000004000472bd */ /* 0x000fe200080e0000 */
[----:B-1----:R-:W-:-:S05]  /*0160*/  MOV R5, UR5 ;  /* 0x0000000500057c02 */ /* 0x002fca0008000f00 */
[----:B0-----:R-:W-:-:S13]  /*0170*/  ISETP.EQ.U32.AND P0, PT, R4, UR4, PT ;  /* 0x0000000404007c0c */ /* 0x001fda000bf02070 */
[----:B--2---:R-:W-:Y:S01]  /*0180*/  @P0 REDG.E.ADD.STRONG.GPU desc[UR6][R2.64], R5 ;  /* 0x000000050200098e */ /* 0x004fe2000c12e106 */
[----:B------:R-:W-:Y:S05]  /*0190*/  EXIT ;  /* 0x000000000000794d */ /* 0x000fea0003800000 */
.L_x_246:
        /* <DEDUP_REMOVED lines=14> */
.L_x_368:


//--------------------- .text._Z13normalizationPiPfii --------------------------
	.section	.text._Z13normalizationPiPfii,"ax",@progbits
	.align	128
        .global         _Z13normalizationPiPfii
        .type           _Z13normalizationPiPfii,@function
        .size           _Z13normalizationPiPfii,(.L_x_347 - _Z13normalizationPiPfii)
        .other          _Z13normalizationPiPfii,@"STO_CUDA_ENTRY STV_DEFAULT"
_Z13normalizationPiPfii:
.text._Z13normalizationPiPfii:
        /* <DEDUP_REMOVED lines=13> */
[----:B----4-:R-:W-:Y:S01]  /*00d0*/  IMAD.WIDE.U32 R4, R2, 0x4, R4 ;  /* 0x0000000402047825 */ /* 0x010fe200078e0004 */
[----:B------:R-:W-:Y:S06]  /*00e0*/  BAR.SYNC.DEFER_BLOCKING 0x0 ;  /* 0x0000000000007b1d */ /* 0x000fec0000010000 */
[----:B---3--:R-:W2:Y:S02]  /*00f0*/  LDG.E R4, desc[UR4][R4.64] ;  /* 0x0000000404047981 */ /* 0x008ea4000c1e1900 */
[----:B--2---:R-:W-:-:S13]  /*0100*/  ISETP.GE.AND P0, PT, R4, 0x1, PT ;  /* 0x000000010400780c */ /* 0x004fda0003f06270 */
[----:B------:R-:W-:Y:S05]  /*0110*/  @!P0 EXIT ;  /* 0x000000000000894d */ /* 0x000fea0003800000 */
[----:B------:R-:W0:Y:S01]  /*0120*/  LDCU UR6, c[0x0][0x394] ;  /* 0x00007280ff0677ac */ /* 0x000e220008000800 */
[----:B------:R-:W-:Y:S01]  /*0130*/  I2FP.F32.U32 R0, R4 ;  /* 0x0000000400007245 */ /* 0x000fe20000201000 */
[----:B------:R-:W-:Y:S01]  /*0140*/  BSSY.RECONVERGENT B0, `(.L_x_247) ;  /* 0x000000d000007945 */ /* 0x000fe20003800200 */
[----:B0-----:R-:W-:-:S04]  /*0150*/  I2FP.F32.S32 R3, UR6 ;  /* 0x0000000600037c45 */ /* 0x001fc80008201400 */
        /* <DEDUP_REMOVED lines=9> */
[----:B------:R-:W-:Y:S05]  /*01f0*/  CALL.REL.NOINC `($__internal_2_$__cuda_sm3x_div_rn_noftz_f32_slowpath) ;  /* 0x0000000000187944 */ /* 0x000fea0003c00000 */
[----:B------:R-:W-:-:S07]  /*0200*/  IMAD.MOV.U32 R7, RZ, RZ, R0 ;  /* 0x000000ffff077224 */ /* 0x000fce00078e0000 */
.L_x_248:
[----:B------:R-:W-:Y:S05]  /*0210*/  BSYNC.RECONVERGENT B0 ;  /* 0x0000000000007941 */ /* 0x000fea0003800200 */
.L_x_247:
[----:B------:R-:W0:Y:S02]  /*0220*/  LDC.64 R4, c[0x0][0x388] ;  /* 0x0000e200ff047b82 */ /* 0x000e240000000a00 */
[----:B0-----:R-:W-:-:S05]  /*0230*/  IMAD.WIDE.U32 R2, R2, 0x4, R4 ;  /* 0x0000000402027825 */ /* 0x001fca00078e0004 */
[----:B------:R-:W-:Y:S01]  /*0240*/  STG.E desc[UR4][R2.64], R7 ;  /* 0x0000000702007986 */ /* 0x000fe2000c101904 */
[----:B------:R-:W-:Y:S05]  /*0250*/  EXIT ;  /* 0x000000000000794d */ /* 0x000fea0003800000 */
        .weak           $__internal_2_$__cuda_sm3x_div_rn_noftz_f32_slowpath
        .type           $__internal_2_$__cuda_sm3x_div_rn_noftz_f32_slowpath,@function
        .size           $__internal_2_$__cuda_sm3x_div_rn_noftz_f32_slowpath,(.L_x_347 - $__internal_2_$__cuda_sm3x_div_rn_noftz_f32_slowpath)
$__internal_2_$__cuda_sm3x_div_rn_noftz_f32_slowpath:
        /* <DEDUP_REMOVED lines=36> */
.L_x_250:
        /* <DEDUP_REMOVED lines=29> */
[CCC-:B------:R-:W-:Y:S01]  /*0670*/  FFMA.RZ R3, R10.reuse, R8.reuse, R7.reuse ;  /* 0x000000080a037223 */ /* 0x1c0fe2000000c007 */
[CCC-:B------:R-:W-:Y:S01]  /*0680*/  FFMA.RM R6, R10.reuse, R8.reuse, R7.reuse ;  /* 0x000000080a067223 */ /* 0x1c0fe20000004007 */
[C---:B------:R-:W-:Y:S02]  /*0690*/  ISETP.NE.AND P2, PT, R9.reuse, RZ, PT ;  /* 0x000000ff0900720c */ /* 0x040fe40003f45270 */
[----:B------:R-:W-:Y:S02]  /*06a0*/  ISETP.NE.AND P1, PT, R9, RZ, PT ;  /* 0x000000ff0900720c */ /* 0x000fe40003f25270 */
[----:B------:R-:W-:Y:S01]  /*06b0*/  LOP3.LUT R5, R3, 0x7fffff, RZ, 0xc0, !PT ;  /* 0x007fffff03057812 */ /* 0x000fe200078ec0ff */
[----:B------:R-:W-:Y:S01]  /*06c0*/  FFMA.RP R3, R10, R8, R7 ;  /* 0x000000080a037223 */ /* 0x000fe20000008007 */
[----:B------:R-:W-:Y:S02]  /*06d0*/  VIADD R8, R9, 0x20 ;  /* 0x0000002009087836 */ /* 0x000fe40000000000 */
[----:B------:R-:W-:Y:S01]  /*06e0*/  LOP3.LUT R5, R5, 0x800000, RZ, 0xfc, !PT ;  /* 0x0080000005057812 */ /* 0x000fe200078efcff */
[----:B------:R-:W-:Y:S01]  /*06f0*/  IMAD.MOV R7, RZ, RZ, -R9 ;  /* 0x000000ffff077224 */ /* 0x000fe200078e0a09 */
[----:B------:R-:W-:-:S02]  /*0700*/  FSETP.NEU.FTZ.AND P0, PT, R3, R6, PT ;  /* 0x000000060300720b */ /* 0x000fc40003f1d000 */
[----:B------:R-:W-:Y:S02]  /*0710*/  SHF.L.U32 R8, R5, R8, RZ ;  /* 0x0000000805087219 */ /* 0x000fe400000006ff */
[----:B------:R-:W-:Y:S02]  /*0720*/  SEL R6, R7, RZ, P2 ;  /* 0x000000ff07067207 */ /* 0x000fe40001000000 */
[----:B------:R-:W-:Y:S02]  /*0730*/  ISETP.NE.AND P1, PT, R8, RZ, P1 ;  /* 0x000000ff0800720c */ /* 0x000fe40000f25270 */
[----:B------:R-:W-:Y:S02]  /*0740*/  SHF.R.U32.HI R6, RZ, R6, R5 ;  /* 0x00000006ff067219 */ /* 0x000fe40000011605 */
[----:B------:R-:W-:Y:S02]  /*0750*/  PLOP3.LUT P0, PT, P0, P1, PT, 0xf8, 0x8f ;  /* 0x00000000008f781c */ /* 0x000fe40000703f70 */
[----:B------:R-:W-:-:S02]  /*0760*/  SHF.R.U32.HI R8, RZ, 0x1, R6 ;  /* 0x00000001ff087819 */ /* 0x000fc40000011606 */
[----:B------:R-:W-:-:S04]  /*0770*/  SEL R3, RZ, 0x1, !P0 ;  /* 0x00000001ff037807 */ /* 0x000fc80004000000 */
[----:B------:R-:W-:-:S04]  /*0780*/  LOP3.LUT R3, R3, 0x1, R8, 0xf8, !PT ;  /* 0x0000000103037812 */ /* 0x000fc800078ef808 */
[----:B------:R-:W-:-:S05]  /*0790*/  LOP3.LUT R3, R3, R6, RZ, 0xc0, !PT ;  /* 0x0000000603037212 */ /* 0x000fca00078ec0ff */
[----:B------:R-:W-:-:S05]  /*07a0*/  IMAD.IADD R3, R8, 0x1, R3 ;  /* 0x0000000108037824 */ /* 0x000fca00078e0203 */
[----:B------:R-:W-:Y:S01]  /*07b0*/  LOP3.LUT R0, R3, R0, RZ, 0xfc, !PT ;  /* 0x0000000003007212 */ /* 0x000fe200078efcff */
[----:B------:R-:W-:Y:S06]  /*07c0*/  BRA `(.L_x_258) ;  /* 0x0000000000107947 */ /* 0x000fec0003800000 */
.L_x_257:
[----:B------:R-:W-:-:S04]  /*07d0*/  LOP3.LUT R0, R0, 0x80000000, RZ, 0xc0, !PT ;  /* 0x8000000000007812 */ /* 0x000fc800078ec0ff */
[----:B------:R-:W-:Y:S01]  /*07e0*/  LOP3.LUT R0, R0, 0x7f800000, RZ, 0xfc, !PT ;  /* 0x7f80000000007812 */ /* 0x000fe200078efcff */
[----:B------:R-:W-:Y:S06]  /*07f0*/  BRA `(.L_x_258) ;  /* 0x0000000000047947 */ /* 0x000fec0003800000 */
.L_x_256:
[----:B------:R-:W-:-:S07]  /*0800*/  IMAD R0, R6, 0x800000, R0 ;  /* 0x0080000006007824 */ /* 0x000fce00078e0200 */
.L_x_258:
[----:B------:R-:W-:Y:S05]  /*0810*/  BSYNC.RECONVERGENT B2 ;  /* 0x0000000000027941 */ /* 0x000fea0003800200 */
.L_x_255:
[----:B------:R-:W-:Y:S05]  /*0820*/  BRA `(.L_x_259) ;  /* 0x0000000000207947 */ /* 0x000fea0003800000 */
.L_x_254:
[----:B------:R-:W-:-:S04]  /*0830*/  LOP3.LUT R0, R8, 0x80000000, R7, 0x48, !PT ;  /* 0x8000000008007812 */ /* 0x000fc800078e4807 */
[----:B------:R-:W-:Y:S01]  /*0840*/  LOP3.LUT R0, R0, 0x7f800000, RZ, 0xfc, !PT ;  /* 0x7f80000000007812 */ /* 0x000fe200078efcff */
[----:B------:R-:W-:Y:S06]  /*0850*/  BRA `(.L_x_259) ;  /* 0x0000000000147947 */ /* 0x000fec0003800000 */
.L_x_253:
[----:B------:R-:W-:Y:S01]  /*0860*/  LOP3.LUT R0, R8, 0x80000000, R7, 0x48, !PT ;  /* 0x8000000008007812 */ /* 0x000fe200078e4807 */
[----:B------:R-:W-:Y:S06]  /*0870*/  BRA `(.L_x_259) ;  /* 0x00000000000c7947 */ /* 0x000fec0003800000 */
.L_x_252:
[----:B------:R-:W0:Y:S01]  /*0880*/  MUFU.RSQ R0, -QNAN ;  /* 0xffc0000000007908 */ /* 0x000e220000001400 */
[----:B------:R-:W-:Y:S05]  /*0890*/  BRA `(.L_x_259) ;  /* 0x0000000000047947 */ /* 0x000fea0003800000 */
.L_x_251:
[----:B------:R-:W-:-:S07]  /*08a0*/  FADD.FTZ R0, R0, R3 ;  /* 0x0000000300007221 */ /* 0x000fce0000010000 */
.L_x_259:
[----:B------:R-:W-:Y:S05]  /*08b0*/  BSYNC.RECONVERGENT B1 ;  /* 0x0000000000017941 */ /* 0x000fea0003800200 */
.L_x_249:
[----:B------:R-:W-:-:S04]  /*08c0*/  IMAD.MOV.U32 R5, RZ, RZ, 0x0 ;  /* 0x00000000ff057424 */ /* 0x000fc800078e00ff */
[----:B0-----:R-:W-:Y:S05]  /*08d0*/  RET.REL.NODEC R4 `(_Z13normalizationPiPfii) ;  /* 0xfffffff404c87950 */ /* 0x001fea0003c3ffff */
.L_x_260:
        /* <DEDUP_REMOVED lines=10> */
.L_x_347:


//--------------------- .text._Z16AddToitTransposePiS_i --------------------------
	.section	.text._Z16AddToitTransposePiS_i,"ax",@progbits
	.align	128
        .global         _Z16AddToitTransposePiS_i
        .type           _Z16AddToitTransposePiS_i,@function
        .size           _Z16AddToitTransposePiS_i,(.L_x_370 - _Z16AddToitTransposePiS_i)
        .other          _Z16AddToitTransposePiS_i,@"STO_CUDA_ENTRY STV_DEFAULT"
_Z16AddToitTransposePiS_i:
.text._Z16AddToitTransposePiS_i:
        /* <DEDUP_REMOVED lines=12> */
[----:B-1----:R-:W-:Y:S02]  /*00c0*/  IMAD R9, R3, UR8, R0 ;  /* 0x0000000803097c24 */ /* 0x002fe4000f8e0200 */
[----:B------:R-:W-:Y:S02]  /*00d0*/  IMAD R7, R0, UR8, R3 ;  /* 0x0000000800077c24 */ /* 0x000fe4000f8e0203 */
[----:B----4-:R-:W-:-:S04]  /*00e0*/  IMAD.WIDE R2, R9, 0x4, R4 ;  /* 0x0000000409027825 */ /* 0x010fc800078e0204 */
[----:B------:R-:W-:Y:S02]  /*00f0*/  IMAD.WIDE R4, R7, 0x4, R4 ;  /* 0x0000000407047825 */ /* 0x000fe400078e0204 */
[----:B---3--:R-:W2:Y:S01]  /*0100*/  LDG.E R2, desc[UR4][R2.64] ;  /* 0x0000000402027981 */ /* 0x008ea2000c1e1900 */
[----:B------:R-:W0:Y:S03]  /*0110*/  LDC.64 R6, c[0x0][0x380] ;  /* 0x0000e000ff067b82 */ /* 0x000e260000000a00 */
[----:B------:R-:W2:Y:S01]  /*0120*/  LDG.E R5, desc[UR4][R4.64] ;  /* 0x0000000404057981 */ /* 0x000ea2000c1e1900 */
[----:B0-----:R-:W-:Y:S01]  /*0130*/  IMAD.WIDE R6, R9, 0x4, R6 ;  /* 0x0000000409067825 */ /* 0x001fe200078e0206 */
[----:B--2---:R-:W-:-:S05]  /*0140*/  IADD3 R9, PT, PT, R2, R5, RZ ;  /* 0x0000000502097210 */ /* 0x004fca0007ffe0ff */
[----:B------:R-:W-:Y:S01]  /*0150*/  STG.E desc[UR4][R6.64], R9 ;  /* 0x0000000906007986 */ /* 0x000fe2000c101904 */
[----:B------:R-:W-:Y:S05]  /*0160*/  EXIT ;  /* 0x000000000000794d */ /* 0x000fea0003800000 */
.L_x_261:
        /* <DEDUP_REMOVED lines=9> */
.L_x_370:


//--------------------- .text._Z3MulPfS_i         --------------------------
	.section	.text._Z3MulPfS_i,"ax",@progbits
	.align	128
        .global         _Z3MulPfS_i
        .type           _Z3MulPfS_i,@function
        .size           _Z3MulPfS_i,(.L_x_371 - _Z3MulPfS_i)
        .other          _Z3MulPfS_i,@"STO_CUDA_ENTRY STV_DEFAULT"
_Z3MulPfS_i:
.text._Z3MulPfS_i:
[----:B------:R-:W-:Y:S08]  /*0000*/  LDC R1, c[0x0][0x37c] ;  /* 0x0000df00ff017b82 */ /* 0x000ff00000000800 */
[----:B------:R-:W0:Y:S02]  /*0010*/  LDC R0, c[0x0][0x390] ;  /* 0x0000e400ff007b82 */ /* 0x000e240000000800 */
[----:B0-----:R-:W-:-:S13]  /*0020*/  ISETP.GE.AND P0, PT, R0, 0x1, PT ;  /* 0x000000010000780c */ /* 0x001fda0003f06270 */
[----:B------:R-:W-:Y:S05]  /*0030*/  @!P0 EXIT ;  /* 0x000000000000894d */ /* 0x000fea0003800000 */
[----:B------:R-:W0:Y:S01]  /*0040*/  S2R R7, SR_TID.Y ;  /* 0x0000000000077919 */ /* 0x000e220000002200 */
[----:B------:R-:W0:Y:S01]  /*0050*/  LDCU UR4, c[0x0][0x364] ;  /* 0x00006c80ff0477ac */ /* 0x000e220008000800 */
[----:B------:R-:W1:Y:S01]  /*0060*/  LDC.64 R2, c[0x0][0x388] ;  /* 0x0000e200ff027b82 */ /* 0x000e620000000a00 */
[C---:B------:R-:W-:Y:S01]  /*0070*/  ISETP.GE.U32.AND P1, PT, R0.reuse, 0x10, PT ;  /* 0x000000100000780c */ /* 0x040fe20003f26070 */
[----:B------:R-:W0:Y:S01]  /*0080*/  S2R R6, SR_CTAID.Y ;  /* 0x0000000000067919 */ /* 0x000e220000002600 */
[----:B------:R-:W2:Y:S01]  /*0090*/  LDCU UR5, c[0x0][0x360] ;  /* 0x00006c00ff0577ac */ /* 0x000ea20008000800 */
[----:B------:R-:W-:Y:S01]  /*00a0*/  LOP3.LUT R10, R0, 0xf, RZ, 0xc0, !PT ;  /* 0x0000000f000a7812 */ /* 0x000fe200078ec0ff */
[----:B------:R-:W2:Y:S03]  /*00b0*/  S2R R8, SR_TID.X ;  /* 0x0000000000087919 */ /* 0x000ea60000002100 */
[----:B------:R-:W3:Y:S01]  /*00c0*/  LDC.64 R4, c[0x0][0x380] ;  /* 0x0000e000ff047b82 */ /* 0x000ee20000000a00 */
[----:B------:R-:W-:Y:S01]  /*00d0*/  ISETP.NE.AND P0, PT, R10, RZ, PT ;  /* 0x000000ff0a00720c */ /* 0x000fe20003f05270 */
[----:B------:R-:W2:Y:S01]  /*00e0*/  S2R R9, SR_CTAID.X ;  /* 0x0000000000097919 */ /* 0x000ea20000002500 */
[----:B0-----:R-:W-:-:S02]  /*00f0*/  IMAD R7, R6, UR4, R7 ;  /* 0x0000000406077c24 */ /* 0x001fc4000f8e0207 */
[----:B--2---:R-:W-:Y:S01]  /*0100*/  IMAD R6, R9, UR5, R8 ;  /* 0x0000000509067c24 */ /* 0x004fe2000f8e0208 */
[----:B------:R-:W0:Y:S03]  /*0110*/  LDCU.64 UR4, c[0x0][0x358] ;  /* 0x00006b00ff0477ac */ /* 0x000e260008000a00 */
[----:B------:R-:W-:-:S04]  /*0120*/  IMAD R7, R7, R0, R6 ;  /* 0x0000000007077224 */ /* 0x000fc800078e0206 */
[----:B-1----:R-:W-:-:S04]  /*0130*/  IMAD.WIDE R2, R7, 0x4, R2 ;  /* 0x0000000407027825 */ /* 0x002fc800078e0202 */
[----:B---3--:R-:W-:Y:S01]  /*0140*/  IMAD.WIDE R4, R7, 0x4, R4 ;  /* 0x0000000407047825 */ /* 0x008fe200078e0204 */
[----:B------:R-:W-:Y:S06]  /*0150*/  @!P1 BRA `(.L_x_262) ;  /* 0x0000000000d49947 */ /* 0x000fec0003800000 */
[----:B------:R-:W-:-:S04]  /*0160*/  LOP3.LUT R6, R0, 0x7ffffff0, RZ, 0xc0, !PT ;  /* 0x7ffffff000067812 */ /* 0x000fc800078ec0ff */
[----:B------:R-:W-:-:S07]  /*0170*/  IADD3 R6, PT, PT, -R6, RZ, RZ ;  /* 0x000000ff06067210 */ /* 0x000fce0007ffe1ff */
.L_x_263:
[----:B0---4-:R-:W2:Y:S02]  /*0180*/  LDG.E R7, desc[UR4][R4.64] ;  /* 0x0000000404077981 */ /* 0x011ea4000c1e1900 */
[----:B--2---:R-:W-:-:S05]  /*0190*/  FMUL R7, R7, R7 ;  /* 0x0000000707077220 */ /* 0x004fca0000400000 */
[----:B------:R0:W-:Y:S04]  /*01a0*/  REDG.E.ADD.F32.FTZ.RN.STRONG.GPU desc[UR4][R2.64], R7 ;  /* 0x00000007020079a6 */ /* 0x0001e8000c12f304 */
[----:B------:R-:W2:Y:S02]  /*01b0*/  LDG.E R8, desc[UR4][R4.64] ;  /* 0x0000000404087981 */ /* 0x000ea4000c1e1900 */
[----:B--2---:R-:W-:-:S05]  /*01c0*/  FMUL R9, R8, R8 ;  /* 0x0000000808097220 */ /* 0x004fca0000400000 */
[----:B------:R1:W-:Y:S04]  /*01d0*/  REDG.E.ADD.F32.FTZ.RN.STRONG.GPU desc[UR4][R2.64], R9 ;  /* 0x00000009020079a6 */ /* 0x0003e8000c12f304 */
[----:B------:R-:W2:Y:S02]  /*01e0*/  LDG.E R8, desc[UR4][R4.64] ;  /* 0x0000000404087981 */ /* 0x000ea4000c1e1900 */
[----:B--2---:R-:W-:-:S05]  /*01f0*/  FMUL R11, R8, R8 ;  /* 0x00000008080b7220 */ /* 0x004fca0000400000 */
[----:B------:R2:W-:Y:S04]  /*0200*/  REDG.E.ADD.F32.FTZ.RN.STRONG.GPU desc[UR4][R2.64], R11 ;  /* 0x0000000b020079a6 */ /* 0x0005e8000c12f304 */
[----:B------:R-:W3:Y:S02]  /*0210*/  LDG.E R8, desc[UR4][R4.64] ;  /* 0x0000000404087981 */ /* 0x000ee4000c1e1900 */
[----:B---3--:R-:W-:-:S05]  /*0220*/  FMUL R13, R8, R8 ;  /* 0x00000008080d7220 */ /* 0x008fca0000400000 */
[----:B------:R3:W-:Y:S04]  /*0230*/  REDG.E.ADD.F32.FTZ.RN.STRONG.GPU desc[UR4][R2.64], R13 ;  /* 0x0000000d020079a6 */ /* 0x0007e8000c12f304 */
[----:B------:R-:W0:Y:S02]  /*0240*/  LDG.E R8, desc[UR4][R4.64] ;  /* 0x0000000404087981 */ /* 0x000e24000c1e1900 */
[----:B0-----:R-:W-:-:S05]  /*0250*/  FMUL R7, R8, R8 ;  /* 0x0000000808077220 */ /* 0x001fca0000400000 */
[----:B------:R0:W-:Y:S04]  /*0260*/  REDG.E.ADD.F32.FTZ.RN.STRONG.GPU desc[UR4][R2.64], R7 ;  /* 0x00000007020079a6 */ /* 0x0001e8000c12f304 */
[----:B------:R-:W1:Y:S02]  /*0270*/  LDG.E R8, desc[UR4][R4.64] ;  /* 0x0000000404087981 */ /* 0x000e64000c1e1900 */
[----:B-1----:R-:W-:-:S05]  /*0280*/  FMUL R9, R8, R8 ;  /* 0x0000000808097220 */ /* 0x002fca0000400000 */
        /* <DEDUP_REMOVED lines=25> */
[----:B------:R-:W2:Y:S01]  /*0420*/  LDG.E R8, desc[UR4][R4.64] ;  /* 0x0000000404087981 */ /* 0x000ea2000c1e1900 */
[----:B------:R-:W-:Y:S01]  /*0430*/  IADD3 R6, PT, PT, R6, 0x10, RZ ;  /* 0x0000001006067810 */ /* 0x000fe20007ffe0ff */
[----:B--2---:R-:W-:-:S05]  /*0440*/  FMUL R11, R8, R8 ;  /* 0x00000008080b7220 */ /* 0x004fca0000400000 */
[----:B------:R4:W-:Y:S04]  /*0450*/  REDG.E.ADD.F32.FTZ.RN.STRONG.GPU desc[UR4][R2.64], R11 ;  /* 0x0000000b020079a6 */ /* 0x0009e8000c12f304 */
[----:B------:R-:W3:Y:S01]  /*0460*/  LDG.E R8, desc[UR4][R4.64] ;  /* 0x0000000404087981 */ /* 0x000ee2000c1e1900 */
[----:B------:R-:W-:Y:S01]  /*0470*/  ISETP.NE.AND P1, PT, R6, RZ, PT ;  /* 0x000000ff0600720c */ /* 0x000fe20003f25270 */
[----:B---3--:R-:W-:-:S05]  /*0480*/  FMUL R13, R8, R8 ;  /* 0x00000008080d7220 */ /* 0x008fca0000400000 */
[----:B------:R4:W-:Y:S07]  /*0490*/  REDG.E.ADD.F32.FTZ.RN.STRONG.GPU desc[UR4][R2.64], R13 ;  /* 0x0000000d020079a6 */ /* 0x0009ee000c12f304 */
[----:B------:R-:W-:Y:S05]  /*04a0*/  @P1 BRA `(.L_x_263) ;  /* 0xfffffffc00341947 */ /* 0x000fea000383ffff */
.L_x_262:
[----:B0-----:R-:W-:Y:S05]  /*04b0*/  @!P0 EXIT ;  /* 0x000000000000894d */ /* 0x001fea0003800000 */
[----:B------:R-:W-:Y:S02]  /*04c0*/  ISETP.GE.U32.AND P0, PT, R10, 0x8, PT ;  /* 0x000000080a00780c */ /* 0x000fe40003f06070 */
[----:B------:R-:W-:-:S04]  /*04d0*/  LOP3.LUT R8, R0, 0x7, RZ, 0xc0, !PT ;  /* 0x0000000700087812 */ /* 0x000fc800078ec0ff */
[----:B------:R-:W-:-:S07]  /*04e0*/  ISETP.NE.AND P1, PT, R8, RZ, PT ;  /* 0x000000ff0800720c */ /* 0x000fce0003f25270 */
[----:B------:R-:W-:Y:S06]  /*04f0*/  @!P0 BRA `(.L_x_264) ;  /* 0x0000000000608947 */ /* 0x000fec0003800000 */
[----:B------:R-:W4:Y:S02]  /*0500*/  LDG.E R6, desc[UR4][R4.64] ;  /* 0x0000000404067981 */ /* 0x000f24000c1e1900 */
[----:B----4-:R-:W-:-:S05]  /*0510*/  FMUL R7, R6, R6 ;  /* 0x0000000606077220 */ /* 0x010fca0000400000 */
        /* <DEDUP_REMOVED lines=21> */
[----:B------:R0:W-:Y:S02]  /*0670*/  REDG.E.ADD.F32.FTZ.RN.STRONG.GPU desc[UR4][R2.64], R13 ;  /* 0x0000000d020079a6 */ /* 0x0001e4000c12f304 */
.L_x_264:
[----:B------:R-:W-:Y:S05]  /*0680*/  @!P1 EXIT ;  /* 0x000000000000994d */ /* 0x000fea0003800000 */
[----:B------:R-:W-:Y:S02]  /*0690*/  ISETP.GE.U32.AND P0, PT, R8, 0x4, PT ;  /* 0x000000040800780c */ /* 0x000fe40003f06070 */
[----:B------:R-:W-:-:S04]  /*06a0*/  LOP3.LUT R0, R0, 0x3, RZ, 0xc0, !PT ;  /* 0x0000000300007812 */ /* 0x000fc800078ec0ff */
[----:B------:R-:W-:-:S07]  /*06b0*/  ISETP.NE.AND P1, PT, R0, RZ, PT ;  /* 0x000000ff0000720c */ /* 0x000fce0003f25270 */
[----:B------:R-:W-:Y:S06]  /*06c0*/  @!P0 BRA `(.L_x_265) ;  /* 0x0000000000308947 */ /* 0x000fec0003800000 */
[----:B------:R-:W0:Y:S02]  /*06d0*/  LDG.E R6, desc[UR4][R4.64] ;  /* 0x0000000404067981 */ /* 0x000e24000c1e1900 */
[----:B0---4-:R-:W-:-:S05]  /*06e0*/  FMUL R7, R6, R6 ;  /* 0x0000000606077220 */ /* 0x011fca0000400000 */
[----:B------:R1:W-:Y:S04]  /*06f0*/  REDG.E.ADD.F32.FTZ.RN.STRONG.GPU desc[UR4][R2.64], R7 ;  /* 0x00000007020079a6 */ /* 0x0003e8000c12f304 */
[----:B------:R-:W2:Y:S02]  /*0700*/  LDG.E R6, desc[UR4][R4.64] ;  /* 0x0000000404067981 */ /* 0x000ea4000c1e1900 */
[----:B--2---:R-:W-:-:S05]  /*0710*/  FMUL R9, R6, R6 ;  /* 0x0000000606097220 */ /* 0x004fca0000400000 */
[----:B------:R1:W-:Y:S04]  /*0720*/  REDG.E.ADD.F32.FTZ.RN.STRONG.GPU desc[UR4][R2.64], R9 ;  /* 0x00000009020079a6 */ /* 0x0003e8000c12f304 */
[----:B------:R-:W2:Y:S02]  /*0730*/  LDG.E R6, desc[UR4][R4.64] ;  /* 0x0000000404067981 */ /* 0x000ea4000c1e1900 */
[----:B--2---:R-:W-:-:S05]  /*0740*/  FMUL R11, R6, R6 ;  /* 0x00000006060b7220 */ /* 0x004fca0000400000 */
[----:B------:R1:W-:Y:S04]  /*0750*/  REDG.E.ADD.F32.FTZ.RN.STRONG.GPU desc[UR4][R2.64], R11 ;  /* 0x0000000b020079a6 */ /* 0x0003e8000c12f304 */
[----:B------:R-:W2:Y:S02]  /*0760*/  LDG.E R6, desc[UR4][R4.64] ;  /* 0x0000000404067981 */ /* 0x000ea4000c1e1900 */
[----:B--2---:R-:W-:-:S05]  /*0770*/  FMUL R13, R6, R6 ;  /* 0x00000006060d7220 */ /* 0x004fca0000400000 */
[----:B------:R1:W-:Y:S02]  /*0780*/  REDG.E.ADD.F32.FTZ.RN.STRONG.GPU desc[UR4][R2.64], R13 ;  /* 0x0000000d020079a6 */ /* 0x0003e4000c12f304 */
.L_x_265:
[----:B------:R-:W-:Y:S05]  /*0790*/  @!P1 EXIT ;  /* 0x000000000000994d */ /* 0x000fea0003800000 */
[----:B------:R-:W-:-:S07]  /*07a0*/  IADD3 R0, PT, PT, -R0, RZ, RZ ;  /* 0x000000ff00007210 */ /* 0x000fce0007ffe1ff */
.L_x_266:
[----:B------:R-:W0:Y:S01]  /*07b0*/  LDG.E R6, desc[UR4][R4.64] ;  /* 0x0000000404067981 */ /* 0x000e22000c1e1900 */
[----:B------:R-:W-:-:S04]  /*07c0*/  IADD3 R0, PT, PT, R0, 0x1, RZ ;  /* 0x0000000100007810 */ /* 0x000fc80007ffe0ff */
[----:B------:R-:W-:Y:S01]  /*07d0*/  ISETP.NE.AND P0, PT, R0, RZ, PT ;  /* 0x000000ff0000720c */ /* 0x000fe20003f05270 */
[----:B012-4-:R-:W-:-:S05]  /*07e0*/  FMUL R7, R6, R6 ;  /* 0x0000000606077220 */ /* 0x017fca0000400000 */
[----:B------:R2:W-:Y:S07]  /*07f0*/  REDG.E.ADD.F32.FTZ.RN.STRONG.GPU desc[UR4][R2.64], R7 ;  /* 0x00000007020079a6 */ /* 0x0005ee000c12f304 */
[----:B------:R-:W-:Y:S05]  /*0800*/  @P0 BRA `(.L_x_266) ;  /* 0xfffffffc00e80947 */ /* 0x000fea000383ffff */
[----:B------:R-:W-:Y:S05]  /*0810*/  EXIT ;  /* 0x000000000000794d */ /* 0x000fea0003800000 */
.L_x_267:
        /* <DEDUP_REMOVED lines=14> */
.L_x_371:


//--------------------- .text._Z9blok1_315PiS_i   --------------------------
	.section	.text._Z9blok1_315PiS_i,"ax",@progbits
	.align	128
        .global         _Z9blok1_315PiS_i
        .type           _Z9blok1_315PiS_i,@function
        .size           _Z9blok1_315PiS_i,(.L_x_372 - _Z9blok1_315PiS_i)
        .other          _Z9blok1_315PiS_i,@"STO_CUDA_ENTRY STV_DEFAULT"
_Z9blok1_315PiS_i:
.text._Z9blok1_315PiS_i:
[----:B------:R-:W-:Y:S08]  /*0000*/  LDC R1, c[0x0][0x37c] ;  /* 0x0000df00ff017b82 */ /* 0x000ff00000000800 */
[----:B------:R-:W0:Y:S01]  /*0010*/  LDC.64 R4, c[0x0][0x380] ;  /* 0x0000e000ff047b82 */ /* 0x000e220000000a00 */
[----:B------:R-:W0:Y:S01]  /*0020*/  LDCU.64 UR4, c[0x0][0x358] ;  /* 0x00006b00ff0477ac */ /* 0x000e220008000a00 */
[----:B------:R-:W1:Y:S01]  /*0030*/  S2R R8, SR_LANEID ;  /* 0x0000000000087919 */ /* 0x000e620000000000 */
[----:B------:R-:W2:Y:S05]  /*0040*/  LDCU UR8, c[0x0][0x390] ;  /* 0x00007200ff0877ac */ /* 0x000eaa0008000800 */
[----:B------:R-:W3:Y:S01]  /*0050*/  LDC.64 R2, c[0x0][0x388] ;  /* 0x0000e200ff027b82 */ /* 0x000ee20000000a00 */
[----:B0-----:R-:W2:Y:S04]  /*0060*/  LDG.E R6, desc[UR4][R4.64] ;  /* 0x0000000404067981 */ /* 0x001ea8000c1e1900 */
[----:B------:R-:W2:Y:S01]  /*0070*/  LDG.E R7, desc[UR4][R4.64+0x14] ;  /* 0x0000140404077981 */ /* 0x000ea2000c1e1900 */
[----:B------:R-:W-:-:S02]  /*0080*/  VOTEU.ANY UR6, UPT, PT ;  /* 0x0000000000067886 */ /* 0x000fc400038e0100 */
[----:B------:R-:W-:Y:S02]  /*0090*/  UFLO.U32 UR7, UR6 ;  /* 0x00000006000772bd */ /* 0x000fe400080e0000 */
[----:B------:R-:W0:Y:S04]  /*00a0*/  POPC R0, UR6 ;  /* 0x0000000600007d09 */ /* 0x000e280008000000 */
[----:B-1----:R-:W-:Y:S01]  /*00b0*/  ISETP.EQ.U32.AND P0, PT, R8, UR7, PT ;  /* 0x0000000708007c0c */ /* 0x002fe2000bf02070 */
[----:B--2---:R-:W-:-:S04]  /*00c0*/  IMAD R7, R6, UR8, R7 ;  /* 0x0000000806077c24 */ /* 0x004fc8000f8e0207 */
[----:B---3--:R-:W-:-:S08]  /*00d0*/  IMAD.WIDE R6, R7, 0x4, R2 ;  /* 0x0000000407067825 */ /* 0x008fd000078e0202 */
[----:B0-----:R0:W-:Y:S04]  /*00e0*/  @P0 REDG.E.ADD.STRONG.GPU desc[UR4][R6.64], R0 ;  /* 0x000000000600098e */ /* 0x0011e8000c12e104 */
[----:B------:R-:W2:Y:S04]  /*00f0*/  LDG.E R8, desc[UR4][R4.64+0x4] ;  /* 0x0000040404087981 */ /* 0x000ea8000c1e1900 */
[----:B------:R-:W2:Y:S02]  /*0100*/  LDG.E R9, desc[UR4][R4.64+0x18] ;  /* 0x0000180404097981 */ /* 0x000ea4000c1e1900 */
[----:B--2---:R-:W-:-:S04]  /*0110*/  IMAD R9, R8, UR8, R9 ;  /* 0x0000000808097c24 */ /* 0x004fc8000f8e0209 */
[----:B------:R-:W-:-:S05]  /*0120*/  IMAD.WIDE R8, R9, 0x4, R2 ;  /* 0x0000000409087825 */ /* 0x000fca00078e0202 */
[----:B------:R1:W-:Y:S04]  /*0130*/  @P0 REDG.E.ADD.STRONG.GPU desc[UR4][R8.64], R0 ;  /* 0x000000000800098e */ /* 0x0003e8000c12e104 */
[----:B------:R-:W2:Y:S04]  /*0140*/  LDG.E R10, desc[UR4][R4.64+0x8] ;  /* 0x00000804040a7981 */ /* 0x000ea8000c1e1900 */
[----:B------:R-:W2:Y:S02]  /*0150*/  LDG.E R11, desc[UR4][R4.64+0x1c] ;  /* 0x00001c04040b7981 */ /* 0x000ea4000c1e1900 */
[----:B--2---:R-:W-:-:S04]  /*0160*/  IMAD R11, R10, UR8, R11 ;  /* 0x000000080a0b7c24 */ /* 0x004fc8000f8e020b */
[----:B------:R-:W-:-:S05]  /*0170*/  IMAD.WIDE R10, R11, 0x4, R2 ;  /* 0x000000040b0a7825 */ /* 0x000fca00078e0202 */
[----:B------:R2:W-:Y:S04]  /*0180*/  @P0 REDG.E.ADD.STRONG.GPU desc[UR4][R10.64], R0 ;  /* 0x000000000a00098e */ /* 0x0005e8000c12e104 */
[----:B0-----:R-:W3:Y:S04]  /*0190*/  LDG.E R6, desc[UR4][R4.64+0x10] ;  /* 0x0000100404067981 */ /* 0x001ee8000c1e1900 */
[----:B------:R-:W3:Y:S02]  /*01a0*/  LDG.E R7, desc[UR4][R4.64+0x24] ;  /* 0x0000240404077981 */ /* 0x000ee4000c1e1900 */
[----:B---3--:R-:W-:-:S04]  /*01b0*/  IMAD R7, R6, UR8, R7 ;  /* 0x0000000806077c24 */ /* 0x008fc8000f8e0207 */
[----:B------:R-:W-:-:S05]  /*01c0*/  IMAD.WIDE R6, R7, 0x4, R2 ;  /* 0x0000000407067825 */ /* 0x000fca00078e0202 */
[----:B------:R0:W-:Y:S04]  /*01d0*/  @P0 REDG.E.ADD.STRONG.GPU desc[UR4][R6.64], R0 ;  /* 0x000000000600098e */ /* 0x0001e8000c12e104 */
[----:B-1----:R-:W3:Y:S04]  /*01e0*/  LDG.E R8, desc[UR4][R4.64+0x14] ;  /* 0x0000140404087981 */ /* 0x002ee8000c1e1900 */
[----:B------:R-:W3:Y:S02]  /*01f0*/  LDG.E R9, desc[UR4][R4.64+0x28] ;  /* 0x0000280404097981 */ /* 0x000ee4000c1e1900 */
[----:B---3--:R-:W-:-:S04]  /*0200*/  IMAD R9, R8, UR8, R9 ;  /* 0x0000000808097c24 */ /* 0x008fc8000f8e0209 */
[----:B------:R-:W-:-:S05]  /*0210*/  IMAD.WIDE R8, R9, 0x4, R2 ;  /* 0x0000000409087825 */ /* 0x000fca00078e0202 */
[----:B------:R1:W-:Y:S04]  /*0220*/  @P0 REDG.E.ADD.STRONG.GPU desc[UR4][R8.64], R0 ;  /* 0x000000000800098e */ /* 0x0003e8000c12e104 */
[----:B--2---:R-:W2:Y:S04]  /*0230*/  LDG.E R10, desc[UR4][R4.64+0x18] ;  /* 0x00001804040a7981 */ /* 0x004ea8000c1e1900 */
        /* <DEDUP_REMOVED lines=8> */
[----:B------:R-:W-:Y:S04]  /*02c0*/  @P0 REDG.E.ADD.STRONG.GPU desc[UR4][R6.64], R0 ;  /* 0x000000000600098e */ /* 0x000fe8000c12e104 */
[----:B-1----:R-:W3:Y:S04]  /*02d0*/  LDG.E R8, desc[UR4][R4.64+0x24] ;  /* 0x0000240404087981 */ /* 0x002ee8000c1e1900 */
[----:B------:R-:W3:Y:S02]  /*02e0*/  LDG.E R9, desc[UR4][R4.64+0x38] ;  /* 0x0000380404097981 */ /* 0x000ee4000c1e1900 */
[----:B---3--:R-:W-:-:S04]  /*02f0*/  IMAD R9, R8, UR8, R9 ;  /* 0x0000000808097c24 */ /* 0x008fc8000f8e0209 */
[----:B------:R-:W-:-:S05]  /*0300*/  IMAD.WIDE R8, R9, 0x4, R2 ;  /* 0x0000000409087825 */ /* 0x000fca00078e0202 */
[----:B------:R-:W-:Y:S04]  /*0310*/  @P0 REDG.E.ADD.STRONG.GPU desc[UR4][R8.64], R0 ;  /* 0x000000000800098e */ /* 0x000fe8000c12e104 */
[----:B--2---:R-:W2:Y:S04]  /*0320*/  LDG.E R10, desc[UR4][R4.64+0x28] ;  /* 0x00002804040a7981 */ /* 0x004ea8000c1e1900 */
[----:B------:R-:W2:Y:S02]  /*0330*/  LDG.E R11, desc[UR4][R4.64+0x3c] ;  /* 0x00003c04040b7981 */ /* 0x000ea4000c1e1900 */
[----:B--2---:R-:W-:-:S04]  /*0340*/  IMAD R11, R10, UR8, R11 ;  /* 0x000000080a0b7c24 */ /* 0x004fc8000f8e020b */
[----:B------:R-:W-:-:S05]  /*0350*/  IMAD.WIDE R2, R11, 0x4, R2 ;  /* 0x000000040b027825 */ /* 0x000fca00078e0202 */
[----:B------:R-:W-:Y:S01]  /*0360*/  @P0 REDG.E.ADD.STRONG.GPU desc[UR4][R2.64], R0 ;  /* 0x000000000200098e */ /* 0x000fe2000c12e104 */
[----:B------:R-:W-:Y:S05]  /*0370*/  EXIT ;  /* 0x000000000000794d */ /* 0x000fea0003800000 */
.L_x_268:
        /* <DEDUP_REMOVED lines=16> */
.L_x_372:


//--------------------- .text._Z9blok1_270PiS_i   --------------------------
	.section	.text._Z9blok1_270PiS_i,"ax",@progbits
	.align	128
        .global         _Z9blok1_270PiS_i
        .type           _Z9blok1_270PiS_i,@function
        .size           _Z9blok1_270PiS_i,(.L_x_373 - _Z9blok1_270PiS_i)
        .other          _Z9blok1_270PiS_i,@"STO_CUDA_ENTRY STV_DEFAULT"
_Z9blok1_270PiS_i:
.text._Z9blok1_270PiS_i:
        /* <DEDUP_REMOVED lines=71> */
.L_x_269:
        /* <DEDUP_REMOVED lines=9> */
.L_x_373:


//--------------------- .text._Z9blok1_225PiS_i   --------------------------
	.section	.text._Z9blok1_225PiS_i,"ax",@progbits
	.align	128
        .global         _Z9blok1_225PiS_i
        .type           _Z9blok1_225PiS_i,@function
        .size           _Z9blok1_225PiS_i,(.L_x_374 - _Z9blok1_225PiS_i)
        .other          _Z9blok1_225PiS_i,@"STO_CUDA_ENTRY STV_DEFAULT"
_Z9blok1_225PiS_i:
.text._Z9blok1_225PiS_i:
        /* <DEDUP_REMOVED lines=56> */
.L_x_270:
        /* <DEDUP_REMOVED lines=16> */
.L_x_374:


//--------------------- .text._Z9blok1_180PiS_i   --------------------------
	.section	.text._Z9blok1_180PiS_i,"ax",@progbits
	.align	128
        .global         _Z9blok1_180PiS_i
        .type           _Z9blok1_180PiS_i,@function
        .size           _Z9blok1_180PiS_i,(.L_x_375 - _Z9blok1_180PiS_i)
        .other          _Z9blok1_180PiS_i,@"STO_CUDA_ENTRY STV_DEFAULT"
_Z9blok1_180PiS_i:
.text._Z9blok1_180PiS_i:
        /* <DEDUP_REMOVED lines=71> */
.L_x_271:
        /* <DEDUP_REMOVED lines=9> */
.L_x_375:


//--------------------- .text._Z9blok1_135PiS_i   --------------------------
	.section	.text._Z9blok1_135PiS_i,"ax",@progbits
	.align	128
        .global         _Z9blok1_135PiS_i
        .type           _Z9blok1_135PiS_i,@function
        .size           _Z9blok1_135PiS_i,(.L_x_376 - _Z9blok1_135PiS_i)
        .other          _Z9blok1_135PiS_i,@"STO_CUDA_ENTRY STV_DEFAULT"
_Z9blok1_135PiS_i:
.text._Z9blok1_135PiS_i:
        /* <DEDUP_REMOVED lines=56> */
.L_x_272:
        /* <DEDUP_REMOVED lines=16> */
.L_x_376:


//--------------------- .text._Z8blok1_90PiS_i    --------------------------
	.section	.text._Z8blok1_90PiS_i,"ax",@progbits
	.align	128
        .global         _Z8blok1_90PiS_i
        .type           _Z8blok1_90PiS_i,@function
        .size           _Z8blok1_90PiS_i,(.L_x_377 - _Z8blok1_90PiS_i)
        .other          _Z8blok1_90PiS_i,@"STO_CUDA_ENTRY STV_DEFAULT"
_Z8blok1_90PiS_i:
.text._Z8blok1_90PiS_i:
        /* <DEDUP_REMOVED lines=71> */
.L_x_273:
        /* <DEDUP_REMOVED lines=9> */
.L_x_377:


//--------------------- .text._Z8blok1_45PiS_i    --------------------------
	.section	.text._Z8blok1_45PiS_i,"ax",@progbits
	.align	128
        .global         _Z8blok1_45PiS_i
        .type           _Z8blok1_45PiS_i,@function
        .size           _Z8blok1_45PiS_i,(.L_x_378 - _Z8blok1_45PiS_i)
        .other          _Z8blok1_45PiS_i,@"STO_CUDA_ENTRY STV_DEFAULT"
_Z8blok1_45PiS_i:
.text._Z8blok1_45PiS_i:
        /* <DEDUP_REMOVED lines=56> */
.L_x_274:
        /* <DEDUP_REMOVED lines=16> */
.L_x_378:


//--------------------- .text._Z7blok1_0PiS_i     --------------------------
	.section	.text._Z7blok1_0PiS_i,"ax",@progbits
	.align	128
        .global         _Z7blok1_0PiS_i
        .type           _Z7blok1_0PiS_i,@function
        .size           _Z7blok1_0PiS_i,(.L_x_379 - _Z7blok1_0PiS_i)
        .other          _Z7blok1_0PiS_i,@"STO_CUDA_ENTRY STV_DEFAULT"
_Z7blok1_0PiS_i:
.text._Z7blok1_0PiS_i:
[----:B------:R-:W-:Y:S08]  /*0000*/  LDC R1, c[0x0][0x37c] ;  /* 0x0000df00ff017b82 */ /* 0x000ff00000000800 */
[----:B------:R-:W0:Y:S02]  /*0010*/  LDC R4, c[0x0][0x390] ;  /* 0x0000e400ff047b82 */ /* 0x000e240000000800 */
[----:B0-----:R-:W-:-:S13]  /*0020*/  ISETP.GE.AND P0, PT, R4, 0x1, PT ;  /* 0x000000010400780c */ /* 0x001fda0003f06270 */
[----:B------:R-:W-:Y:S05]  /*0030*/  @!P0 EXIT ;  /* 0x000000000000894d */ /* 0x000fea0003800000 */
[----:B------:R-:W0:Y:S01]  /*0040*/  LDCU.64 UR6, c[0x0][0x388] ;  /* 0x00007100ff0677ac */ /* 0x000e220008000a00 */
[C---:B------:R-:W-:Y:S02]  /*0050*/  LOP3.LUT R0, R4.reuse, 0x7ffffffc, RZ, 0xc0, !PT ;  /* 0x7ffffffc04007812 */ /* 0x040fe400078ec0ff */
[----:B------:R-:W-:Y:S01]  /*0060*/  LOP3.LUT R4, R4, 0x3, RZ, 0xc0, !PT ;  /* 0x0000000304047812 */ /* 0x000fe200078ec0ff */
[----:B------:R-:W1:Y:S02]  /*0070*/  LDCU.64 UR8, c[0x0][0x358] ;  /* 0x00006b00ff0877ac */ /* 0x000e640008000a00 */
[----:B------:R-:W-:Y:S01]  /*0080*/  IMAD.MOV R5, RZ, RZ, -R0 ;  /* 0x000000ffff057224 */ /* 0x000fe200078e0a00 */
[----:B------:R-:W-:Y:S01]  /*0090*/  UMOV UR4, URZ ;  /* 0x000000ff00047c82 */ /* 0x000fe20008000000 */
[----:B0-----:R-:W-:-:S04]  /*00a0*/  UIADD3 UR6, UP0, UPT, UR6, 0xc, URZ ;  /* 0x0000000c06067890 */ /* 0x001fc8000ff1e0ff */
[----:B-1----:R-:W-:-:S12]  /*00b0*/  UIADD3.X UR7, UPT, UPT, URZ, UR7, URZ, UP0, !UPT ;  /* 0x00000007ff077290 */ /* 0x002fd800087fe4ff */
.L_x_305:
[----:B01--4-:R-:W0:Y:S01]  /*00c0*/  LDC R7, c[0x0][0x390] ;  /* 0x0000e400ff077b82 */ /* 0x013e220000000800 */
[----:B------:R-:W-:-:S07]  /*00d0*/  UMOV UR5, URZ ;  /* 0x000000ff00057c82 */ /* 0x000fce0008000000 */
[----:B--2---:R-:W1:Y:S01]  /*00e0*/  LDC.64 R2, c[0x0][0x380] ;  /* 0x0000e000ff027b82 */ /* 0x004e620000000a00 */
[----:B0-----:R-:W-:Y:S01]  /*00f0*/  IMAD R7, R7, UR4, RZ ;  /* 0x0000000407077c24 */ /* 0x001fe2000f8e02ff */
[----:B------:R-:W-:-:S04]  /*0100*/  UIADD3 UR4, UPT, UPT, UR4, 0x1, URZ ;  /* 0x0000000104047890 */ /* 0x000fc8000fffe0ff */
[----:B------:R-:W-:Y:S01]  /*0110*/  UISETP.NE.AND UP0, UPT, UR4, 0x4, UPT ;  /* 0x000000040400788c */ /* 0x000fe2000bf05270 */
[----:B-1-3--:R-:W-:-:S10]  /*0120*/  IMAD.WIDE.U32 R2, R7, 0x4, R2 ;  /* 0x0000000407027825 */ /* 0x00afd400078e0002 */
.L_x_284:
[----:B0-----:R-:W0:Y:S01]  /*0130*/  LDCU UR10, c[0x0][0x390] ;  /* 0x00007200ff0a77ac */ /* 0x001e220008000800 */
[----:B------:R-:W-:Y:S01]  /*0140*/  IMAD.MOV.U32 R8, RZ, RZ, RZ ;  /* 0x000000ffff087224 */ /* 0x000fe200078e00ff */
[----:B0-----:R-:W-:Y:S02]  /*0150*/  UISETP.GE.U32.AND UP1, UPT, UR10, 0x4, UPT ;  /* 0x000000040a00788c */ /* 0x001fe4000bf26070 */
[----:B------:R-:W-:-:S07]  /*0160*/  UIMAD UR13, UR5, UR10, URZ ;  /* 0x0000000a050d72a4 */ /* 0x000fce000f8e02ff */
[----:B-1----:R-:W-:Y:S05]  /*0170*/  BRA.U !UP1, `(.L_x_275) ;  /* 0x0000000509307547 */ /* 0x002fea000b800000 */
[----:B------:R-:W0:Y:S01]  /*0180*/  LDC.64 R6, c[0x0][0x388] ;  /* 0x0000e200ff067b82 */ /* 0x000e220000000a00 */
[----:B------:R-:W-:-:S06]  /*0190*/  UIMAD.WIDE.U32 UR10, UR13, 0x4, UR6 ;  /* 0x000000040d0a78a5 */ /* 0x000fcc000f8e0006 */
[----:B------:R-:W-:Y:S02]  /*01a0*/  IMAD.U32 R11, RZ, RZ, UR11 ;  /* 0x0000000bff0b7e24 */ /* 0x000fe4000f8e00ff */
[----:B------:R-:W-:Y:S02]  /*01b0*/  IMAD.U32 R8, RZ, RZ, UR10 ;  /* 0x0000000aff087e24 */ /* 0x000fe4000f8e00ff */
[----:B------:R-:W-:Y:S01]  /*01c0*/  IMAD.U32 R10, RZ, RZ, UR10 ;  /* 0x0000000aff0a7e24 */ /* 0x000fe2000f8e00ff */
[----:B------:R-:W-:Y:S01]  /*01d0*/  UMOV UR10, 0x1 ;  /* 0x00000001000a7882 */ /* 0x000fe20000000000 */
[----:B------:R-:W-:Y:S02]  /*01e0*/  IMAD.MOV.U32 R15, RZ, RZ, R11 ;  /* 0x000000ffff0f7224 */ /* 0x000fe400078e000b */
[----:B------:R-:W-:Y:S02]  /*01f0*/  IMAD.U32 R9, RZ, RZ, UR11 ;  /* 0x0000000bff097e24 */ /* 0x000fe4000f8e00ff */
[----:B------:R-:W-:-:S02]  /*0200*/  IMAD.MOV.U32 R14, RZ, RZ, R8 ;  /* 0x000000ffff0e7224 */ /* 0x000fc400078e0008 */
[----:B------:R-:W-:Y:S02]  /*0210*/  IMAD.U32 R11, RZ, RZ, UR13 ;  /* 0x0000000dff0b7e24 */ /* 0x000fe4000f8e00ff */
[----:B------:R-:W-:-:S07]  /*0220*/  IMAD.MOV.U32 R10, RZ, RZ, R5 ;  /* 0x000000ffff0a7224 */ /* 0x000fce00078e0005 */
.L_x_280:
[----:B--2---:R-:W2:Y:S01]  /*0230*/  LDG.E R12, desc[UR8][R2.64] ;  /* 0x00000008020c7981 */ /* 0x004ea2000c1e1900 */
[----:B------:R-:W-:-:S05]  /*0240*/  VIADD R10, R10, 0x4 ;  /* 0x000000040a0a7836 */ /* 0x000fca0000000000 */
[----:B------:R-:W-:Y:S02]  /*0250*/  ISETP.NE.AND P0, PT, R10, RZ, PT ;  /* 0x000000ff0a00720c */ /* 0x000fe40003f05270 */
[----:B--2---:R-:W-:-:S13]  /*0260*/  ISETP.NE.AND P1, PT, R12, UR5, PT ;  /* 0x000000050c007c0c */ /* 0x004fda000bf25270 */
[----:B-1-3--:R-:W-:Y:S05]  /*0270*/  @P1 BRA `(.L_x_276) ;  /* 0x0000000000341947 */ /* 0x00afea0003800000 */
[----:B------:R-:W2:Y:S01]  /*0280*/  LDG.E R8, desc[UR8][R2.64+0x4] ;  /* 0x0000040802087981 */ /* 0x000ea2000c1e1900 */
[----:B------:R-:W-:Y:S01]  /*0290*/  UIADD3 UR11, UPT, UPT, UR10, -0x1, URZ ;  /* 0xffffffff0a0b7890 */ /* 0x000fe2000fffe0ff */
[----:B------:R-:W-:-:S05]  /*02a0*/  IMAD.U32 R12, RZ, RZ, UR5 ;  /* 0x00000005ff0c7e24 */ /* 0x000fca000f8e00ff */
[----:B--2---:R-:W-:-:S13]  /*02b0*/  ISETP.NE.AND P1, PT, R8, UR11, PT ;  /* 0x0000000b08007c0c */ /* 0x004fda000bf25270 */
[----:B------:R-:W-:Y:S05]  /*02c0*/  @P1 BRA `(.L_x_276) ;  /* 0x0000000000201947 */ /* 0x000fea0003800000 */
[----:B------:R-:W1:Y:S01]  /*02d0*/  S2R R8, SR_LANEID ;  /* 0x0000000000087919 */ /* 0x000e620000000000 */
[----:B------:R-:W-:Y:S02]  /*02e0*/  VOTEU.ANY UR11, UPT, PT ;  /* 0x00000000000b7886 */ /* 0x000fe400038e0100 */
[----:B------:R-:W-:Y:S02]  /*02f0*/  UFLO.U32 UR12, UR11 ;  /* 0x0000000b000c72bd */ /* 0x000fe400080e0000 */
[----:B------:R-:W2:Y:S04]  /*0300*/  POPC R13, UR11 ;  /* 0x0000000b000d7d09 */ /* 0x000ea80008000000 */
[----:B-1----:R-:W-:Y:S01]  /*0310*/  ISETP.EQ.U32.AND P1, PT, R8, UR12, PT ;  /* 0x0000000c08007c0c */ /* 0x002fe2000bf22070 */
[----:B0-----:R-:W-:-:S12]  /*0320*/  IMAD.WIDE.U32 R8, R11, 0x4, R6 ;  /* 0x000000040b087825 */ /* 0x001fd800078e0006 */
[----:B--2---:R1:W-:Y:S04]  /*0330*/  @P1 REDG.E.ADD.STRONG.GPU desc[UR8][R8.64], R13 ;  /* 0x0000000d0800198e */ /* 0x0043e8000c12e108 */
[----:B------:R1:W5:Y:S02]  /*0340*/  LDG.E R12, desc[UR8][R2.64] ;  /* 0x00000008020c7981 */ /* 0x000364000c1e1900 */
.L_x_276:
[----:B-----5:R-:W-:Y:S01]  /*0350*/  ISETP.NE.AND P1, PT, R12, UR5, PT ;  /* 0x000000050c007c0c */ /* 0x020fe2000bf25270 */
[----:B-1----:R-:W-:Y:S02]  /*0360*/  IMAD.MOV.U32 R8, RZ, RZ, R14 ;  /* 0x000000ffff087224 */ /* 0x002fe400078e000e */
[----:B------:R-:W-:-:S10]  /*0370*/  IMAD.MOV.U32 R9, RZ, RZ, R15 ;  /* 0x000000ffff097224 */ /* 0x000fd400078e000f */
[----:B------:R-:W-:Y:S05]  /*0380*/  @P1 BRA `(.L_x_277) ;  /* 0x0000000000641947 */ /* 0x000fea0003800000 */
[----:B------:R-:W2:Y:S02]  /*0390*/  LDG.E R12, desc[UR8][R2.64+0x4] ;  /* 0x00000408020c7981 */ /* 0x000ea4000c1e1900 */
[----:B--2---:R-:W-:Y:S01]  /*03a0*/  ISETP.NE.AND P1, PT, R12, UR10, PT ;  /* 0x0000000a0c007c0c */ /* 0x004fe2000bf25270 */
[----:B------:R-:W-:-:S12]  /*03b0*/  IMAD.U32 R12, RZ, RZ, UR5 ;  /* 0x00000005ff0c7e24 */ /* 0x000fd8000f8e00ff */
[----:B------:R-:W-:Y:S05]  /*03c0*/  @P1 BRA `(.L_x_278) ;  /* 0x00000000001c1947 */ /* 0x000fea0003800000 */
[----:B------:R-:W1:Y:S01]  /*03d0*/  S2R R12, SR_LANEID ;  /* 0x00000000000c7919 */ /* 0x000e620000000000 */
[----:B------:R-:W-:Y:S02]  /*03e0*/  VOTEU.ANY UR11, UPT, PT ;  /* 0x00000000000b7886 */ /* 0x000fe400038e0100 */
[----:B------:R-:W-:Y:S02]  /*03f0*/  UFLO.U32 UR12, UR11 ;  /* 0x0000000b000c72bd */ /* 0x000fe400080e0000 */
[----:B------:R-:W2:Y:S04]  /*0400*/  POPC R13, UR11 ;  /* 0x0000000b000d7d09 */ /* 0x000ea80008000000 */
[----:B-1----:R-:W-:-:S13]  /*0410*/  ISETP.EQ.U32.AND P1, PT, R12, UR12, PT ;  /* 0x0000000c0c007c0c */ /* 0x002fda000bf22070 */
[----:B--2---:R1:W-:Y:S04]  /*0420*/  @P1 REDG.E.ADD.STRONG.GPU desc[UR8][R8.64+-0x8], R13 ;  /* 0xfffff80d0800198e */ /* 0x0043e8000c12e108 */
[----:B------:R1:W5:Y:S02]  /*0430*/  LDG.E R12, desc[UR8][R2.64] ;  /* 0x00000008020c7981 */ /* 0x000364000c1e1900 */
.L_x_278:
[----:B-----5:R-:W-:-:S13]  /*0440*/  ISETP.NE.AND P1, PT, R12, UR5, PT ;  /* 0x000000050c007c0c */ /* 0x020fda000bf25270 */
[----:B------:R-:W-:Y:S05]  /*0450*/  @P1 BRA `(.L_x_277) ;  /* 0x0000000000301947 */ /* 0x000fea0003800000 */
[----:B------:R-:W2:Y:S01]  /*0460*/  LDG.E R12, desc[UR8][R2.64+0x4] ;  /* 0x00000408020c7981 */ /* 0x000ea2000c1e1900 */
[----:B------:R-:W-:-:S06]  /*0470*/  UIADD3 UR11, UPT, UPT, UR10, 0x1, URZ ;  /* 0x000000010a0b7890 */ /* 0x000fcc000fffe0ff */
[----:B--2---:R-:W-:Y:S01]  /*0480*/  ISETP.NE.AND P1, PT, R12, UR11, PT ;  /* 0x0000000b0c007c0c */ /* 0x004fe2000bf25270 */
[----:B------:R-:W-:-:S12]  /*0490*/  IMAD.U32 R12, RZ, RZ, UR5 ;  /* 0x00000005ff0c7e24 */ /* 0x000fd8000f8e00ff */
[----:B------:R-:W-:Y:S05]  /*04a0*/  @P1 BRA `(.L_x_277) ;  /* 0x00000000001c1947 */ /* 0x000fea0003800000 */
[----:B------:R-:W2:Y:S01]  /*04b0*/  S2R R12, SR_LANEID ;  /* 0x00000000000c7919 */ /* 0x000ea20000000000 */
[----:B------:R-:W-:Y:S02]  /*04c0*/  VOTEU.ANY UR11, UPT, PT ;  /* 0x00000000000b7886 */ /* 0x000fe400038e0100 */
[----:B------:R-:W-:Y:S02]  /*04d0*/  UFLO.U32 UR12, UR11 ;  /* 0x0000000b000c72bd */ /* 0x000fe400080e0000 */
[----:B-1----:R-:W1:Y:S04]  /*04e0*/  POPC R13, UR11 ;  /* 0x0000000b000d7d09 */ /* 0x002e680008000000 */
[----:B--2---:R-:W-:-:S13]  /*04f0*/  ISETP.EQ.U32.AND P1, PT, R12, UR12, PT ;  /* 0x0000000c0c007c0c */ /* 0x004fda000bf22070 */
[----:B-1----:R2:W-:Y:S04]  /*0500*/  @P1 REDG.E.ADD.STRONG.GPU desc[UR8][R8.64+-0x4], R13 ;  /* 0xfffffc0d0800198e */ /* 0x0025e8000c12e108 */
[----:B------:R2:W5:Y:S02]  /*0510*/  LDG.E R12, desc[UR8][R2.64] ;  /* 0x00000008020c7981 */ /* 0x000564000c1e1900 */
.L_x_277:
[----:B-----5:R-:W-:-:S13]  /*0520*/  ISETP.NE.AND P1, PT, R12, UR5, PT ;  /* 0x000000050c007c0c */ /* 0x020fda000bf25270 */
[----:B------:R-:W-:Y:S05]  /*0530*/  @P1 BRA `(.L_x_279) ;  /* 0x0000000000281947 */ /* 0x000fea0003800000 */
[----:B------:R-:W3:Y:S01]  /*0540*/  LDG.E R12, desc[UR8][R2.64+0x4] ;  /* 0x00000408020c7981 */ /* 0x000ee2000c1e1900 */
[----:B------:R-:W-:-:S06]  /*0550*/  UIADD3 UR11, UPT, UPT, UR10, 0x2, URZ ;  /* 0x000000020a0b7890 */ /* 0x000fcc000fffe0ff */
[----:B---3--:R-:W-:-:S13]  /*0560*/  ISETP.NE.AND P1, PT, R12, UR11, PT ;  /* 0x0000000b0c007c0c */ /* 0x008fda000bf25270 */
[----:B------:R-:W-:Y:S05]  /*0570*/  @P1 BRA `(.L_x_279) ;  /* 0x0000000000181947 */ /* 0x000fea0003800000 */
[----:B------:R-:W3:Y:S01]  /*0580*/  S2R R12, SR_LANEID ;  /* 0x00000000000c7919 */ /* 0x000ee20000000000 */
[----:B------:R-:W-:Y:S02]  /*0590*/  VOTEU.ANY UR11, UPT, PT ;  /* 0x00000000000b7886 */ /* 0x000fe400038e0100 */
[----:B------:R-:W-:Y:S02]  /*05a0*/  UFLO.U32 UR12, UR11 ;  /* 0x0000000b000c72bd */ /* 0x000fe400080e0000 */
[----:B-12---:R-:W1:Y:S04]  /*05b0*/  POPC R13, UR11 ;  /* 0x0000000b000d7d09 */ /* 0x006e680008000000 */
[----:B---3--:R-:W-:-:S13]  /*05c0*/  ISETP.EQ.U32.AND P1, PT, R12, UR12, PT ;  /* 0x0000000c0c007c0c */ /* 0x008fda000bf22070 */
[----:B-1----:R3:W-:Y:S02]  /*05d0*/  @P1 REDG.E.ADD.STRONG.GPU desc[UR8][R8.64], R13 ;  /* 0x0000000d0800198e */ /* 0x0027e4000c12e108 */
.L_x_279:
[----:B------:R-:W-:Y:S01]  /*05e0*/  IADD3 R14, P1, PT, R8, 0x10, RZ ;  /* 0x00000010080e7810 */ /* 0x000fe20007f3e0ff */
[----:B------:R-:W-:Y:S01]  /*05f0*/  UIADD3 UR10, UPT, UPT, UR10, 0x4, URZ ;  /* 0x000000040a0a7890 */ /* 0x000fe2000fffe0ff */
[----:B------:R-:W-:-:S03]  /*0600*/  VIADD R11, R11, 0x4 ;  /* 0x000000040b0b7836 */ /* 0x000fc60000000000 */
[----:B------:R-:W-:Y:S01]  /*0610*/  IMAD.X R15, RZ, RZ, R9, P1 ;  /* 0x000000ffff0f7224 */ /* 0x000fe200008e0609 */
[----:B------:R-:W-:Y:S07]  /*0620*/  @P0 BRA `(.L_x_280) ;  /* 0xfffffffc00000947 */ /* 0x000fee000383ffff */
[----:B-123--:R-:W-:-:S07]  /*0630*/  IMAD.MOV.U32 R8, RZ, RZ, R0 ;  /* 0x000000ffff087224 */ /* 0x00efce00078e0000 */
.L_x_275:
[----:B------:R-:W-:-:S13]  /*0640*/  ISETP.NE.AND P0, PT, R4, RZ, PT ;  /* 0x000000ff0400720c */ /* 0x000fda0003f05270 */
[----:B------:R-:W-:Y:S05]  /*0650*/  @!P0 BRA `(.L_x_281) ;  /* 0x0000000000c88947 */ /* 0x000fea0003800000 */
[----:B0-----:R-:W2:Y:S01]  /*0660*/  LDG.E R6, desc[UR8][R2.64] ;  /* 0x0000000802067981 */ /* 0x001ea2000c1e1900 */
[----:B------:R-:W-:Y:S02]  /*0670*/  ISETP.NE.AND P0, PT, R4, 0x1, PT ;  /* 0x000000010400780c */ /* 0x000fe40003f05270 */
[----:B--2---:R-:W-:-:S13]  /*0680*/  ISETP.NE.AND P1, PT, R6, UR5, PT ;  /* 0x0000000506007c0c */ /* 0x004fda000bf25270 */
[----:B------:R-:W-:Y:S05]  /*0690*/  @P1 BRA `(.L_x_282) ;  /* 0x0000000000301947 */ /* 0x000fea0003800000 */
[----:B------:R-:W2:Y:S02]  /*06a0*/  LDG.E R7, desc[UR8][R2.64+0x4] ;  /* 0x0000040802077981 */ /* 0x000ea4000c1e1900 */
[----:B--2---:R-:W-:-:S13]  /*06b0*/  ISETP.NE.AND P1, PT, R7, R8, PT ;  /* 0x000000080700720c */ /* 0x004fda0003f25270 */
[----:B------:R-:W-:Y:S05]  /*06c0*/  @P1 BRA `(.L_x_282) ;  /* 0x0000000000241947 */ /* 0x000fea0003800000 */
[----:B------:R-:W0:Y:S01]  /*06d0*/  S2R R9, SR_LANEID ;  /* 0x0000000000097919 */ /* 0x000e220000000000 */
[----:B------:R-:W1:Y:S01]  /*06e0*/  LDC.64 R6, c[0x0][0x388] ;  /* 0x0000e200ff067b82 */ /* 0x000e620000000a00 */
[----:B------:R-:W-:Y:S02]  /*06f0*/  VOTEU.ANY UR10, UPT, PT ;  /* 0x00000000000a7886 */ /* 0x000fe400038e0100 */
[----:B------:R-:W-:Y:S02]  /*0700*/  UFLO.U32 UR11, UR10 ;  /* 0x0000000a000b72bd */ /* 0x000fe400080e0000 */
[----:B------:R-:W2:Y:S04]  /*0710*/  POPC R11, UR10 ;  /* 0x0000000a000b7d09 */ /* 0x000ea80008000000 */
[----:B0-----:R-:W-:Y:S01]  /*0720*/  ISETP.EQ.U32.AND P1, PT, R9, UR11, PT ;  /* 0x0000000b09007c0c */ /* 0x001fe2000bf22070 */
[----:B------:R-:W-:-:S04]  /*0730*/  VIADD R9, R8, UR13 ;  /* 0x0000000d08097c36 */ /* 0x000fc80008000000 */
[----:B-1----:R-:W-:-:S08]  /*0740*/  IMAD.WIDE.U32 R6, R9, 0x4, R6 ;  /* 0x0000000409067825 */ /* 0x002fd000078e0006 */
[----:B--2---:R0:W-:Y:S02]  /*0750*/  @P1 REDG.E.ADD.STRONG.GPU desc[UR8][R6.64], R11 ;  /* 0x0000000b0600198e */ /* 0x0041e4000c12e108 */
.L_x_282:
[----:B------:R-:W-:Y:S05]  /*0760*/  @!P0 BRA `(.L_x_281) ;  /* 0x0000000000848947 */ /* 0x000fea0003800000 */
[----:B------:R-:W2:Y:S01]  /*0770*/  LDG.E R9, desc[UR8][R2.64] ;  /* 0x0000000802097981 */ /* 0x000ea2000c1e1900 */
[----:B------:R-:W1:Y:S01]  /*0780*/  LDC.64 R12, c[0x0][0x388] ;  /* 0x0000e200ff0c7b82 */ /* 0x000e620000000a00 */
[----:B0-----:R-:W-:-:S05]  /*0790*/  IADD3 R7, P0, PT, R8, UR13, RZ ;  /* 0x0000000d08077c10 */ /* 0x001fca000ff1e0ff */
[----:B------:R-:W-:Y:S01]  /*07a0*/  IMAD.X R10, RZ, RZ, RZ, P0 ;  /* 0x000000ffff0a7224 */ /* 0x000fe200000e06ff */
[----:B------:R-:W-:Y:S02]  /*07b0*/  ISETP.NE.AND P0, PT, R4, 0x2, PT ;  /* 0x000000020400780c */ /* 0x000fe40003f05270 */
[----:B-1----:R-:W-:-:S04]  /*07c0*/  LEA R6, P2, R7, R12, 0x2 ;  /* 0x0000000c07067211 */ /* 0x002fc800078410ff */
[----:B------:R-:W-:Y:S02]  /*07d0*/  LEA.HI.X R7, R7, R13, R10, 0x2, P2 ;  /* 0x0000000d07077211 */ /* 0x000fe400010f140a */
[----:B--2---:R-:W-:-:S13]  /*07e0*/  ISETP.NE.AND P1, PT, R9, UR5, PT ;  /* 0x0000000509007c0c */ /* 0x004fda000bf25270 */
[----:B------:R-:W-:Y:S05]  /*07f0*/  @P1 BRA `(.L_x_283) ;  /* 0x0000000000281947 */ /* 0x000fea0003800000 */
[----:B------:R-:W2:Y:S01]  /*0800*/  LDG.E R9, desc[UR8][R2.64+0x4] ;  /* 0x0000040802097981 */ /* 0x000ea2000c1e1900 */
[----:B------:R-:W-:-:S05]  /*0810*/  VIADD R10, R8, 0x1 ;  /* 0x00000001080a7836 */ /* 0x000fca0000000000 */
[----:B--2---:R-:W-:-:S13]  /*0820*/  ISETP.NE.AND P1, PT, R9, R10, PT ;  /* 0x0000000a0900720c */ /* 0x004fda0003f25270 */
[----:B------:R-:W-:Y:S05]  /*0830*/  @P1 BRA `(.L_x_283) ;  /* 0x0000000000181947 */ /* 0x000fea0003800000 */
[----:B------:R-:W0:Y:S01]  /*0840*/  S2R R10, SR_LANEID ;  /* 0x00000000000a7919 */ /* 0x000e220000000000 */
[----:B------:R-:W-:Y:S02]  /*0850*/  VOTEU.ANY UR10, UPT, PT ;  /* 0x00000000000a7886 */ /* 0x000fe400038e0100 */
[----:B------:R-:W-:Y:S02]  /*0860*/  UFLO.U32 UR11, UR10 ;  /* 0x0000000a000b72bd */ /* 0x000fe400080e0000 */
[----:B------:R-:W1:Y:S04]  /*0870*/  POPC R9, UR10 ;  /* 0x0000000a00097d09 */ /* 0x000e680008000000 */
[----:B0-----:R-:W-:-:S13]  /*0880*/  ISETP.EQ.U32.AND P1, PT, R10, UR11, PT ;  /* 0x0000000b0a007c0c */ /* 0x001fda000bf22070 */
[----:B-1----:R0:W-:Y:S02]  /*0890*/  @P1 REDG.E.ADD.STRONG.GPU desc[UR8][R6.64+0x4], R9 ;  /* 0x000004090600198e */ /* 0x0021e4000c12e108 */
.L_x_283:
[----:B------:R-:W-:Y:S05]  /*08a0*/  @!P0 BRA `(.L_x_281) ;  /* 0x0000000000348947 */ /* 0x000fea0003800000 */
[----:B0-----:R-:W2:Y:S02]  /*08b0*/  LDG.E R9, desc[UR8][R2.64] ;  /* 0x0000000802097981 */ /* 0x001ea4000c1e1900 */
        /* <DEDUP_REMOVED lines=12> */
.L_x_281:
[----:B------:R-:W2:Y:S01]  /*0980*/  LDCU UR10, c[0x0][0x390] ;  /* 0x00007200ff0a77ac */ /* 0x000ea20008000800 */
[----:B------:R-:W-:-:S04]  /*0990*/  UIADD3 UR5, UPT, UPT, UR5, 0x1, URZ ;  /* 0x0000000105057890 */ /* 0x000fc8000fffe0ff */
[----:B--2---:R-:W-:-:S09]  /*09a0*/  UISETP.NE.AND UP1, UPT, UR5, UR10, UPT ;  /* 0x0000000a0500728c */ /* 0x004fd2000bf25270 */
[----:B------:R-:W-:Y:S05]  /*09b0*/  BRA.U UP1, `(.L_x_284) ;  /* 0xfffffff501dc7547 */ /* 0x000fea000b83ffff */
[----:B------:R-:W-:-:S05]  /*09c0*/  UMOV UR5, URZ ;  /* 0x000000ff00057c82 */ /* 0x000fca0008000000 */
.L_x_294:
[----:B--2---:R-:W2:Y:S01]  /*09d0*/  LDCU UR10, c[0x0][0x390] ;  /* 0x00007200ff0a77ac */ /* 0x004ea20008000800 */
[----:B------:R-:W-:Y:S01]  /*09e0*/  IMAD.MOV.U32 R8, RZ, RZ, RZ ;  /* 0x000000ffff087224 */ /* 0x000fe200078e00ff */
[----:B--2---:R-:W-:Y:S02]  /*09f0*/  UISETP.GE.U32.AND UP1, UPT, UR10, 0x4, UPT ;  /* 0x000000040a00788c */ /* 0x004fe4000bf26070 */
[----:B------:R-:W-:-:S07]  /*0a00*/  UIMAD UR12, UR5, UR10, URZ ;  /* 0x0000000a050c72a4 */ /* 0x000fce000f8e02ff */
[----:B-1-34-:R-:W-:Y:S05]  /*0a10*/  BRA.U !UP1, `(.L_x_285) ;  /* 0x00000005090c7547 */ /* 0x01afea000b800000 */
[----:B01----:R-:W0:Y:S01]  /*0a20*/  LDC.64 R6, c[0x0][0x388] ;  /* 0x0000e200ff067b82 */ /* 0x003e220000000a00 */
[----:B------:R-:W-:-:S07]  /*0a30*/  IMAD.MOV.U32 R13, RZ, RZ, RZ ;  /* 0x000000ffff0d7224 */ /* 0x000fce00078e00ff */
[----:B------:R-:W1:Y:S02]  /*0a40*/  LDC.64 R8, c[0x0][0x388] ;  /* 0x0000e200ff087b82 */ /* 0x000e640000000a00 */
.L_x_290:
[----:B--2---:R-:W2:Y:S01]  /*0a50*/  LDG.E R12, desc[UR8][R2.64+0x4] ;  /* 0x00000408020c7981 */ /* 0x004ea2000c1e1900 */
[----:B-1-3--:R-:W-:-:S04]  /*0a60*/  IADD3 R11, P2, PT, R13, UR12, RZ ;  /* 0x0000000c0d0b7c10 */ /* 0x00afc8000ff5e0ff */
[----:B-1----:R-:W-:Y:S01]  /*0a70*/  LEA R10, P0, R11, R8, 0x2 ;  /* 0x000000080b0a7211 */ /* 0x002fe200078010ff */
[----:B------:R-:W-:Y:S01]  /*0a80*/  IMAD.X R16, RZ, RZ, RZ, P2 ;  /* 0x000000ffff107224 */ /* 0x000fe200010e06ff */
[----:B--2---:R-:W-:-:S13]  /*0a90*/  ISETP.NE.AND P1, PT, R12, UR5, PT ;  /* 0x000000050c007c0c */ /* 0x004fda000bf25270 */
[----:B------:R-:W-:Y:S05]  /*0aa0*/  @P1 BRA `(.L_x_286) ;  /* 0x0000000000341947 */ /* 0x000fea0003800000 */
[----:B------:R-:W2:Y:S02]  /*0ab0*/  LDG.E R12, desc[UR8][R2.64+0x8] ;  /* 0x00000808020c7981 */ /* 0x000ea4000c1e1900 */
[----:B--2---:R-:W-:Y:S01]  /*0ac0*/  ISETP.NE.AND P1, PT, R12, R13, PT ;  /* 0x0000000d0c00720c */ /* 0x004fe20003f25270 */
[----:B------:R-:W-:-:S12]  /*0ad0*/  IMAD.U32 R12, RZ, RZ, UR5 ;  /* 0x00000005ff0c7e24 */ /* 0x000fd8000f8e00ff */
[----:B------:R-:W-:Y:S05]  /*0ae0*/  @P1 BRA `(.L_x_286) ;  /* 0x0000000000241947 */ /* 0x000fea0003800000 */
[----:B------:R-:W1:Y:S01]  /*0af0*/  S2R R12, SR_LANEID ;  /* 0x00000000000c7919 */ /* 0x000e620000000000 */
[----:B------:R-:W-:Y:S01]  /*0b00*/  VOTEU.ANY UR10, UPT, PT ;  /* 0x00000000000a7886 */ /* 0x000fe200038e0100 */
[----:B------:R-:W-:Y:S01]  /*0b10*/  VIADD R15, R13, UR12 ;  /* 0x0000000c0d0f7c36 */ /* 0x000fe20008000000 */
[----:B------:R-:W-:Y:S02]  /*0b20*/  UFLO.U32 UR11, UR10 ;  /* 0x0000000a000b72bd */ /* 0x000fe400080e0000 */
[----:B------:R-:W2:Y:S01]  /*0b30*/  POPC R17, UR10 ;  /* 0x0000000a00117d09 */ /* 0x000ea20008000000 */
[----:B0-----:R-:W-:-:S03]  /*0b40*/  IMAD.WIDE.U32 R14, R15, 0x4, R6 ;  /* 0x000000040f0e7825 */ /* 0x001fc600078e0006 */
[----:B-1----:R-:W-:-:S13]  /*0b50*/  ISETP.EQ.U32.AND P1, PT, R12, UR11, PT ;  /* 0x0000000b0c007c0c */ /* 0x002fda000bf22070 */
[----:B--2---:R1:W-:Y:S04]  /*0b60*/  @P1 REDG.E.ADD.STRONG.GPU desc[UR8][R14.64], R17 ;  /* 0x000000110e00198e */ /* 0x0043e8000c12e108 */
[----:B------:R1:W5:Y:S02]  /*0b70*/  LDG.E R12, desc[UR8][R2.64+0x4] ;  /* 0x00000408020c7981 */ /* 0x000364000c1e1900 */
.L_x_286:
[----:B-----5:R-:W-:Y:S02]  /*0b80*/  ISETP.NE.AND P1, PT, R12, UR5, PT ;  /* 0x000000050c007c0c */ /* 0x020fe4000bf25270 */
[----:B------:R-:W-:-:S11]  /*0b90*/  LEA.HI.X R11, R11, R9, R16, 0x2, P0 ;  /* 0x000000090b0b7211 */ /* 0x000fd600000f1410 */
[----:B------:R-:W-:Y:S05]  /*0ba0*/  @P1 BRA `(.L_x_287) ;  /* 0x0000000000681947 */ /* 0x000fea0003800000 */
[----:B-1----:R-:W2:Y:S01]  /*0bb0*/  LDG.E R15, desc[UR8][R2.64+0x8] ;  /* 0x00000808020f7981 */ /* 0x002ea2000c1e1900 */
[----:B------:R-:W-:-:S05]  /*0bc0*/  VIADD R12, R13, 0x1 ;  /* 0x000000010d0c7836 */ /* 0x000fca0000000000 */
[----:B--2---:R-:W-:Y:S01]  /*0bd0*/  ISETP.NE.AND P0, PT, R15, R12, PT ;  /* 0x0000000c0f00720c */ /* 0x004fe20003f05270 */
        /* <DEDUP_REMOVED lines=9> */
.L_x_288:
[----:B-----5:R-:W-:-:S13]  /*0c70*/  ISETP.NE.AND P0, PT, R12, UR5, PT ;  /* 0x000000050c007c0c */ /* 0x020fda000bf05270 */
        /* <DEDUP_REMOVED lines=13> */
.L_x_287:
[----:B-----5:R-:W-:-:S13]  /*0d50*/  ISETP.NE.AND P0, PT, R12, UR5, PT ;  /* 0x000000050c007c0c */ /* 0x020fda000bf05270 */
[----:B------:R-:W-:Y:S05]  /*0d60*/  @P0 BRA `(.L_x_289) ;  /* 0x0000000000280947 */ /* 0x000fea0003800000 */
[----:B-12---:R-:W2:Y:S01]  /*0d70*/  LDG.E R15, desc[UR8][R2.64+0x8] ;  /* 0x00000808020f7981 */ /* 0x006ea2000c1e1900 */
[----:B------:R-:W-:-:S05]  /*0d80*/  VIADD R12, R13, 0x3 ;  /* 0x000000030d0c7836 */ /* 0x000fca0000000000 */
[----:B--2---:R-:W-:-:S13]  /*0d90*/  ISETP.NE.AND P0, PT, R15, R12, PT ;  /* 0x0000000c0f00720c */ /* 0x004fda0003f05270 */
[----:B------:R-:W-:Y:S05]  /*0da0*/  @P0 BRA `(.L_x_289) ;  /* 0x0000000000180947 */ /* 0x000fea0003800000 */
[----:B------:R-:W1:Y:S01]  /*0db0*/  S2R R12, SR_LANEID ;  /* 0x00000000000c7919 */ /* 0x000e620000000000 */
[----:B------:R-:W-:Y:S02]  /*0dc0*/  VOTEU.ANY UR10, UPT, PT ;  /* 0x00000000000a7886 */ /* 0x000fe400038e0100 */
[----:B------:R-:W-:Y:S02]  /*0dd0*/  UFLO.U32 UR11, UR10 ;  /* 0x0000000a000b72bd */ /* 0x000fe400080e0000 */
[----:B------:R-:W2:Y:S04]  /*0de0*/  POPC R15, UR10 ;  /* 0x0000000a000f7d09 */ /* 0x000ea80008000000 */
[----:B-1----:R-:W-:-:S13]  /*0df0*/  ISETP.EQ.U32.AND P0, PT, R12, UR11, PT ;  /* 0x0000000b0c007c0c */ /* 0x002fda000bf02070 */
[----:B--2---:R3:W-:Y:S02]  /*0e00*/  @P0 REDG.E.ADD.STRONG.GPU desc[UR8][R10.64+0xc], R15 ;  /* 0x00000c0f0a00098e */ /* 0x0047e4000c12e108 */
.L_x_289:
[----:B------:R-:W-:-:S05]  /*0e10*/  VIADD R13, R13, 0x4 ;  /* 0x000000040d0d7836 */ /* 0x000fca0000000000 */
[----:B------:R-:W-:-:S13]  /*0e20*/  ISETP.NE.AND P0, PT, R13, R0, PT ;  /* 0x000000000d00720c */ /* 0x000fda0003f05270 */
[----:B------:R-:W-:Y:S05]  /*0e30*/  @P0 BRA `(.L_x_290) ;  /* 0xfffffffc00040947 */ /* 0x000fea000383ffff */
[----:B------:R-:W-:-:S07]  /*0e40*/  IMAD.MOV.U32 R8, RZ, RZ, R0 ;  /* 0x000000ffff087224 */ /* 0x000fce00078e0000 */
.L_x_285:
[----:B------:R-:W-:-:S13]  /*0e50*/  ISETP.NE.AND P0, PT, R4, RZ, PT ;  /* 0x000000ff0400720c */ /* 0x000fda0003f05270 */
[----:B------:R-:W-:Y:S05]  /*0e60*/  @!P0 BRA `(.L_x_291) ;  /* 0x0000000000c88947 */ /* 0x000fea0003800000 */
[----:B01----:R-:W4:Y:S01]  /*0e70*/  LDG.E R6, desc[UR8][R2.64+0x4] ;  /* 0x0000040802067981 */ /* 0x003f22000c1e1900 */
[----:B------:R-:W-:Y:S02]  /*0e80*/  ISETP.NE.AND P0, PT, R4, 0x1, PT ;  /* 0x000000010400780c */ /* 0x000fe40003f05270 */
[----:B----4-:R-:W-:-:S13]  /*0e90*/  ISETP.NE.AND P1, PT, R6, UR5, PT ;  /* 0x0000000506007c0c */ /* 0x010fda000bf25270 */
[----:B------:R-:W-:Y:S05]  /*0ea0*/  @P1 BRA `(.L_x_292) ;  /* 0x0000000000301947 */ /* 0x000fea0003800000 */
[----:B------:R-:W4:Y:S02]  /*0eb0*/  LDG.E R7, desc[UR8][R2.64+0x8] ;  /* 0x0000080802077981 */ /* 0x000f24000c1e1900 */
[----:B----4-:R-:W-:-:S13]  /*0ec0*/  ISETP.NE.AND P1, PT, R7, R8, PT ;  /* 0x000000080700720c */ /* 0x010fda0003f25270 */
[----:B------:R-:W-:Y:S05]  /*0ed0*/  @P1 BRA `(.L_x_292) ;  /* 0x0000000000241947 */ /* 0x000fea0003800000 */
[----:B------:R-:W0:Y:S01]  /*0ee0*/  S2R R9, SR_LANEID ;  /* 0x0000000000097919 */ /* 0x000e220000000000 */
[----:B------:R-:W1:Y:S01]  /*0ef0*/  LDC.64 R6, c[0x0][0x388] ;  /* 0x0000e200ff067b82 */ /* 0x000e620000000a00 */
[----:B------:R-:W-:Y:S02]  /*0f00*/  VOTEU.ANY UR10, UPT, PT ;  /* 0x00000000000a7886 */ /* 0x000fe400038e0100 */
[----:B------:R-:W-:Y:S02]  /*0f10*/  UFLO.U32 UR11, UR10 ;  /* 0x0000000a000b72bd */ /* 0x000fe400080e0000 */
[----:B--23--:R-:W2:Y:S04]  /*0f20*/  POPC R11, UR10 ;  /* 0x0000000a000b7d09 */ /* 0x00cea80008000000 */
[----:B0-----:R-:W-:Y:S01]  /*0f30*/  ISETP.EQ.U32.AND P1, PT, R9, UR11, PT ;  /* 0x0000000b09007c0c */ /* 0x001fe2000bf22070 */
[----:B------:R-:W-:-:S04]  /*0f40*/  VIADD R9, R8, UR12 ;  /* 0x0000000c08097c36 */ /* 0x000fc80008000000 */
[----:B-1----:R-:W-:-:S08]  /*0f50*/  IMAD.WIDE.U32 R6, R9, 0x4, R6 ;  /* 0x0000000409067825 */ /* 0x002fd000078e0006 */
[----:B--2---:R0:W-:Y:S02]  /*0f60*/  @P1 REDG.E.ADD.STRONG.GPU desc[UR8][R6.64], R11 ;  /* 0x0000000b0600198e */ /* 0x0041e4000c12e108 */
.L_x_292:
[----:B------:R-:W-:Y:S05]  /*0f70*/  @!P0 BRA `(.L_x_291) ;  /* 0x0000000000848947 */ /* 0x000fea0003800000 */
[----:B------:R-:W4:Y:S01]  /*0f80*/  LDG.E R9, desc[UR8][R2.64+0x4] ;  /* 0x0000040802097981 */ /* 0x000f22000c1e1900 */
[----:B------:R-:W1:Y:S01]  /*0f90*/  LDC.64 R12, c[0x0][0x388] ;  /* 0x0000e200ff0c7b82 */ /* 0x000e620000000a00 */
[----:B0-----:R-:W-:-:S05]  /*0fa0*/  IADD3 R7, P0, PT, R8, UR12, RZ ;  /* 0x0000000c08077c10 */ /* 0x001fca000ff1e0ff */
[----:B--23--:R-:W-:Y:S01]  /*0fb0*/  IMAD.X R10, RZ, RZ, RZ, P0 ;  /* 0x000000ffff0a7224 */ /* 0x00cfe200000e06ff */
[----:B------:R-:W-:Y:S02]  /*0fc0*/  ISETP.NE.AND P0, PT, R4, 0x2, PT ;  /* 0x000000020400780c */ /* 0x000fe40003f05270 */
[----:B-1----:R-:W-:-:S04]  /*0fd0*/  LEA R6, P2, R7, R12, 0x2 ;  /* 0x0000000c07067211 */ /* 0x002fc800078410ff */
[----:B------:R-:W-:Y:S02]  /*0fe0*/  LEA.HI.X R7, R7, R13, R10, 0x2, P2 ;  /* 0x0000000d07077211 */ /* 0x000fe400010f140a */
[----:B----4-:R-:W-:-:S13]  /*0ff0*/  ISETP.NE.AND P1, PT, R9, UR5, PT ;  /* 0x0000000509007c0c */ /* 0x010fda000bf25270 */
        /* <DEDUP_REMOVED lines=11> */
.L_x_293:
        /* <DEDUP_REMOVED lines=14> */
.L_x_291:
[----:B------:R-:W5:Y:S01]  /*1190*/  LDCU UR10, c[0x0][0x390] ;  /* 0x00007200ff0a77ac */ /* 0x000f620008000800 */
[----:B------:R-:W-:-:S04]  /*11a0*/  UIADD3 UR5, UPT, UPT, UR5, 0x1, URZ ;  /* 0x0000000105057890 */ /* 0x000fc8000fffe0ff */
[----:B-----5:R-:W-:-:S09]  /*11b0*/  UISETP.NE.AND UP1, UPT, UR5, UR10, UPT ;  /* 0x0000000a0500728c */ /* 0x020fd2000bf25270 */
[----:B------:R-:W-:Y:S05]  /*11c0*/  BRA.U UP1, `(.L_x_294) ;  /* 0xfffffff901007547 */ /* 0x000fea000b83ffff */
[----:B------:R-:W-:-:S05]  /*11d0*/  UMOV UR5, URZ ;  /* 0x000000ff00057c82 */ /* 0x000fca0008000000 */
.L_x_304:
[----:B------:R-:W5:Y:S01]  /*11e0*/  LDCU UR10, c[0x0][0x390] ;  /* 0x00007200ff0a77ac */ /* 0x000f620008000800 */
[----:B------:R-:W-:Y:S01]  /*11f0*/  IMAD.MOV.U32 R8, RZ, RZ, RZ ;  /* 0x000000ffff087224 */ /* 0x000fe200078e00ff */
[----:B-----5:R-:W-:Y:S02]  /*1200*/  UISETP.GE.U32.AND UP1, UPT, UR10, 0x4, UPT ;  /* 0x000000040a00788c */ /* 0x020fe4000bf26070 */
[----:B------:R-:W-:-:S07]  /*1210*/  UIMAD UR12, UR5, UR10, URZ ;  /* 0x0000000a050c72a4 */ /* 0x000fce000f8e02ff */
[----:B------:R-:W-:Y:S05]  /*1220*/  BRA.U !UP1, `(.L_x_295) ;  /* 0x00000005090c7547 */ /* 0x000fea000b800000 */
[----:B01--4-:R-:W0:Y:S01]  /*1230*/  LDC.64 R6, c[0x0][0x388] ;  /* 0x0000e200ff067b82 */ /* 0x013e220000000a00 */
[----:B------:R-:W-:-:S07]  /*1240*/  IMAD.MOV.U32 R13, RZ, RZ, RZ ;  /* 0x000000ffff0d7224 */ /* 0x000fce00078e00ff */
[----:B------:R-:W1:Y:S02]  /*1250*/  LDC.64 R8, c[0x0][0x388] ;  /* 0x0000e200ff087b82 */ /* 0x000e640000000a00 */
.L_x_300:
[----:B------:R-:W4:Y:S01]  /*1260*/  LDG.E R12, desc[UR8][R2.64+0x8] ;  /* 0x00000808020c7981 */ /* 0x000f22000c1e1900 */
[----:B-123--:R-:W-:-:S04]  /*1270*/  IADD3 R11, P2, PT, R13, UR12, RZ ;  /* 0x0000000c0d0b7c10 */ /* 0x00efc8000ff5e0ff */
[----:B-1----:R-:W-:Y:S01]  /*1280*/  LEA R10, P0, R11, R8, 0x2 ;  /* 0x000000080b0a7211 */ /* 0x002fe200078010ff */
[----:B------:R-:W-:Y:S01]  /*1290*/  IMAD.X R16, RZ, RZ, RZ, P2 ;  /* 0x000000ffff107224 */ /* 0x000fe200010e06ff */
[----:B----4-:R-:W-:-:S13]  /*12a0*/  ISETP.NE.AND P1, PT, R12, UR5, PT ;  /* 0x000000050c007c0c */ /* 0x010fda000bf25270 */
        /* <DEDUP_REMOVED lines=14> */
.L_x_296:
        /* <DEDUP_REMOVED lines=15> */
.L_x_298:
        /* <DEDUP_REMOVED lines=14> */
.L_x_297:
        /* <DEDUP_REMOVED lines=12> */
.L_x_299:
[----:B------:R-:W-:-:S05]  /*1620*/  VIADD R13, R13, 0x4 ;  /* 0x000000040d0d7836 */ /* 0x000fca0000000000 */
[----:B------:R-:W-:-:S13]  /*1630*/  ISETP.NE.AND P0, PT, R13, R0, PT ;  /* 0x000000000d00720c */ /* 0x000fda0003f05270 */
[----:B------:R-:W-:Y:S05]  /*1640*/  @P0 BRA `(.L_x_300) ;  /* 0xfffffffc00040947 */ /* 0x000fea000383ffff */
[----:B------:R-:W-:-:S07]  /*1650*/  IMAD.MOV.U32 R8, RZ, RZ, R0 ;  /* 0x000000ffff087224 */ /* 0x000fce00078e0000 */
.L_x_295:
[----:B------:R-:W-:-:S13]  /*1660*/  ISETP.NE.AND P0, PT, R4, RZ, PT ;  /* 0x000000ff0400720c */ /* 0x000fda0003f05270 */
[----:B------:R-:W-:Y:S05]  /*1670*/  @!P0 BRA `(.L_x_301) ;  /* 0x0000000000c88947 */ /* 0x000fea0003800000 */
[----:B01--4-:R-:W4:Y:S01]  /*1680*/  LDG.E R6, desc[UR8][R2.64+0x8] ;  /* 0x0000080802067981 */ /* 0x013f22000c1e1900 */
        /* <DEDUP_REMOVED lines=15> */
.L_x_302:
        /* <DEDUP_REMOVED lines=20> */
.L_x_303:
        /* <DEDUP_REMOVED lines=14> */
.L_x_301:
[----:B------:R-:W5:Y:S01]  /*19a0*/  LDCU UR10, c[0x0][0x390] ;  /* 0x00007200ff0a77ac */ /* 0x000f620008000800 */
[----:B------:R-:W-:-:S04]  /*19b0*/  UIADD3 UR5, UPT, UPT, UR5, 0x1, URZ ;  /* 0x0000000105057890 */ /* 0x000fc8000fffe0ff */
[----:B-----5:R-:W-:-:S09]  /*19c0*/  UISETP.NE.AND UP1, UPT, UR5, UR10, UPT ;  /* 0x0000000a0500728c */ /* 0x020fd2000bf25270 */
[----:B------:R-:W-:Y:S05]  /*19d0*/  BRA.U UP1, `(.L_x_304) ;  /* 0xfffffff901007547 */ /* 0x000fea000b83ffff */
[----:B------:R-:W-:Y:S05]  /*19e0*/  BRA.U UP0, `(.L_x_305) ;  /* 0xffffffe500b47547 */ /* 0x000fea000b83ffff */
[----:B------:R-:W-:Y:S05]  /*19f0*/  EXIT ;  /* 0x000000000000794d */ /* 0x000fea0003800000 */
.L_x_306:
        /* <DEDUP_REMOVED lines=16> */
.L_x_379:


//--------------------- .text._Z6Div315PiS_i      --------------------------
	.section	.text._Z6Div315PiS_i,"ax",@progbits
	.align	128
        .global         _Z6Div315PiS_i
        .type           _Z6Div315PiS_i,@function
        .size           _Z6Div315PiS_i,(.L_x_380 - _Z6Div315PiS_i)
        .other          _Z6Div315PiS_i,@"STO_CUDA_ENTRY STV_DEFAULT"
_Z6Div315PiS_i:
.text._Z6Div315PiS_i:
[----:B------:R-:W0:Y:S01]  /*0000*/  LDC R1, c[0x0][0x37c] ;  /* 0x0000df00ff017b82 */ /* 0x000e220000000800 */
[----:B------:R-:W1:Y:S01]  /*0010*/  S2R R3, SR_TID.X ;  /* 0x0000000000037919 */ /* 0x000e620000002100 */
[----:B------:R-:W2:Y:S06]  /*0020*/  LDCU UR5, c[0x0][0x2fc] ;  /* 0x00005f80ff0577ac */ /* 0x000eac0008000800 */
[----:B------:R-:W1:Y:S01]  /*0030*/  S2UR UR6, SR_CTAID.X ;  /* 0x00000000000679c3 */ /* 0x000e620000002500 */
[----:B0-----:R-:W-:Y:S01]  /*0040*/  VIADD R1, R1, 0xfffffff8 ;  /* 0xfffffff801017836 */ /* 0x001fe20000000000 */
[----:B------:R-:W0:Y:S01]  /*0050*/  S2R R5, SR_TID.Y ;  /* 0x0000000000057919 */ /* 0x000e220000002200 */
[----:B------:R-:W3:Y:S01]  /*0060*/  LDCU UR4, c[0x0][0x2f8] ;  /* 0x00005f00ff0477ac */ /* 0x000ee20008000800 */
[----:B------:R-:W-:Y:S01]  /*0070*/  BSSY.RECONVERGENT B6, `(.L_x_307) ;  /* 0x0000021000067945 */ /* 0x000fe20003800200 */
[----:B------:R-:W4:Y:S03]  /*0080*/  LDCU.64 UR36, c[0x0][0x358] ;  /* 0x00006b00ff2477ac */ /* 0x000f260008000a00 */
[----:B------:R-:W1:Y:S08]  /*0090*/  LDC R18, c[0x0][0x360] ;  /* 0x0000d800ff127b82 */ /* 0x000e700000000800 */
[----:B------:R-:W0:Y:S01]  /*00a0*/  S2UR UR7, SR_CTAID.Y ;  /* 0x00000000000779c3 */ /* 0x000e220000002600 */
[----:B---3--:R-:W-:-:S07]  /*00b0*/  IADD3 R2, P1, PT, R1, UR4, RZ ;  /* 0x0000000401027c10 */ /* 0x008fce000ff3e0ff */
[----:B------:R-:W0:Y:S01]  /*00c0*/  LDC R0, c[0x0][0x364] ;  /* 0x0000d900ff007b82 */ /* 0x000e220000000800 */
[----:B--2---:R-:W-:Y:S02]  /*00d0*/  IMAD.X R22, RZ, RZ, UR5, P1 ;  /* 0x00000005ff167e24 */ /* 0x004fe400088e06ff */
[----:B-1----:R-:W-:-:S05]  /*00e0*/  IMAD R18, R18, UR6, R3 ;  /* 0x0000000612127c24 */ /* 0x002fca000f8e0203 */
[----:B------:R-:W1:Y:S01]  /*00f0*/  LDC.64 R16, c[0x0][0x380] ;  /* 0x0000e000ff107b82 */ /* 0x000e620000000a00 */
[----:B0-----:R-:W-:-:S05]  /*0100*/  IMAD R3, R0, UR7, R5 ;  /* 0x0000000700037c24 */ /* 0x001fca000f8e0205 */
[----:B------:R-:W-:-:S04]  /*0110*/  LEA R18, R3, R18, 0x2 ;  /* 0x0000001203127211 */ /* 0x000fc800078e10ff */
[C---:B------:R-:W-:Y:S01]  /*0120*/  ISETP.GT.U32.AND P0, PT, R18.reuse, 0x2, PT ;  /* 0x000000021200780c */ /* 0x040fe20003f04070 */
[C---:B-1----:R-:W-:Y:S01]  /*0130*/  IMAD.WIDE.U32 R16, R18.reuse, 0x4, R16 ;  /* 0x0000000412107825 */ /* 0x042fe200078e0010 */
[----:B------:R-:W-:-:S11]  /*0140*/  IADD3 R19, PT, PT, R18, 0x5, RZ ;  /* 0x0000000512137810 */ /* 0x000fd60007ffe0ff */
[----:B----4-:R-:W-:Y:S05]  /*0150*/  @P0 BRA `(.L_x_308) ;  /* 0x0000000000480947 */ /* 0x010fea0003800000 */
[----:B------:R-:W2:Y:S01]  /*0160*/  LDG.E R0, desc[UR36][R16.64] ;  /* 0x0000002410007981 */ /* 0x000ea2000c1e1900 */
[----:B------:R-:W0:Y:S01]  /*0170*/  LDC.64 R8, c[0x0][0x388] ;  /* 0x0000e200ff087b82 */ /* 0x000e220000000a00 */
[----:B------:R-:W2:Y:S02]  /*0180*/  LDCU UR4, c[0x0][0x390] ;  /* 0x00007200ff0477ac */ /* 0x000ea40008000800 */
[----:B------:R-:W2:Y:S04]  /*0190*/  LDG.E R3, desc[UR36][R16.64+0x14] ;  /* 0x0000142410037981 */ /* 0x000ea8000c1e1900 */
[----:B------:R1:W-:Y:S01]  /*01a0*/  STL.64 [R1], R18 ;  /* 0x0000001201007387 */ /* 0x0003e20000100a00 */
[----:B--2---:R-:W-:Y:S01]  /*01b0*/  IMAD R5, R0, UR4, R3 ;  /* 0x0000000400057c24 */ /* 0x004fe2000f8e0203 */
[----:B------:R-:W-:Y:S01]  /*01c0*/  MOV R0, 0x10 ;  /* 0x0000001000007802 */ /* 0x000fe20000000f00 */
[----:B------:R-:W-:Y:S01]  /*01d0*/  IMAD.MOV.U32 R3, RZ, RZ, 0x1 ;  /* 0x00000001ff037424 */ /* 0x000fe200078e00ff */
[----:B------:R-:W2:Y:S01]  /*01e0*/  LDCU.64 UR4, c[0x4][0x8] ;  /* 0x01000100ff0477ac */ /* 0x000ea20008000a00 */
[----:B0-----:R-:W-:-:S05]  /*01f0*/  IMAD.WIDE R8, R5, 0x4, R8 ;  /* 0x0000000405087825 */ /* 0x001fca00078e0208 */
[----:B------:R1:W-:Y:S01]  /*0200*/  REDG.E.ADD.STRONG.GPU desc[UR36][R8.64], R3 ;  /* 0x000000030800798e */ /* 0x0003e2000c12e124 */
[----:B------:R1:W0:Y:S01]  /*0210*/  LDC.64 R10, c[0x4][R0] ;  /* 0x01000000000a7b82 */ /* 0x0002220000000a00 */
[----:B------:R-:W-:Y:S01]  /*0220*/  MOV R6, R2 ;  /* 0x0000000200067202 */ /* 0x000fe20000000f00 */
[----:B------:R-:W-:Y:S01]  /*0230*/  IMAD.MOV.U32 R7, RZ, RZ, R22 ;  /* 0x000000ffff077224 */ /* 0x000fe200078e0016 */
[----:B--2---:R-:W-:Y:S01]  /*0240*/  MOV R4, UR4 ;  /* 0x0000000400047c02 */ /* 0x004fe20008000f00 */
[----:B-1----:R-:W-:-:S07]  /*0250*/  IMAD.U32 R5, RZ, RZ, UR5 ;  /* 0x00000005ff057e24 */ /* 0x002fce000f8e00ff */
[----:B------:R-:W-:-:S07]  /*0260*/  LEPC R20, `(.L_x_308) ;  /* 0x000000001014794e */ /* 0x000fce0000000000 */
[----:B0-----:R-:W-:Y:S05]  /*0270*/  CALL.ABS.NOINC R10 ;  /* 0x000000000a007343 */ /* 0x001fea0003c00000 */
.L_x_308:
[----:B------:R-:W-:Y:S05]  /*0280*/  BSYNC.RECONVERGENT B6 ;  /* 0x0000000000067941 */ /* 0x000fea0003800200 */
.L_x_307:
[----:B------:R-:W-:Y:S01]  /*0290*/  IADD3 R0, PT, PT, R18, -0x4, RZ ;  /* 0xfffffffc12007810 */ /* 0x000fe20007ffe0ff */
[----:B------:R-:W-:Y:S03]  /*02a0*/  BSSY.RECONVERGENT B6, `(.L_x_309) ;  /* 0x0000015000067945 */ /* 0x000fe60003800200 */
[----:B------:R-:W-:-:S13]  /*02b0*/  ISETP.GT.U32.AND P0, PT, R0, 0x2, PT ;  /* 0x000000020000780c */ /* 0x000fda0003f04070 */
[----:B------:R-:W-:Y:S05]  /*02c0*/  @P0 BRA `(.L_x_310) ;  /* 0x0000000000480947 */ /* 0x000fea0003800000 */
        /* <DEDUP_REMOVED lines=18> */
.L_x_310:
[----:B------:R-:W-:Y:S05]  /*03f0*/  BSYNC.RECONVERGENT B6 ;  /* 0x0000000000067941 */ /* 0x000fea0003800200 */
.L_x_309:
[----:B------:R-:W-:-:S04]  /*0400*/  IADD3 R0, PT, PT, R18, -0x8, RZ ;  /* 0xfffffff812007810 */ /* 0x000fc80007ffe0ff */
[----:B------:R-:W-:-:S13]  /*0410*/  ISETP.GT.U32.AND P0, PT, R0, 0x2, PT ;  /* 0x000000020000780c */ /* 0x000fda0003f04070 */
[----:B------:R-:W-:Y:S05]  /*0420*/  @P0 EXIT ;  /* 0x000000000000094d */ /* 0x000fea0003800000 */
        /* <DEDUP_REMOVED lines=18> */
.L_x_311:
[----:B------:R-:W-:Y:S05]  /*0550*/  EXIT ;  /* 0x000000000000794d */ /* 0x000fea0003800000 */
.L_x_312:
        /* <DEDUP_REMOVED lines=10> */
.L_x_380:


//--------------------- .text._Z6Div270PiS_i      --------------------------
	.section	.text._Z6Div270PiS_i,"ax",@progbits
	.align	128
        .global         _Z6Div270PiS_i
        .type           _Z6Div270PiS_i,@function
        .size           _Z6Div270PiS_i,(.L_x_381 - _Z6Div270PiS_i)
        .other          _Z6Div270PiS_i,@"STO_CUDA_ENTRY STV_DEFAULT"
_Z6Div270PiS_i:
.text._Z6Div270PiS_i:
[----:B------:R-:W0:Y:S01]  /*0000*/  LDC R1, c[0x0][0x37c] ;  /* 0x0000df00ff017b82 */ /* 0x000e220000000800 */
[----:B------:R-:W1:Y:S01]  /*0010*/  S2R R0, SR_TID.X ;  /* 0x0000000000007919 */ /* 0x000e620000002100 */
[----:B------:R-:W2:Y:S06]  /*0020*/  LDCU UR5, c[0x0][0x2fc] ;  /* 0x00005f80ff0577ac */ /* 0x000eac0008000800 */
[----:B------:R-:W1:Y:S01]  /*0030*/  LDC R25, c[0x0][0x360] ;  /* 0x0000d800ff197b82 */ /* 0x000e620000000800 */
[----:B0-----:R-:W-:Y:S01]  /*0040*/  IADD3 R1, PT, PT, R1, -0x10, RZ ;  /* 0xfffffff001017810 */ /* 0x001fe20007ffe0ff */
[----:B------:R-:W0:Y:S01]  /*0050*/  S2R R3, SR_TID.Y ;  /* 0x0000000000037919 */ /* 0x000e220000002200 */
[----:B------:R-:W3:Y:S01]  /*0060*/  LDCU UR4, c[0x0][0x2f8] ;  /* 0x00005f00ff0477ac */ /* 0x000ee20008000800 */
[----:B------:R-:W-:Y:S01]  /*0070*/  BSSY.RECONVERGENT B6, `(.L_x_313) ;  /* 0x000002b000067945 */ /* 0x000fe20003800200 */
[----:B------:R-:W4:Y:S03]  /*0080*/  LDCU.64 UR36, c[0x0][0x358] ;  /* 0x00006b00ff2477ac */ /* 0x000f260008000a00 */
[----:B------:R-:W1:Y:S08]  /*0090*/  S2UR UR6, SR_CTAID.X ;  /* 0x00000000000679c3 */ /* 0x000e700000002500 */
[----:B------:R-:W0:Y:S01]  /*00a0*/  S2UR UR7, SR_CTAID.Y ;  /* 0x00000000000779c3 */ /* 0x000e220000002600 */
[----:B---3--:R-:W-:-:S07]  /*00b0*/  IADD3 R2, P1, PT, R1, UR4, RZ ;  /* 0x0000000401027c10 */ /* 0x008fce000ff3e0ff */
[----:B------:R-:W0:Y:S01]  /*00c0*/  LDC R16, c[0x0][0x364] ;  /* 0x0000d900ff107b82 */ /* 0x000e220000000800 */
[----:B--2---:R-:W-:Y:S02]  /*00d0*/  IMAD.X R24, RZ, RZ, UR5, P1 ;  /* 0x00000005ff187e24 */ /* 0x004fe400088e06ff */
[----:B-1----:R-:W-:-:S05]  /*00e0*/  IMAD R25, R25, UR6, R0 ;  /* 0x0000000619197c24 */ /* 0x002fca000f8e0200 */
[----:B------:R-:W1:Y:S01]  /*00f0*/  LDC.64 R22, c[0x0][0x380] ;  /* 0x0000e000ff167b82 */ /* 0x000e620000000a00 */
[----:B0-----:R-:W-:-:S05]  /*0100*/  IMAD R16, R16, UR7, R3 ;  /* 0x0000000710107c24 */ /* 0x001fca000f8e0203 */
[----:B------:R-:W-:Y:S02]  /*0110*/  LEA R16, R16, R25, 0x2 ;  /* 0x0000001910107211 */ /* 0x000fe400078e10ff */
[----:B------:R-:W-:Y:S02]  /*0120*/  LOP3.LUT R25, R25, 0x1, RZ, 0xc0, !PT ;  /* 0x0000000119197812 */ /* 0x000fe400078ec0ff */
[C---:B------:R-:W-:Y:S01]  /*0130*/  ISETP.NE.AND P0, PT, R16.reuse, RZ, PT ;  /* 0x000000ff1000720c */ /* 0x040fe20003f05270 */
[C---:B-1----:R-:W-:Y:S01]  /*0140*/  IMAD.WIDE.U32 R22, R16.reuse, 0x4, R22 ;  /* 0x0000000410167825 */ /* 0x042fe200078e0016 */
[C---:B------:R-:W-:Y:S02]  /*0150*/  IADD3 R17, PT, PT, R16.reuse, 0x4, RZ ;  /* 0x0000000410117810 */ /* 0x040fe40007ffe0ff */
[----:B------:R-:W-:Y:S01]  /*0160*/  ISETP.EQ.U32.AND P0, PT, R25, 0x1, P0 ;  /* 0x000000011900780c */ /* 0x000fe20000702070 */
[C---:B------:R-:W-:Y:S01]  /*0170*/  VIADD R18, R16.reuse, 0x1 ;  /* 0x0000000110127836 */ /* 0x040fe20000000000 */
[----:B------:R-:W-:-:S02]  /*0180*/  IADD3 R19, PT, PT, R16, 0x5, RZ ;  /* 0x0000000510137810 */ /* 0x000fc40007ffe0ff */
[----:B------:R-:W-:-:S13]  /*0190*/  ISETP.GT.U32.OR P0, PT, R16, 0x2, P0 ;  /* 0x000000021000780c */ /* 0x000fda0000704470 */
[----:B----4-:R-:W-:Y:S05]  /*01a0*/  @P0 BRA `(.L_x_314) ;  /* 0x00000000005c0947 */ /* 0x010fea0003800000 */
[----:B------:R-:W2:Y:S01]  /*01b0*/  LDG.E R0, desc[UR36][R22.64] ;  /* 0x0000002416007981 */ /* 0x000ea2000c1e1900 */
[----:B------:R-:W0:Y:S01]  /*01c0*/  LDC.64 R8, c[0x0][0x388] ;  /* 0x0000e200ff087b82 */ /* 0x000e220000000a00 */
[----:B------:R-:W2:Y:S02]  /*01d0*/  LDCU UR4, c[0x0][0x390] ;  /* 0x00007200ff0477ac */ /* 0x000ea40008000800 */
[----:B------:R-:W2:Y:S02]  /*01e0*/  LDG.E R3, desc[UR36][R22.64+0x10] ;  /* 0x0000102416037981 */ /* 0x000ea4000c1e1900 */
[----:B--2---:R-:W-:Y:S02]  /*01f0*/  IMAD R7, R0, UR4, R3 ;  /* 0x0000000400077c24 */ /* 0x004fe4000f8e0203 */
[----:B------:R-:W-:Y:S02]  /*0200*/  IMAD.MOV.U32 R3, RZ, RZ, 0x1 ;  /* 0x00000001ff037424 */ /* 0x000fe400078e00ff */
[----:B0-----:R-:W-:-:S05]  /*0210*/  IMAD.WIDE R6, R7, 0x4, R8 ;  /* 0x0000000407067825 */ /* 0x001fca00078e0208 */
[----:B------:R0:W-:Y:S04]  /*0220*/  REDG.E.ADD.STRONG.GPU desc[UR36][R6.64], R3 ;  /* 0x000000030600798e */ /* 0x0001e8000c12e124 */
[----:B------:R-:W2:Y:S04]  /*0230*/  LDG.E R0, desc[UR36][R22.64+0x4] ;  /* 0x0000042416007981 */ /* 0x000ea8000c1e1900 */
[----:B------:R-:W2:Y:S04]  /*0240*/  LDG.E R5, desc[UR36][R22.64+0x14] ;  /* 0x0000142416057981 */ /* 0x000ea8000c1e1900 */
[----:B------:R1:W-:Y:S01]  /*0250*/  STL.128 [R1], R16 ;  /* 0x0000001001007387 */ /* 0x0003e20000100c00 */
[----:B--2---:R-:W-:Y:S01]  /*0260*/  IMAD R5, R0, UR4, R5 ;  /* 0x0000000400057c24 */ /* 0x004fe2000f8e0205 */
[----:B------:R-:W-:Y:S01]  /*0270*/  MOV R0, 0x10 ;  /* 0x0000001000007802 */ /* 0x000fe20000000f00 */
[----:B------:R-:W2:Y:S02]  /*0280*/  LDCU.64 UR4, c[0x4][URZ] ;  /* 0x01000000ff0477ac */ /* 0x000ea40008000a00 */
[----:B------:R-:W-:-:S05]  /*0290*/  IMAD.WIDE R8, R5, 0x4, R8 ;  /* 0x0000000405087825 */ /* 0x000fca00078e0208 */
[----:B------:R1:W-:Y:S01]  /*02a0*/  REDG.E.ADD.STRONG.GPU desc[UR36][R8.64], R3 ;  /* 0x000000030800798e */ /* 0x0003e2000c12e124 */
[----:B------:R1:W3:Y:S01]  /*02b0*/  LDC.64 R10, c[0x4][R0] ;  /* 0x01000000000a7b82 */ /* 0x0002e20000000a00 */
[----:B0-----:R-:W-:Y:S01]  /*02c0*/  MOV R6, R2 ;  /* 0x0000000200067202 */ /* 0x001fe20000000f00 */
[----:B------:R-:W-:Y:S01]  /*02d0*/  IMAD.MOV.U32 R7, RZ, RZ, R24 ;  /* 0x000000ffff077224 */ /* 0x000fe200078e0018 */
[----:B--2---:R-:W-:Y:S01]  /*02e0*/  MOV R4, UR4 ;  /* 0x0000000400047c02 */ /* 0x004fe20008000f00 */
[----:B-1----:R-:W-:-:S07]  /*02f0*/  IMAD.U32 R5, RZ, RZ, UR5 ;  /* 0x00000005ff057e24 */ /* 0x002fce000f8e00ff */
[----:B------:R-:W-:-:S07]  /*0300*/  LEPC R20, `(.L_x_314) ;  /* 0x000000001014794e */ /* 0x000fce0000000000 */
[----:B---3--:R-:W-:Y:S05]  /*0310*/  CALL.ABS.NOINC R10 ;  /* 0x000000000a007343 */ /* 0x008fea0003c00000 */
.L_x_314:
[----:B------:R-:W-:Y:S05]  /*0320*/  BSYNC.RECONVERGENT B6 ;  /* 0x0000000000067941 */ /* 0x000fea0003800200 */
.L_x_313:
[----:B------:R-:W-:Y:S01]  /*0330*/  ISETP.NE.AND P0, PT, R25, RZ, PT ;  /* 0x000000ff1900720c */ /* 0x000fe20003f05270 */
[----:B------:R-:W-:Y:S01]  /*0340*/  BSSY.RECONVERGENT B6, `(.L_x_315) ;  /* 0x000001b000067945 */ /* 0x000fe20003800200 */
[----:B------:R-:W-:-:S04]  /*0350*/  IADD3 R0, PT, PT, R16, -0x7, RZ ;  /* 0xfffffff910007810 */ /* 0x000fc80007ffe0ff */
[----:B------:R-:W-:-:S13]  /*0360*/  ISETP.LT.U32.OR P0, PT, R0, -0x3, P0 ;  /* 0xfffffffd0000780c */ /* 0x000fda0000701470 */
[----:B------:R-:W-:Y:S05]  /*0370*/  @P0 BRA `(.L_x_316) ;  /* 0x00000000005c0947 */ /* 0x000fea0003800000 */
        /* <DEDUP_REMOVED lines=23> */
.L_x_316:
[----:B------:R-:W-:Y:S05]  /*04f0*/  BSYNC.RECONVERGENT B6 ;  /* 0x0000000000067941 */ /* 0x000fea0003800200 */
.L_x_315:
[----:B------:R-:W-:Y:S02]  /*0500*/  ISETP.NE.AND P0, PT, R25, RZ, PT ;  /* 0x000000ff1900720c */ /* 0x000fe40003f05270 */
[----:B------:R-:W-:-:S04]  /*0510*/  IADD3 R0, PT, PT, R16, -0xb, RZ ;  /* 0xfffffff510007810 */ /* 0x000fc80007ffe0ff */
[----:B------:R-:W-:-:S13]  /*0520*/  ISETP.LT.U32.OR P0, PT, R0, -0x3, P0 ;  /* 0xfffffffd0000780c */ /* 0x000fda0000701470 */
[----:B------:R-:W-:Y:S05]  /*0530*/  @P0 EXIT ;  /* 0x000000000000094d */ /* 0x000fea0003800000 */
        /* <DEDUP_REMOVED lines=23> */
.L_x_317:
[----:B------:R-:W-:Y:S05]  /*06b0*/  EXIT ;  /* 0x000000000000794d */ /* 0x000fea0003800000 */
.L_x_318:
        /* <DEDUP_REMOVED lines=12> */
.L_x_381:


//--------------------- .text._Z6Div225PiS_i      --------------------------
	.section	.text._Z6Div225PiS_i,"ax",@progbits
	.align	128
        .global         _Z6Div225PiS_i
        .type           _Z6Div225PiS_i,@function
        .size           _Z6Div225PiS_i,(.L_x_382 - _Z6Div225PiS_i)
        .other          _Z6Div225PiS_i,@"STO_CUDA_ENTRY STV_DEFAULT"
_Z6Div225PiS_i:
.text._Z6Div225PiS_i:
[----:B------:R-:W-:Y:S01]  /*0000*/  LDC R1, c[0x0][0x37c] ;  /* 0x0000df00ff017b82 */ /* 0x000fe20000000800 */
[----:B------:R-:W0:Y:S07]  /*0010*/  S2R R5, SR_TID.X ;  /* 0x0000000000057919 */ /* 0x000e2e0000002100 */
[----:B------:R-:W0:Y:S01]  /*0020*/  S2UR UR4, SR_CTAID.X ;  /* 0x00000000000479c3 */ /* 0x000e220000002500 */
[----:B------:R-:W-:Y:S01]  /*0030*/  BSSY.RECONVERGENT B0, `(.L_x_319) ;  /* 0x0000019000007945 */ /* 0x000fe20003800200 */
[----:B------:R-:W1:Y:S06]  /*0040*/  S2R R7, SR_TID.Y ;  /* 0x0000000000077919 */ /* 0x000e6c0000002200 */
[----:B------:R-:W0:Y:S08]  /*0050*/  LDC R0, c[0x0][0x360] ;  /* 0x0000d800ff007b82 */ /* 0x000e300000000800 */
[----:B------:R-:W1:Y:S08]  /*0060*/  S2UR UR5, SR_CTAID.Y ;  /* 0x00000000000579c3 */ /* 0x000e700000002600 */
[----:B------:R-:W1:Y:S01]  /*0070*/  LDC R4, c[0x0][0x364] ;  /* 0x0000d900ff047b82 */ /* 0x000e620000000800 */
[----:B0-----:R-:W-:-:S07]  /*0080*/  IMAD R0, R0, UR4, R5 ;  /* 0x0000000400007c24 */ /* 0x001fce000f8e0205 */
[----:B------:R-:W0:Y:S01]  /*0090*/  LDC.64 R2, c[0x0][0x380] ;  /* 0x0000e000ff027b82 */ /* 0x000e220000000a00 */
[----:B-1----:R-:W-:Y:S01]  /*00a0*/  IMAD R5, R4, UR5, R7 ;  /* 0x0000000504057c24 */ /* 0x002fe2000f8e0207 */
[----:B------:R-:W1:Y:S04]  /*00b0*/  LDCU.64 UR4, c[0x0][0x358] ;  /* 0x00006b00ff0477ac */ /* 0x000e680008000a00 */
[----:B------:R-:W-:-:S04]  /*00c0*/  LEA R5, R5, R0, 0x2 ;  /* 0x0000000005057211 */ /* 0x000fc800078e10ff */
[C---:B------:R-:W-:Y:S01]  /*00d0*/  ISETP.GT.U32.AND P0, PT, R5.reuse, 0x2, PT ;  /* 0x000000020500780c */ /* 0x040fe20003f04070 */
[C---:B0-----:R-:W-:Y:S01]  /*00e0*/  IMAD.WIDE.U32 R2, R5.reuse, 0x4, R2 ;  /* 0x0000000405027825 */ /* 0x041fe200078e0002 */
[C---:B------:R-:W-:Y:S02]  /*00f0*/  IADD3 R0, PT, PT, R5.reuse, -0x4, RZ ;  /* 0xfffffffc05007810 */ /* 0x040fe40007ffe0ff */
[----:B------:R-:W-:Y:S02]  /*0100*/  IADD3 R4, PT, PT, R5, -0x8, RZ ;  /* 0xfffffff805047810 */ /* 0x000fe40007ffe0ff */
[----:B------:R-:W-:Y:S02]  /*0110*/  ISETP.GT.U32.AND P1, PT, R0, 0x2, PT ;  /* 0x000000020000780c */ /* 0x000fe40003f24070 */
[----:B------:R-:W-:-:S05]  /*0120*/  ISETP.GT.U32.AND P2, PT, R4, 0x2, PT ;  /* 0x000000020400780c */ /* 0x000fca0003f44070 */
[----:B-1----:R-:W-:Y:S08]  /*0130*/  @P0 BRA `(.L_x_320) ;  /* 0x0000000000200947 */ /* 0x002ff00003800000 */
[----:B------:R-:W2:Y:S01]  /*0140*/  LDG.E R0, desc[UR4][R2.64+0x4] ;  /* 0x0000040402007981 */ /* 0x000ea2000c1e1900 */
[----:B------:R-:W0:Y:S01]  /*0150*/  LDC.64 R4, c[0x0][0x388] ;  /* 0x0000e200ff047b82 */ /* 0x000e220000000a00 */
[----:B------:R-:W2:Y:S02]  /*0160*/  LDCU UR6, c[0x0][0x390] ;  /* 0x00007200ff0677ac */ /* 0x000ea40008000800 */
[----:B------:R-:W2:Y:S01]  /*0170*/  LDG.E R7, desc[UR4][R2.64+0x10] ;  /* 0x0000100402077981 */ /* 0x000ea2000c1e1900 */
[----:B------:R-:W-:Y:S02]  /*0180*/  HFMA2 R9, -RZ, RZ, 0, 5.9604644775390625e-08 ;  /* 0x00000001ff097431 */ /* 0x000fe400000001ff */
[----:B--2---:R-:W-:-:S04]  /*0190*/  IMAD R7, R0, UR6, R7 ;  /* 0x0000000600077c24 */ /* 0x004fc8000f8e0207 */
[----:B0-----:R-:W-:-:S05]  /*01a0*/  IMAD.WIDE R4, R7, 0x4, R4 ;  /* 0x0000000407047825 */ /* 0x001fca00078e0204 */
[----:B------:R0:W-:Y:S02]  /*01b0*/  REDG.E.ADD.STRONG.GPU desc[UR4][R4.64], R9 ;  /* 0x000000090400798e */ /* 0x0001e4000c12e104 */
.L_x_320:
[----:B------:R-:W-:Y:S05]  /*01c0*/  BSYNC.RECONVERGENT B0 ;  /* 0x0000000000007941 */ /* 0x000fea0003800200 */
.L_x_319:
[----:B------:R-:W-:Y:S04]  /*01d0*/  BSSY.RECONVERGENT B0, `(.L_x_321) ;  /* 0x000000a000007945 */ /* 0x000fe80003800200 */
[----:B------:R-:W-:Y:S05]  /*01e0*/  @P1 BRA `(.L_x_322) ;  /* 0x0000000000201947 */ /* 0x000fea0003800000 */
[----:B------:R-:W2:Y:S01]  /*01f0*/  LDG.E R0, desc[UR4][R2.64+0x4] ;  /* 0x0000040402007981 */ /* 0x000ea2000c1e1900 */
[----:B0-----:R-:W0:Y:S01]  /*0200*/  LDC.64 R4, c[0x0][0x388] ;  /* 0x0000e200ff047b82 */ /* 0x001e220000000a00 */
[----:B------:R-:W2:Y:S02]  /*0210*/  LDCU UR6, c[0x0][0x390] ;  /* 0x00007200ff0677ac */ /* 0x000ea40008000800 */
[----:B------:R-:W2:Y:S01]  /*0220*/  LDG.E R7, desc[UR4][R2.64+0x10] ;  /* 0x0000100402077981 */ /* 0x000ea2000c1e1900 */
[----:B------:R-:W-:Y:S01]  /*0230*/  MOV R9, 0x1 ;  /* 0x0000000100097802 */ /* 0x000fe20000000f00 */
[----:B--2---:R-:W-:-:S04]  /*0240*/  IMAD R7, R0, UR6, R7 ;  /* 0x0000000600077c24 */ /* 0x004fc8000f8e0207 */
[----:B0-----:R-:W-:-:S05]  /*0250*/  IMAD.WIDE R4, R7, 0x4, R4 ;  /* 0x0000000407047825 */ /* 0x001fca00078e0204 */
[----:B------:R1:W-:Y:S02]  /*0260*/  REDG.E.ADD.STRONG.GPU desc[UR4][R4.64], R9 ;  /* 0x000000090400798e */ /* 0x0003e4000c12e104 */
.L_x_322:
[----:B------:R-:W-:Y:S05]  /*0270*/  BSYNC.RECONVERGENT B0 ;  /* 0x0000000000007941 */ /* 0x000fea0003800200 */
.L_x_321:
[----:B------:R-:W-:Y:S05]  /*0280*/  @P2 EXIT ;  /* 0x000000000000294d */ /* 0x000fea0003800000 */
[----:B------:R-:W2:Y:S01]  /*0290*/  LDG.E R0, desc[UR4][R2.64+0x4] ;  /* 0x0000040402007981 */ /* 0x000ea2000c1e1900 */
[----:B01----:R-:W0:Y:S01]  /*02a0*/  LDC.64 R4, c[0x0][0x388] ;  /* 0x0000e200ff047b82 */ /* 0x003e220000000a00 */
[----:B------:R-:W2:Y:S02]  /*02b0*/  LDCU UR6, c[0x0][0x390] ;  /* 0x00007200ff0677ac */ /* 0x000ea40008000800 */
[----:B------:R-:W2:Y:S01]  /*02c0*/  LDG.E R7, desc[UR4][R2.64+0x10] ;  /* 0x0000100402077981 */ /* 0x000ea2000c1e1900 */
[----:B------:R-:W-:Y:S02]  /*02d0*/  HFMA2 R9, -RZ, RZ, 0, 5.9604644775390625e-08 ;  /* 0x00000001ff097431 */ /* 0x000fe400000001ff */
[----:B--2---:R-:W-:-:S04]  /*02e0*/  IMAD R7, R0, UR6, R7 ;  /* 0x0000000600077c24 */ /* 0x004fc8000f8e0207 */
[----:B0-----:R-:W-:-:S05]  /*02f0*/  IMAD.WIDE R4, R7, 0x4, R4 ;  /* 0x0000000407047825 */ /* 0x001fca00078e0204 */
[----:B------:R-:W-:Y:S01]  /*0300*/  REDG.E.ADD.STRONG.GPU desc[UR4][R4.64], R9 ;  /* 0x000000090400798e */ /* 0x000fe2000c12e104 */
[----:B------:R-:W-:Y:S05]  /*0310*/  EXIT ;  /* 0x000000000000794d */ /* 0x000fea0003800000 */
.L_x_323:
        /* <DEDUP_REMOVED lines=14> */
.L_x_382:


//--------------------- .text._Z6Div180PiS_i      --------------------------
	.section	.text._Z6Div180PiS_i,"ax",@progbits
	.align	128
        .global         _Z6Div180PiS_i
        .type           _Z6Div180PiS_i,@function
        .size           _Z6Div180PiS_i,(.L_x_383 - _Z6Div180PiS_i)
        .other          _Z6Div180PiS_i,@"STO_CUDA_ENTRY STV_DEFAULT"
_Z6Div180PiS_i:
.text._Z6Div180PiS_i:
        /* <DEDUP_REMOVED lines=15> */
[----:B------:R-:W-:-:S04]  /*00f0*/  IADD3 R0, PT, PT, R5, -0x8, RZ ;  /* 0xfffffff805007810 */ /* 0x000fc80007ffe0ff */
[----:B------:R-:W-:-:S07]  /*0100*/  ISETP.GT.U32.AND P1, PT, R0, 0x2, PT ;  /* 0x000000020000780c */ /* 0x000fce0003f24070 */
[----:B-1----:R-:W-:Y:S06]  /*0110*/  @P0 BRA `(.L_x_325) ;  /* 0x0000000000340947 */ /* 0x002fec0003800000 */
[----:B------:R-:W2:Y:S01]  /*0120*/  LDG.E R0, desc[UR4][R2.64+0x4] ;  /* 0x0000040402007981 */ /* 0x000ea2000c1e1900 */
[----:B------:R-:W0:Y:S01]  /*0130*/  LDC.64 R6, c[0x0][0x388] ;  /* 0x0000e200ff067b82 */ /* 0x000e220000000a00 */
[----:B------:R-:W2:Y:S02]  /*0140*/  LDCU UR6, c[0x0][0x390] ;  /* 0x00007200ff0677ac */ /* 0x000ea40008000800 */
[----:B------:R-:W2:Y:S01]  /*0150*/  LDG.E R5, desc[UR4][R2.64] ;  /* 0x0000000402057981 */ /* 0x000ea2000c1e1900 */
[----:B------:R-:W-:Y:S02]  /*0160*/  HFMA2 R11, -RZ, RZ, 0, 5.9604644775390625e-08 ;  /* 0x00000001ff0b7431 */ /* 0x000fe400000001ff */
[----:B--2---:R-:W-:-:S04]  /*0170*/  IMAD R5, R0, UR6, R5 ;  /* 0x0000000600057c24 */ /* 0x004fc8000f8e0205 */
[----:B0-----:R-:W-:-:S05]  /*0180*/  IMAD.WIDE R4, R5, 0x4, R6 ;  /* 0x0000000405047825 */ /* 0x001fca00078e0206 */
[----:B------:R0:W-:Y:S04]  /*0190*/  REDG.E.ADD.STRONG.GPU desc[UR4][R4.64], R11 ;  /* 0x0000000b0400798e */ /* 0x0001e8000c12e104 */
[----:B------:R-:W2:Y:S04]  /*01a0*/  LDG.E R0, desc[UR4][R2.64+0x14] ;  /* 0x0000140402007981 */ /* 0x000ea8000c1e1900 */
[----:B------:R-:W2:Y:S02]  /*01b0*/  LDG.E R9, desc[UR4][R2.64+0x10] ;  /* 0x0000100402097981 */ /* 0x000ea4000c1e1900 */
[----:B--2---:R-:W-:-:S04]  /*01c0*/  IMAD R9, R0, UR6, R9 ;  /* 0x0000000600097c24 */ /* 0x004fc8000f8e0209 */
[----:B------:R-:W-:-:S05]  /*01d0*/  IMAD.WIDE R6, R9, 0x4, R6 ;  /* 0x0000000409067825 */ /* 0x000fca00078e0206 */
[----:B------:R0:W-:Y:S02]  /*01e0*/  REDG.E.ADD.STRONG.GPU desc[UR4][R6.64], R11 ;  /* 0x0000000b0600798e */ /* 0x0001e4000c12e104 */
.L_x_325:
[----:B------:R-:W-:Y:S05]  /*01f0*/  BSYNC.RECONVERGENT B0 ;  /* 0x0000000000007941 */ /* 0x000fea0003800200 */
.L_x_324:
[----:B------:R-:W-:Y:S05]  /*0200*/  @P1 EXIT ;  /* 0x000000000000194d */ /* 0x000fea0003800000 */
[----:B------:R-:W2:Y:S01]  /*0210*/  LDG.E R0, desc[UR4][R2.64+0x4] ;  /* 0x0000040402007981 */ /* 0x000ea2000c1e1900 */
[----:B0-----:R-:W0:Y:S01]  /*0220*/  LDC.64 R6, c[0x0][0x388] ;  /* 0x0000e200ff067b82 */ /* 0x001e220000000a00 */
[----:B------:R-:W2:Y:S02]  /*0230*/  LDCU UR6, c[0x0][0x390] ;  /* 0x00007200ff0677ac */ /* 0x000ea40008000800 */
[----:B------:R-:W2:Y:S01]  /*0240*/  LDG.E R5, desc[UR4][R2.64] ;  /* 0x0000000402057981 */ /* 0x000ea2000c1e1900 */
[----:B------:R-:W-:Y:S01]  /*0250*/  MOV R11, 0x1 ;  /* 0x00000001000b7802 */ /* 0x000fe20000000f00 */
[----:B--2---:R-:W-:-:S04]  /*0260*/  IMAD R5, R0, UR6, R5 ;  /* 0x0000000600057c24 */ /* 0x004fc8000f8e0205 */
[----:B0-----:R-:W-:-:S05]  /*0270*/  IMAD.WIDE R4, R5, 0x4, R6 ;  /* 0x0000000405047825 */ /* 0x001fca00078e0206 */
[----:B------:R-:W-:Y:S04]  /*0280*/  REDG.E.ADD.STRONG.GPU desc[UR4][R4.64], R11 ;  /* 0x0000000b0400798e */ /* 0x000fe8000c12e104 */
[----:B------:R-:W2:Y:S04]  /*0290*/  LDG.E R0, desc[UR4][R2.64+0x14] ;  /* 0x0000140402007981 */ /* 0x000ea8000c1e1900 */
[----:B------:R-:W2:Y:S02]  /*02a0*/  LDG.E R9, desc[UR4][R2.64+0x10] ;  /* 0x0000100402097981 */ /* 0x000ea4000c1e1900 */
[----:B--2---:R-:W-:-:S04]  /*02b0*/  IMAD R9, R0, UR6, R9 ;  /* 0x0000000600097c24 */ /* 0x004fc8000f8e0209 */
[----:B------:R-:W-:-:S05]  /*02c0*/  IMAD.WIDE R6, R9, 0x4, R6 ;  /* 0x0000000409067825 */ /* 0x000fca00078e0206 */
[----:B------:R-:W-:Y:S01]  /*02d0*/  REDG.E.ADD.STRONG.GPU desc[UR4][R6.64], R11 ;  /* 0x0000000b0600798e */ /* 0x000fe2000c12e104 */
[----:B------:R-:W-:Y:S05]  /*02e0*/  EXIT ;  /* 0x000000000000794d */ /* 0x000fea0003800000 */
.L_x_326:
        /* <DEDUP_REMOVED lines=9> */
.L_x_383:


//--------------------- .text._Z6Div135PiS_i      --------------------------
	.section	.text._Z6Div135PiS_i,"ax",@progbits
	.align	128
        .global         _Z6Div135PiS_i
        .type           _Z6Div135PiS_i,@function
        .size           _Z6Div135PiS_i,(.L_x_384 - _Z6Div135PiS_i)
        .other          _Z6Div135PiS_i,@"STO_CUDA_ENTRY STV_DEFAULT"
_Z6Div135PiS_i:
.text._Z6Div135PiS_i:
        /* <DEDUP_REMOVED lines=28> */
.L_x_328:
[----:B------:R-:W-:Y:S05]  /*01c0*/  BSYNC.RECONVERGENT B0 ;  /* 0x0000000000007941 */ /* 0x000fea0003800200 */
.L_x_327:
        /* <DEDUP_REMOVED lines=10> */
.L_x_330:
[----:B------:R-:W-:Y:S05]  /*0270*/  BSYNC.RECONVERGENT B0 ;  /* 0x0000000000007941 */ /* 0x000fea0003800200 */
.L_x_329:
        /* <DEDUP_REMOVED lines=10> */
.L_x_331:
        /* <DEDUP_REMOVED lines=14> */
.L_x_384:


//--------------------- .text._Z5Div90PiS_i       --------------------------
	.section	.text._Z5Div90PiS_i,"ax",@progbits
	.align	128
        .global         _Z5Div90PiS_i
        .type           _Z5Div90PiS_i,@function
        .size           _Z5Div90PiS_i,(.L_x_385 - _Z5Div90PiS_i)
        .other          _Z5Div90PiS_i,@"STO_CUDA_ENTRY STV_DEFAULT"
_Z5Div90PiS_i:
.text._Z5Div90PiS_i:
[----:B------:R-:W-:Y:S01]  /*0000*/  LDC R1, c[0x0][0x37c] ;  /* 0x0000df00ff017b82 */ /* 0x000fe20000000800 */
[----:B------:R-:W0:Y:S07]  /*0010*/  S2R R3, SR_TID.X ;  /* 0x0000000000037919 */ /* 0x000e2e0000002100 */
[----:B------:R-:W0:Y:S01]  /*0020*/  LDC R0, c[0x0][0x360] ;  /* 0x0000d800ff007b82 */ /* 0x000e220000000800 */
[----:B------:R-:W-:Y:S01]  /*0030*/  BSSY.RECONVERGENT B0, `(.L_x_332) ;  /* 0x0000022000007945 */ /* 0x000fe20003800200 */
[----:B------:R-:W1:Y:S06]  /*0040*/  S2R R4, SR_TID.Y ;  /* 0x0000000000047919 */ /* 0x000e6c0000002200 */
[----:B------:R-:W0:Y:S08]  /*0050*/  S2UR UR4, SR_CTAID.X ;  /* 0x00000000000479c3 */ /* 0x000e300000002500 */
[----:B------:R-:W1:Y:S08]  /*0060*/  S2UR UR5, SR_CTAID.Y ;  /* 0x00000000000579c3 */ /* 0x000e700000002600 */
[----:B------:R-:W1:Y:S01]  /*0070*/  LDC R5, c[0x0][0x364] ;  /* 0x0000d900ff057b82 */ /* 0x000e620000000800 */
[----:B0-----:R-:W-:-:S07]  /*0080*/  IMAD R0, R0, UR4, R3 ;  /* 0x0000000400007c24 */ /* 0x001fce000f8e0203 */
[----:B------:R-:W0:Y:S01]  /*0090*/  LDC.64 R2, c[0x0][0x380] ;  /* 0x0000e000ff027b82 */ /* 0x000e220000000a00 */
[----:B-1----:R-:W-:Y:S01]  /*00a0*/  IMAD R5, R5, UR5, R4 ;  /* 0x0000000505057c24 */ /* 0x002fe2000f8e0204 */
[----:B------:R-:W1:Y:S04]  /*00b0*/  LDCU.64 UR4, c[0x0][0x358] ;  /* 0x00006b00ff0477ac */ /* 0x000e680008000a00 */
[----:B------:R-:W-:Y:S02]  /*00c0*/  LEA R5, R5, R0, 0x2 ;  /* 0x0000000005057211 */ /* 0x000fe400078e10ff */
[----:B------:R-:W-:Y:S02]  /*00d0*/  LOP3.LUT R0, R0, 0x1, RZ, 0xc0, !PT ;  /* 0x0000000100007812 */ /* 0x000fe400078ec0ff */
[C---:B------:R-:W-:Y:S01]  /*00e0*/  ISETP.NE.AND P1, PT, R5.reuse, RZ, PT ;  /* 0x000000ff0500720c */ /* 0x040fe20003f25270 */
[----:B0-----:R-:W-:Y:S01]  /*00f0*/  IMAD.WIDE.U32 R2, R5, 0x4, R2 ;  /* 0x0000000405027825 */ /* 0x001fe200078e0002 */
[----:B------:R-:W-:-:S02]  /*0100*/  ISETP.NE.AND P0, PT, R0, RZ, PT ;  /* 0x000000ff0000720c */ /* 0x000fc40003f05270 */
[----:B------:R-:W-:Y:S02]  /*0110*/  ISETP.EQ.U32.AND P1, PT, R0, 0x1, P1 ;  /* 0x000000010000780c */ /* 0x000fe40000f22070 */
[C---:B------:R-:W-:Y:S02]  /*0120*/  IADD3 R4, PT, PT, R5.reuse, -0x7, RZ ;  /* 0xfffffff905047810 */ /* 0x040fe40007ffe0ff */
[C---:B------:R-:W-:Y:S02]  /*0130*/  ISETP.GT.U32.OR P1, PT, R5.reuse, 0x2, P1 ;  /* 0x000000020500780c */ /* 0x040fe40000f24470 */
[----:B------:R-:W-:Y:S02]  /*0140*/  IADD3 R0, PT, PT, R5, -0xb, RZ ;  /* 0xfffffff505007810 */ /* 0x000fe40007ffe0ff */
[----:B------:R-:W-:Y:S02]  /*0150*/  ISETP.LT.U32.OR P2, PT, R4, -0x3, P0 ;  /* 0xfffffffd0400780c */ /* 0x000fe40000741470 */
[----:B------:R-:W-:-:S07]  /*0160*/  ISETP.LT.U32.OR P0, PT, R0, -0x3, P0 ;  /* 0xfffffffd0000780c */ /* 0x000fce0000701470 */
        /* <DEDUP_REMOVED lines=14> */
.L_x_333:
[----:B------:R-:W-:Y:S05]  /*0250*/  BSYNC.RECONVERGENT B0 ;  /* 0x0000000000007941 */ /* 0x000fea0003800200 */
.L_x_332:
        /* <DEDUP_REMOVED lines=15> */
.L_x_335:
[----:B------:R-:W-:Y:S05]  /*0350*/  BSYNC.RECONVERGENT B0 ;  /* 0x0000000000007941 */ /* 0x000fea0003800200 */
.L_x_334:
        /* <DEDUP_REMOVED lines=15> */
.L_x_336:
        /* <DEDUP_REMOVED lines=11> */
.L_x_385:


//--------------------- .text._Z5Div45PiS_i       --------------------------
	.section	.text._Z5Div45PiS_i,"ax",@progbits
	.align	128
        .global         _Z5Div45PiS_i
        .type           _Z5Div45PiS_i,@function
        .size           _Z5Div45PiS_i,(.L_x_386 - _Z5Div45PiS_i)
        .other          _Z5Div45PiS_i,@"STO_CUDA_ENTRY STV_DEFAULT"
_Z5Div45PiS_i:
.text._Z5Div45PiS_i:
        /* <DEDUP_REMOVED lines=28> */
.L_x_338:
[----:B------:R-:W-:Y:S05]  /*01c0*/  BSYNC.RECONVERGENT B0 ;  /* 0x0000000000007941 */ /* 0x000fea0003800200 */
.L_x_337:
        /* <DEDUP_REMOVED lines=10> */
.L_x_340:
[----:B------:R-:W-:Y:S05]  /*0270*/  BSYNC.RECONVERGENT B0 ;  /* 0x0000000000007941 */ /* 0x000fea0003800200 */
.L_x_339:
        /* <DEDUP_REMOVED lines=10> */
.L_x_341:
        /* <DEDUP_REMOVED lines=14> */
.L_x_386:


//--------------------- .text._Z4Div0PiS_i        --------------------------
	.section	.text._Z4Div0PiS_i,"ax",@progbits
	.align	128
        .global         _Z4Div0PiS_i
        .type           _Z4Div0PiS_i,@function
        .size           _Z4Div0PiS_i,(.L_x_387 - _Z4Div0PiS_i)
        .other          _Z4Div0PiS_i,@"STO_CUDA_ENTRY STV_DEFAULT"
_Z4Div0PiS_i:
.text._Z4Div0PiS_i:
        /* <DEDUP_REMOVED lines=31> */
.L_x_343:
[----:B------:R-:W-:Y:S05]  /*01f0*/  BSYNC.RECONVERGENT B0 ;  /* 0x0000000000007941 */ /* 0x000fea0003800200 */
.L_x_342:
        /* <DEDUP_REMOVED lines=15> */
.L_x_344:
        /* <DEDUP_REMOVED lines=9> */
.L_x_387:


//--------------------- .nv.global.init           --------------------------
	.section	.nv.global.init,"aw",@progbits
.nv.global.init:
	.type		$str$1,@object
	.size		$str$1,($str - $str$1)
$str$1:
        /*0000*/ 	.byte	0x49, 0x6e, 0x64, 0x65, 0x78, 0x20, 0x3a, 0x20, 0x25, 0x64, 0x20, 0x25, 0x64, 0x0a, 0x00
	.type		$str,@object
	.size		$str,(.L_0 - $str)
$str:
        /*000f*/ 	.byte	0x49, 0x6e, 0x64, 0x65, 0x78, 0x20, 0x3a, 0x20, 0x25, 0x64, 0x20, 0x25, 0x64, 0x20, 0x64, 0x61
        /*001f*/ 	.byte	0x6e, 0x20, 0x25, 0x64, 0x20, 0x25, 0x64, 0x0a, 0x00
.L_0:


//--------------------- .nv.shared.reserved.0     --------------------------
	.section	.nv.shared.reserved.0,"aw",@nobits
	.weak		__nv_reservedSMEM_offset_0_alias
	.size		__nv_reservedSMEM_offset_0_alias, 0, 64
	.other		__nv_reservedSMEM_offset_0_alias,@"STO_CUDA_RESERVED_SHARED STV_DEFAULT"
__nv_reservedSMEM_offset_0_alias:
	.zero		0
	.zero		64


//--------------------- .nv.constant0._Z19calculate_n_kuadratPfS_i --------------------------
	.section	.nv.constant0._Z19calculate_n_kuadratPfS_i,"a",@progbits
	.sectionflags	@""
	.align	4
.nv.constant0._Z19calculate_n_kuadratPfS_i:
	.zero		916


//--------------------- .nv.constant0._Z14calculate_HXY1PfS_i --------------------------
	.section	.nv.constant0._Z14calculate_HXY1PfS_i,"a",@progbits
	.sectionflags	@""
	.align	4
.nv.constant0._Z14calculate_HXY1PfS_i:
	.zero		916


//--------------------- .nv.constant0._Z12calculate_HYPfS_i --------------------------
	.section	.nv.constant0._Z12calculate_HYPfS_i,"a",@progbits
	.sectionflags	@""
	.align	4
.nv.constant0._Z12calculate_HYPfS_i:
	.zero		916


//--------------------- .nv.constant0._Z12calculate_HXPfS_i --------------------------
	.section	.nv.constant0._Z12calculate_HXPfS_i,"a",@progbits
	.sectionflags	@""
	.align	4
.nv.constant0._Z12calculate_HXPfS_i:
	.zero		916


//--------------------- .nv.constant0._Z13calculate_dvaPfS_i --------------------------
	.section	.nv.constant0._Z13calculate_dvaPfS_i,"a",@progbits
	.sectionflags	@""
	.align	4
.nv.constant0._Z13calculate_dvaPfS_i:
	.zero		916


//--------------------- .nv.constant0._Z27calculate_differenceentropyPfS_i --------------------------
	.section	.nv.constant0._Z27calculate_differenceentropyPfS_i,"a",@progbits
	.sectionflags	@""
	.align	4
.nv.constant0._Z27calculate_differenceentropyPfS_i:
	.zero		916


//--------------------- .nv.constant0._Z21calculate_sumvariancePfS_S_i --------------------------
	.section	.nv.constant0._Z21calculate_sumvariancePfS_S_i,"a",@progbits
	.sectionflags	@""
	.align	4
.nv.constant0._Z21calculate_sumvariancePfS_S_i:
	.zero		924


//--------------------- .nv.constant0._Z20calculate_sumentropyPfS_i --------------------------
	.section	.nv.constant0._Z20calculate_sumentropyPfS_i,"a",@progbits
	.sectionflags	@""
	.align	4
.nv.constant0._Z20calculate_sumentropyPfS_i:
	.zero		916


//--------------------- .nv.constant0._Z20calculate_sumaveragePfS_i --------------------------
	.section	.nv.constant0._Z20calculate_sumaveragePfS_i,"a",@progbits
	.sectionflags	@""
	.align	4
.nv.constant0._Z20calculate_sumaveragePfS_i:
	.zero		916


//--------------------- .nv.constant0._Z18calculate_variancePfS_S_S_i --------------------------
	.section	.nv.constant0._Z18calculate_variancePfS_S_S_i,"a",@progbits
	.sectionflags	@""
	.align	4
.nv.constant0._Z18calculate_variancePfS_S_S_i:
	.zero		932


//--------------------- .nv.constant0._Z18calculate_korelasiPfS_S_S_S_S_i --------------------------
	.section	.nv.constant0._Z18calculate_korelasiPfS_S_S_S_S_i,"a",@progbits
	.sectionflags	@""
	.align	4
.nv.constant0._Z18calculate_korelasiPfS_S_S_S_S_i:
	.zero		948


//--------------------- .nv.constant0._Z15calculate_std_jPfS_S_i --------------------------
	.section	.nv.constant0._Z15calculate_std_jPfS_S_i,"a",@progbits
	.sectionflags	@""
	.align	4
.nv.constant0._Z15calculate_std_jPfS_S_i:
	.zero		924


//--------------------- .nv.constant0._Z15calculate_std_iPfS_S_i --------------------------
	.section	.nv.constant0._Z15calculate_std_iPfS_S_i,"a",@progbits
	.sectionflags	@""
	.align	4
.nv.constant0._Z15calculate_std_iPfS_S_i:
	.zero		924


//--------------------- .nv.constant0._Z15calculate_miu_jPfS_i --------------------------
	.section	.nv.constant0._Z15calculate_miu_jPfS_i,"a",@progbits
	.sectionflags	@""
	.align	4
.nv.constant0._Z15calculate_miu_jPfS_i:
	.zero		916


//--------------------- .nv.constant0._Z15calculate_miu_iPfS_i --------------------------
	.section	.nv.constant0._Z15calculate_miu_iPfS_i,"a",@progbits
	.sectionflags	@""
	.align	4
.nv.constant0._Z15calculate_miu_iPfS_i:
	.zero		916


//--------------------- .nv.constant0._Z13calculate_ASMPfS_i --------------------------
	.section	.nv.constant0._Z13calculate_ASMPfS_i,"a",@progbits
	.sectionflags	@""
	.align	4
.nv.constant0._Z13calculate_ASMPfS_i:
	.zero		916


//--------------------- .nv.constant0._Z17calculate_entropyPfS_i --------------------------
	.section	.nv.constant0._Z17calculate_entropyPfS_i,"a",@progbits
	.sectionflags	@""
	.align	4
.nv.constant0._Z17calculate_entropyPfS_i:
	.zero		916


//--------------------- .nv.constant0._Z13calculate_IDMPfS_i --------------------------
	.section	.nv.constant0._Z13calculate_IDMPfS_i,"a",@progbits
	.sectionflags	@""
	.align	4
.nv.constant0._Z13calculate_IDMPfS_i:
	.zero		916


//--------------------- .nv.constant0._Z18calculate_contrastPfS_i --------------------------
	.section	.nv.constant0._Z18calculate_contrastPfS_i,"a",@progbits
	.sectionflags	@""
	.align	4
.nv.constant0._Z18calculate_contrastPfS_i:
	.zero		916


//--------------------- .nv.constant0._Z11Jumlah_normPfS_ --------------------------
	.section	.nv.constant0._Z11Jumlah_normPfS_,"a",@progbits
	.sectionflags	@""
	.align	4
.nv.constant0._Z11Jumlah_normPfS_:
	.zero		912


//--------------------- .nv.constant0._Z6JumlahPiS_i --------------------------
	.section	.nv.constant0._Z6JumlahPiS_i,"a",@progbits
	.sectionflags	@""
	.align	4
.nv.constant0._Z6JumlahPiS_i:
	.zero		916


//--------------------- .nv.constant0._Z13normalizationPiPfii --------------------------
	.section	.nv.constant0._Z13normalizationPiPfii,"a",@progbits
	.sectionflags	@""
	.align	4
.nv.constant0._Z13normalizationPiPfii:
	.zero		920


//--------------------- .nv.constant0._Z16AddToitTransposePiS_i --------------------------
	.section	.nv.constant0._Z16AddToitTransposePiS_i,"a",@progbits
	.sectionflags	@""
	.align	4
.nv.constant0._Z16AddToitTransposePiS_i:
	.zero		916


//--------------------- .nv.constant0._Z3MulPfS_i --------------------------
	.section	.nv.constant0._Z3MulPfS_i,"a",@progbits
	.sectionflags	@""
	.align	4
.nv.constant0._Z3MulPfS_i:
	.zero		916


//--------------------- .nv.constant0._Z9blok1_315PiS_i --------------------------
	.section	.nv.constant0._Z9blok1_315PiS_i,"a",@progbits
	.sectionflags	@""
	.align	4
.nv.constant0._Z9blok1_315PiS_i:
	.zero		916


//--------------------- .nv.constant0._Z9blok1_270PiS_i --------------------------
	.section	.nv.constant0._Z9blok1_270PiS_i,"a",@progbits
	.sectionflags	@""
	.align	4
.nv.constant0._Z9blok1_270PiS_i:
	.zero		916


//--------------------- .nv.constant0._Z9blok1_225PiS_i --------------------------
	.section	.nv.constant0._Z9blok1_225PiS_i,"a",@progbits
	.sectionflags	@""
	.align	4
.nv.constant0._Z9blok1_225PiS_i:
	.zero		916


//--------------------- .nv.constant0._Z9blok1_180PiS_i --------------------------
	.section	.nv.constant0._Z9blok1_180PiS_i,"a",@progbits
	.sectionflags	@""
	.align	4
.nv.constant0._Z9blok1_180PiS_i:
	.zero		916


//--------------------- .nv.constant0._Z9blok1_135PiS_i --------------------------
	.section	.nv.constant0._Z9blok1_135PiS_i,"a",@progbits
	.sectionflags	@""
	.align	4
.nv.constant0._Z9blok1_135PiS_i:
	.zero		916


//--------------------- .nv.constant0._Z8blok1_90PiS_i --------------------------
	.section	.nv.constant0._Z8blok1_90PiS_i,"a",@progbits
	.sectionflags	@""
	.align	4
.nv.constant0._Z8blok1_90PiS_i:
	.zero		916


//--------------------- .nv.constant0._Z8blok1_45PiS_i --------------------------
	.section	.nv.constant0._Z8blok1_45PiS_i,"a",@progbits
	.sectionflags	@""
	.align	4
.nv.constant0._Z8blok1_45PiS_i:
	.zero		916


//--------------------- .nv.constant0._Z7blok1_0PiS_i --------------------------
	.section	.nv.constant0._Z7blok1_0PiS_i,"a",@progbits
	.sectionflags	@""
	.align	4
.nv.constant0._Z7blok1_0PiS_i:
	.zero		916


//--------------------- .nv.constant0._Z6Div315PiS_i --------------------------
	.section	.nv.constant0._Z6Div315PiS_i,"a",@progbits
	.sectionflags	@""
	.align	4
.nv.constant0._Z6Div315PiS_i:
	.zero		916


//--------------------- .nv.constant0._Z6Div270PiS_i --------------------------
	.section	.nv.constant0._Z6Div270PiS_i,"a",@progbits
	.sectionflags	@""
	.align	4
.nv.constant0._Z6Div270PiS_i:
	.zero		916


//--------------------- .nv.constant0._Z6Div225PiS_i --------------------------
	.section	.nv.constant0._Z6Div225PiS_i,"a",@progbits
	.sectionflags	@""
	.align	4
.nv.constant0._Z6Div225PiS_i:
	.zero		916


//--------------------- .nv.constant0._Z6Div180PiS_i --------------------------
	.section	.nv.constant0._Z6Div180PiS_i,"a",@progbits
	.sectionflags	@""
	.align	4
.nv.constant0._Z6Div180PiS_i:
	.zero		916


//--------------------- .nv.constant0._Z6Div135PiS_i --------------------------
	.section	.nv.constant0._Z6Div135PiS_i,"a",@progbits
	.sectionflags	@""
	.align	4
.nv.constant0._Z6Div135PiS_i:
	.zero		916


//--------------------- .nv.constant0._Z5Div90PiS_i --------------------------
	.section	.nv.constant0._Z5Div90PiS_i,"a",@progbits
	.sectionflags	@""
	.align	4
.nv.constant0._Z5Div90PiS_i:
	.zero		916


//--------------------- .nv.constant0._Z5Div45PiS_i --------------------------
	.section	.nv.constant0._Z5Div45PiS_i,"a",@progbits
	.sectionflags	@""
	.align	4
.nv.constant0._Z5Div45PiS_i:
	.zero		916


//--------------------- .nv.constant0._Z4Div0PiS_i --------------------------
	.section	.nv.constant0._Z4Div0PiS_i,"a",@progbits
	.sectionflags	@""
	.align	4
.nv.constant0._Z4Div0PiS_i:
	.zero		916


//--------------------- SYMBOLS --------------------------

	.type		.nv.reservedSmem.offset0,@object
	.size		.nv.reservedSmem.offset0,0x4
	.type		vprintf,@function
